def matmul_kernel(
    a_ptr,
    b_ptr,
    c_ptr,
    M,
    N,
    K,
    stride_am,
    stride_ak,
    stride_bk,
    stride_bn,
    stride_cm,
    stride_cn,
    BLOCK_M: tl.constexpr,
    BLOCK_N: tl.constexpr,
    BLOCK_K: tl.constexpr,
    GROUP_M: tl.constexpr,
):
    pid = tl.program_id(axis=0)
    num_pid_m = tl.cdiv(M, BLOCK_M)
    num_pid_n = tl.cdiv(N, BLOCK_N)
    num_pid_in_group = GROUP_M * num_pid_n
    group_id = pid // num_pid_in_group
    first_pid_m = group_id * GROUP_M
    group_size_m = min(num_pid_m - first_pid_m, GROUP_M)
    pid_m = first_pid_m + ((pid % num_pid_in_group) % group_size_m)
    pid_n = (pid % num_pid_in_group) // group_size_m

    offs_am = (pid_m * BLOCK_M + tl.arange(0, BLOCK_M)) % M
    offs_bn = (pid_n * BLOCK_N + tl.arange(0, BLOCK_N)) % N
    offs_k = tl.arange(0, BLOCK_K)
    a_ptrs = a_ptr + offs_am[:, None] * stride_am + offs_k[None, :] * stride_ak
    b_ptrs = b_ptr + offs_k[:, None] * stride_bk + offs_bn[None, :] * stride_bn

    acc = tl.zeros((BLOCK_M, BLOCK_N), dtype=tl.float32)
    for kk in range(0, tl.cdiv(K, BLOCK_K)):
        a = tl.load(a_ptrs, mask=offs_k[None, :] < K - kk * BLOCK_K, other=0.0)
        b = tl.load(b_ptrs, mask=offs_k[:, None] < K - kk * BLOCK_K, other=0.0)
        acc = tl.dot(a, b, acc)
        a_ptrs += BLOCK_K * stride_ak
        b_ptrs += BLOCK_K * stride_bk

    c = acc.to(c_ptr.dtype.element_ty)
    offs_cm = pid_m * BLOCK_M + tl.arange(0, BLOCK_M)
    offs_cn = pid_n * BLOCK_N + tl.arange(0, BLOCK_N)
    c_ptrs = c_ptr + offs_cm[:, None] * stride_cm + offs_cn[None, :] * stride_cn
    mask = (offs_cm[:, None] < M) & (offs_cn[None, :] < N)
    tl.store(c_ptrs, c, mask=mask)

# config = {"BLOCK_K": 128, "BLOCK_M": 128, "BLOCK_N": 128, "GROUP_M": 8, "arch": "sm_100", "dtype": "fp32", "num_ctas": 1, "num_stages": 3, "num_warps": 2}
# arch = sm_100


// ===== COMPILED SASS (sm_100a) =====

	.target	sm_100a

	.elftype	@"ET_EXEC"


//--------------------- .note.nv.tkinfo           --------------------------
	.section	.note.nv.tkinfo,"",@"SHT_NOTE"
	.sectionflags	@"SHF_NOTE_NV_TKINFO"
	.tkinfo
        /*0018*/ 	.word	0x00000081
        /*0030*/ 	.string	""
        /*0030*/ 	.string	"ptxas-blackwell"
        /*0030*/ 	.string	"Cuda compilation tools, release 12.9, V12.9.86"
        /*0030*/ 	.string	"Build cuda_12.9.r12.9/compiler.36037853_0"
        /*0030*/ 	.string	"-v  -suppress-debug-info  -lineinfo  -arch sm_100a "



//--------------------- .note.nv.cuver            --------------------------
	.section	.note.nv.cuver,"",@"SHT_NOTE"
	.sectionflags	@"SHF_NOTE_NV_CUVER"
        /*0018*/ 	.short	0x0001
        /*001a*/ 	.short	0x0064
        /*001c*/ 	.short	0x0001
        /*001e*/ 	.short	0x0000
        /*0020*/ 	.short	0x0001
        /*0022*/ 	.short	0x0000


//--------------------- .nv.info                  --------------------------
	.section	.nv.info,"",@"SHT_CUDA_INFO"
	.align	4


	//----- nvinfo : EIATTR_REGCOUNT
	.align		4
        /*0000*/ 	.byte	0x04, 0x2f
        /*0002*/ 	.short	(.L_1 - .L_0)
	.align		4
.L_0:
        /*0004*/ 	.word	index@(matmul_kernel)
        /*0008*/ 	.word	0x000000ff


	//----- nvinfo : EIATTR_FRAME_SIZE
	.align		4
.L_1:
        /*000c*/ 	.byte	0x04, 0x11
        /*000e*/ 	.short	(.L_3 - .L_2)
	.align		4
.L_2:
        /*0010*/ 	.word	index@(matmul_kernel)
        /*0014*/ 	.word	0x000024d0


	//----- nvinfo : EIATTR_MIN_STACK_SIZE
	.align		4
.L_3:
        /*0018*/ 	.byte	0x04, 0x12
        /*001a*/ 	.short	(.L_5 - .L_4)
	.align		4
.L_4:
        /*001c*/ 	.word	index@(matmul_kernel)
        /*0020*/ 	.word	0x000024d0
.L_5:


//--------------------- .nv.info.matmul_kernel    --------------------------
	.section	.nv.info.matmul_kernel,"",@"SHT_CUDA_INFO"
	.sectionflags	@""
	.align	4


	//----- nvinfo : EIATTR_CUDA_API_VERSION
	.align		4
        /*0000*/ 	.byte	0x04, 0x37
        /*0002*/ 	.short	(.L_7 - .L_6)
.L_6:
        /*0004*/ 	.word	0x00000081


	//----- nvinfo : EIATTR_KPARAM_INFO
	.align		4
.L_7:
        /*0008*/ 	.byte	0x04, 0x17
        /*000a*/ 	.short	(.L_9 - .L_8)
.L_8:
        /*000c*/ 	.word	0x00000000
        /*0010*/ 	.short	0x000d
        /*0012*/ 	.short	0x0048
        /*0014*/ 	.byte	0x00, 0xf4, 0x21, 0x00


	//----- nvinfo : EIATTR_KPARAM_INFO
	.align		4
.L_9:
        /*0018*/ 	.byte	0x04, 0x17
        /*001a*/ 	.short	(.L_11 - .L_10)
.L_10:
        /*001c*/ 	.word	0x00000000
        /*0020*/ 	.short	0x000c
        /*0022*/ 	.short	0x0040
        /*0024*/ 	.byte	0x00, 0xf4, 0x21, 0x00


	//----- nvinfo : EIATTR_KPARAM_INFO
	.align		4
.L_11:
        /*0028*/ 	.byte	0x04, 0x17
        /*002a*/ 	.short	(.L_13 - .L_12)
.L_12:
        /*002c*/ 	.word	0x00000000
        /*0030*/ 	.short	0x000b
        /*0032*/ 	.short	0x0038
        /*0034*/ 	.byte	0x00, 0xf0, 0x11, 0x00


	//----- nvinfo : EIATTR_KPARAM_INFO
	.align		4
.L_13:
        /*0038*/ 	.byte	0x04, 0x17
        /*003a*/ 	.short	(.L_15 - .L_14)
.L_14:
        /*003c*/ 	.word	0x00000000
        /*0040*/ 	.short	0x000a
        /*0042*/ 	.short	0x0034
        /*0044*/ 	.byte	0x00, 0xf0, 0x11, 0x00


	//----- nvinfo : EIATTR_KPARAM_INFO
	.align		4
.L_15:
        /*0048*/ 	.byte	0x04, 0x17
        /*004a*/ 	.short	(.L_17 - .L_16)
.L_16:
        /*004c*/ 	.word	0x00000000
        /*0050*/ 	.short	0x0009
        /*0052*/ 	.short	0x0030
        /*0054*/ 	.byte	0x00, 0xf0, 0x11, 0x00


	//----- nvinfo : EIATTR_KPARAM_INFO
	.align		4
.L_17:
        /*0058*/ 	.byte	0x04, 0x17
        /*005a*/ 	.short	(.L_19 - .L_18)
.L_18:
        /*005c*/ 	.word	0x00000000
        /*0060*/ 	.short	0x0008
        /*0062*/ 	.short	0x002c
        /*0064*/ 	.byte	0x00, 0xf0, 0x11, 0x00


	//----- nvinfo : EIATTR_KPARAM_INFO
	.align		4
.L_19:
        /*0068*/ 	.byte	0x04, 0x17
        /*006a*/ 	.short	(.L_21 - .L_20)
.L_20:
        /*006c*/ 	.word	0x00000000
        /*0070*/ 	.short	0x0007
        /*0072*/ 	.short	0x0028
        /*0074*/ 	.byte	0x00, 0xf0, 0x11, 0x00


	//----- nvinfo : EIATTR_KPARAM_INFO
	.align		4
.L_21:
        /*0078*/ 	.byte	0x04, 0x17
        /*007a*/ 	.short	(.L_23 - .L_22)
.L_22:
        /*007c*/ 	.word	0x00000000
        /*0080*/ 	.short	0x0006
        /*0082*/ 	.short	0x0024
        /*0084*/ 	.byte	0x00, 0xf0, 0x11, 0x00


	//----- nvinfo : EIATTR_KPARAM_INFO
	.align		4
.L_23:
        /*0088*/ 	.byte	0x04, 0x17
        /*008a*/ 	.short	(.L_25 - .L_24)
.L_24:
        /*008c*/ 	.word	0x00000000
        /*0090*/ 	.short	0x0005
        /*0092*/ 	.short	0x0020
        /*0094*/ 	.byte	0x00, 0xf0, 0x11, 0x00


	//----- nvinfo : EIATTR_KPARAM_INFO
	.align		4
.L_25:
        /*0098*/ 	.byte	0x04, 0x17
        /*009a*/ 	.short	(.L_27 - .L_26)
.L_26:
        /*009c*/ 	.word	0x00000000
        /*00a0*/ 	.short	0x0004
        /*00a2*/ 	.short	0x001c
        /*00a4*/ 	.byte	0x00, 0xf0, 0x11, 0x00


	//----- nvinfo : EIATTR_KPARAM_INFO
	.align		4
.L_27:
        /*00a8*/ 	.byte	0x04, 0x17
        /*00aa*/ 	.short	(.L_29 - .L_28)
.L_28:
        /*00ac*/ 	.word	0x00000000
        /*00b0*/ 	.short	0x0003
        /*00b2*/ 	.short	0x0018
        /*00b4*/ 	.byte	0x00, 0xf0, 0x11, 0x00


	//----- nvinfo : EIATTR_KPARAM_INFO
	.align		4
.L_29:
        /*00b8*/ 	.byte	0x04, 0x17
        /*00ba*/ 	.short	(.L_31 - .L_30)
.L_30:
        /*00bc*/ 	.word	0x00000000
        /*00c0*/ 	.short	0x0002
        /*00c2*/ 	.short	0x0010
        /*00c4*/ 	.byte	0x00, 0xf4, 0x21, 0x00


	//----- nvinfo : EIATTR_KPARAM_INFO
	.align		4
.L_31:
        /*00c8*/ 	.byte	0x04, 0x17
        /*00ca*/ 	.short	(.L_33 - .L_32)
.L_32:
        /*00cc*/ 	.word	0x00000000
        /*00d0*/ 	.short	0x0001
        /*00d2*/ 	.short	0x0008
        /*00d4*/ 	.byte	0x00, 0xf4, 0x21, 0x00


	//----- nvinfo : EIATTR_KPARAM_INFO
	.align		4
.L_33:
        /*00d8*/ 	.byte	0x04, 0x17
        /*00da*/ 	.short	(.L_35 - .L_34)
.L_34:
        /*00dc*/ 	.word	0x00000000
        /*00e0*/ 	.short	0x0000
        /*00e2*/ 	.short	0x0000
        /*00e4*/ 	.byte	0x00, 0xf4, 0x21, 0x00


	//----- nvinfo : EIATTR_SPARSE_MMA_MASK
	.align		4
.L_35:
        /*00e8*/ 	.byte	0x03, 0x50
        /*00ea*/ 	.short	0x0000


	//----- nvinfo : EIATTR_MAXREG_COUNT
	.align		4
        /*00ec*/ 	.byte	0x03, 0x1b
        /*00ee*/ 	.short	0x00ff


	//----- nvinfo : EIATTR_NUM_BARRIERS
	.align		4
        /*00f0*/ 	.byte	0x02, 0x4c
        /*00f2*/ 	.byte	0x01
	.zero		1


	//----- nvinfo : EIATTR_ANNOTATIONS
	.align		4
        /*00f4*/ 	.byte	0x04, 0x55
        /*00f6*/ 	.short	(.L_37 - .L_36)


	//   ....[0]....
.L_36:
        /*00f8*/ 	.word	0x00000001
        /*00fc*/ 	.byte	0x10, 0x0a, 0x00, 0x00, 0x01, 0x00, 0x00, 0x00, 0x30, 0x0b, 0x00, 0x00, 0x01, 0x00, 0x00, 0x00
        /* <DEDUP_REMOVED lines=11> */
        /*01bc*/ 	.byte	0x20, 0x77, 0x00, 0x00


	//----- nvinfo : EIATTR_VRC_CTA_INIT_COUNT
	.align		4
.L_37:
        /*01c0*/ 	.byte	0x02, 0x4a
	.zero		1
	.zero		1


	//----- nvinfo : EIATTR_EXIT_INSTR_OFFSETS
	.align		4
        /*01c4*/ 	.byte	0x04, 0x1c
        /*01c6*/ 	.short	(.L_39 - .L_38)


	//   ....[0]....
.L_38:
        /*01c8*/ 	.word	0x00057e60


	//   ....[1]....
        /*01cc*/ 	.word	0x00057e80


	//----- nvinfo : EIATTR_REQNTID
	.align		4
.L_39:
        /*01d0*/ 	.byte	0x04, 0x10
        /*01d2*/ 	.short	(.L_41 - .L_40)
.L_40:
        /*01d4*/ 	.word	0x00000040
        /*01d8*/ 	.word	0x00000001
        /*01dc*/ 	.word	0x00000001


	//----- nvinfo : EIATTR_CBANK_PARAM_SIZE
	.align		4
.L_41:
        /*01e0*/ 	.byte	0x03, 0x19
        /*01e2*/ 	.short	0x0050


	//----- nvinfo : EIATTR_PARAM_CBANK
	.align		4
        /*01e4*/ 	.byte	0x04, 0x0a
        /*01e6*/ 	.short	(.L_43 - .L_42)
	.align		4
.L_42:
        /*01e8*/ 	.word	index@(.nv.constant0.matmul_kernel)
        /*01ec*/ 	.short	0x0380
        /*01ee*/ 	.short	0x0050


	//----- nvinfo : EIATTR_SW_WAR
	.align		4
.L_43:
        /*01f0*/ 	.byte	0x04, 0x36
        /*01f2*/ 	.short	(.L_45 - .L_44)
.L_44:
        /*01f4*/ 	.word	0x00000008
.L_45:


//--------------------- .nv.compat                --------------------------
	.section	.nv.compat,"",@"SHT_CUDA_COMPAT_INFO"
	.align	4
        /*0000*/ 	.byte	0x02, 0x02, 0x01, 0x00, 0x02, 0x05, 0x05, 0x00, 0x02, 0x03, 0x00, 0x00, 0x02, 0x06, 0x01, 0x00


//--------------------- .nv.callgraph             --------------------------
	.section	.nv.callgraph,"",@"SHT_CUDA_CALLGRAPH"
	.align	4
	.sectionentsize	8
	.align		4
        /*0000*/ 	.word	0x00000000
	.align		4
        /*0004*/ 	.word	0xffffffff
	.align		4
        /*0008*/ 	.word	0x00000000
	.align		4
        /*000c*/ 	.word	0xfffffffe
	.align		4
        /*0010*/ 	.word	0x00000000
	.align		4
        /*0014*/ 	.word	0xfffffffd
	.align		4
        /*0018*/ 	.word	0x00000000
	.align		4
        /*001c*/ 	.word	0xfffffffc


//--------------------- .text.matmul_kernel       --------------------------
	.section	.text.matmul_kernel,"ax",@progbits
	.align	128
        .global         matmul_kernel
        .type           matmul_kernel,@function
        .size           matmul_kernel,(.L_x_3 - matmul_kernel)
        .other          matmul_kernel,@"STO_CUDA_ENTRY STV_DEFAULT"
matmul_kernel:
.text.matmul_kernel:
[----:B------:R-:W1:Y:S08]  /*0000*/  LDC R1, c[0x0][0x37c] ;  /* 0x0000df00ff017b82 */ /* 0x000e700000000800 */
[----:B------:R-:W2:Y:S01]  /*0010*/  LDC.64 R6, c[0x0][0x398] ;  /* 0x0000e600ff067b82 */ /* 0x000ea20000000a00 */
[----:B------:R-:W3:Y:S01]  /*0020*/  S2R R5, SR_CTAID.X ;  /* 0x0000000000057919 */ /* 0x000ee20000002500 */
[----:B-1----:R-:W-:Y:S01]  /*0030*/  VIADD R1, R1, 0xffffdb30 ;  /* 0xffffdb3001017836 */ /* 0x002fe20000000000 */
[----:B------:R-:W1:Y:S01]  /*0040*/  LDCU UR77, c[0x0][0x3a4] ;  /* 0x00007480ff4d77ac */ /* 0x000e620008000800 */
[----:B------:R-:W4:Y:S01]  /*0050*/  S2R R15, SR_TID.X ;  /* 0x00000000000f7919 */ /* 0x000f220000002100 */
[----:B------:R-:W5:Y:S03]  /*0060*/  LDCU.128 UR4, c[0x0][0x380] ;  /* 0x00007000ff0477ac */ /* 0x000f660008000c00 */
[----:B------:R-:W1:Y:S01]  /*0070*/  LDC R252, c[0x0][0x3a0] ;  /* 0x0000e800fffc7b82 */ /* 0x000e620000000800 */
[----:B------:R-:W1:Y:S01]  /*0080*/  LDCU UR36, c[0x0][0x3b0] ;  /* 0x00007600ff2477ac */ /* 0x000e620008000800 */
[----:B------:R-:W1:Y:S01]  /*0090*/  LDCU UR37, c[0x0][0x3b0] ;  /* 0x00007600ff2577ac */ /* 0x000e620008000800 */
[----:B------:R-:W1:Y:S01]  /*00a0*/  LDCU UR33, c[0x0][0x3b0] ;  /* 0x00007600ff2177ac */ /* 0x000e620008000800 */
[----:B------:R-:W1:Y:S01]  /*00b0*/  LDCU UR41, c[0x0][0x3b0] ;  /* 0x00007600ff2977ac */ /* 0x000e620008000800 */
[----:B--2---:R-:W-:Y:S01]  /*00c0*/  VIADD R0, R7, 0x7f ;  /* 0x0000007f07007836 */ /* 0x004fe20000000000 */
[----:B------:R-:W-:Y:S01]  /*00d0*/  IABS R14, R6 ;  /* 0x00000006000e7213 */ /* 0x000fe20000000000 */
[----:B------:R-:W2:Y:S03]  /*00e0*/  LDCU UR49, c[0x0][0x3b0] ;  /* 0x00007600ff3177ac */ /* 0x000ea60008000800 */
[----:B------:R-:W-:Y:S01]  /*00f0*/  SHF.R.S32.HI R3, RZ, 0x1f, R0 ;  /* 0x0000001fff037819 */ /* 0x000fe20000011400 */
[----:B------:R-:W1:Y:S03]  /*0100*/  LDCU UR20, c[0x0][0x3b0] ;  /* 0x00007600ff1477ac */ /* 0x000e660008000800 */
[----:B------:R-:W-:-:S02]  /*0110*/  LEA.HI R3, R3, R0, RZ, 0x7 ;  /* 0x0000000003037211 */ /* 0x000fc400078f38ff */
[----:B---3--:R-:W-:Y:S01]  /*0120*/  IABS R10, R5 ;  /* 0x00000005000a7213 */ /* 0x008fe20000000000 */
[----:B------:R-:W3:Y:S01]  /*0130*/  LDCU UR42, c[0x0][0x3b0] ;  /* 0x00007600ff2a77ac */ /* 0x000ee20008000800 */
[----:B------:R-:W-:Y:S02]  /*0140*/  SHF.R.S32.HI R3, RZ, 0x7, R3 ;  /* 0x00000007ff037819 */ /* 0x000fe40000011403 */
[----:B----4-:R-:W-:Y:S01]  /*0150*/  LOP3.LUT R192, R15, 0x3f, RZ, 0xc0, !PT ;  /* 0x0000003f0fc07812 */ /* 0x010fe200078ec0ff */
[----:B------:R-:W4:Y:S01]  /*0160*/  LDCU UR25, c[0x0][0x3b0] ;  /* 0x00007600ff1977ac */ /* 0x000f220008000800 */
[----:B------:R-:W-:Y:S01]  /*0170*/  SHF.L.U32 R4, R3, 0x3, RZ ;  /* 0x0000000303047819 */ /* 0x000fe200000006ff */
[----:B------:R-:W1:Y:S03]  /*0180*/  LDCU UR12, c[0x0][0x3b0] ;  /* 0x00007600ff0c77ac */ /* 0x000e660008000800 */
[----:B------:R-:W-:-:S02]  /*0190*/  IABS R9, R4 ;  /* 0x0000000400097213 */ /* 0x000fc40000000000 */
[----:B------:R-:W-:Y:S01]  /*01a0*/  IABS R12, R4 ;  /* 0x00000004000c7213 */ /* 0x000fe20000000000 */
[----:B------:R-:W1:Y:S01]  /*01b0*/  LDCU UR39, c[0x0][0x3b0] ;  /* 0x00007600ff2777ac */ /* 0x000e620008000800 */
[----:B------:R-:W2:Y:S01]  /*01c0*/  I2F.RP R0, R9 ;  /* 0x0000000900007306 */ /* 0x000ea20000209400 */
[----:B------:R-:W1:Y:S01]  /*01d0*/  LDCU UR43, c[0x0][0x3b0] ;  /* 0x00007600ff2b77ac */ /* 0x000e620008000800 */
[----:B------:R-:W1:Y:S01]  /*01e0*/  LDCU UR10, c[0x0][0x3b0] ;  /* 0x00007600ff0a77ac */ /* 0x000e620008000800 */
[----:B------:R-:W1:Y:S05]  /*01f0*/  LDCU UR50, c[0x0][0x3b0] ;  /* 0x00007600ff3277ac */ /* 0x000e6a0008000800 */
[----:B--2---:R-:W2:Y:S01]  /*0200*/  MUFU.RCP R0, R0 ;  /* 0x0000000000007308 */ /* 0x004ea20000001000 */
[----:B------:R-:W1:Y:S01]  /*0210*/  LDCU UR17, c[0x0][0x3b0] ;  /* 0x00007600ff1177ac */ /* 0x000e620008000800 */
[----:B------:R-:W1:Y:S01]  /*0220*/  LDCU UR47, c[0x0][0x3b0] ;  /* 0x00007600ff2f77ac */ /* 0x000e620008000800 */
[----:B------:R-:W1:Y:S01]  /*0230*/  LDCU UR31, c[0x0][0x3b0] ;  /* 0x00007600ff1f77ac */ /* 0x000e620008000800 */
[----:B------:R-:W1:Y:S01]  /*0240*/  LDCU UR23, c[0x0][0x3b0] ;  /* 0x00007600ff1777ac */ /* 0x000e620008000800 */
[----:B--2---:R-:W-:Y:S01]  /*0250*/  VIADD R2, R0, 0xffffffe ;  /* 0x0ffffffe00027836 */ /* 0x004fe20000000000 */
[----:B------:R-:W2:Y:S01]  /*0260*/  LDCU UR15, c[0x0][0x3b0] ;  /* 0x00007600ff0f77ac */ /* 0x000ea20008000800 */
[----:B------:R-:W-:-:S02]  /*0270*/  IMAD.MOV R0, RZ, RZ, -R12 ;  /* 0x000000ffff007224 */ /* 0x000fc400078e0a0c */
[----:B------:R1:W2:Y:S01]  /*0280*/  F2I.FTZ.U32.TRUNC.NTZ R3, R2 ;  /* 0x0000000200037305 */ /* 0x0002a2000021f000 */
[----:B------:R-:W3:Y:S01]  /*0290*/  LDCU UR68, c[0x0][0x3b0] ;  /* 0x00007600ff4477ac */ /* 0x000ee20008000800 */
[----:B------:R-:W3:Y:S01]  /*02a0*/  LDCU UR14, c[0x0][0x3b0] ;  /* 0x00007600ff0e77ac */ /* 0x000ee20008000800 */
[----:B-1----:R-:W-:Y:S01]  /*02b0*/  IMAD.MOV.U32 R2, RZ, RZ, RZ ;  /* 0x000000ffff027224 */ /* 0x002fe200078e00ff */
[----:B------:R-:W1:Y:S01]  /*02c0*/  LDCU UR76, c[0x0][0x3b0] ;  /* 0x00007600ff4c77ac */ /* 0x000e620008000800 */
[----:B------:R-:W1:Y:S01]  /*02d0*/  LDCU UR60, c[0x0][0x3b0] ;  /* 0x00007600ff3c77ac */ /* 0x000e620008000800 */
[--C-:B--2---:R-:W-:Y:S01]  /*02e0*/  IMAD.MOV R8, RZ, RZ, -R3.reuse ;  /* 0x000000ffff087224 */ /* 0x104fe200078e0a03 */
[----:B------:R-:W2:Y:S03]  /*02f0*/  LDCU UR74, c[0x0][0x3b0] ;  /* 0x00007600ff4a77ac */ /* 0x000ea60008000800 */
[----:B------:R-:W-:Y:S01]  /*0300*/  IMAD R11, R8, R9, RZ ;  /* 0x00000009080b7224 */ /* 0x000fe200078e02ff */
[----:B------:R-:W-:Y:S01]  /*0310*/  MOV R8, R10 ;  /* 0x0000000a00087202 */ /* 0x000fe20000000f00 */
[----:B------:R-:W1:Y:S02]  /*0320*/  LDCU UR53, c[0x0][0x3b0] ;  /* 0x00007600ff3577ac */ /* 0x000e640008000800 */
[----:B------:R-:W-:Y:S01]  /*0330*/  IMAD.HI.U32 R3, R3, R11, R2 ;  /* 0x0000000b03037227 */ /* 0x000fe200078e0002 */
[----:B------:R-:W1:Y:S05]  /*0340*/  LDCU UR52, c[0x0][0x3b0] ;  /* 0x00007600ff3477ac */ /* 0x000e6a0008000800 */
[----:B------:R-:W-:Y:S01]  /*0350*/  IMAD.HI.U32 R3, R3, R8, RZ ;  /* 0x0000000803037227 */ /* 0x000fe200078e00ff */
[----:B------:R-:W1:Y:S03]  /*0360*/  LDCU UR59, c[0x0][0x3b0] ;  /* 0x00007600ff3b77ac */ /* 0x000e660008000800 */
[----:B------:R-:W-:Y:S01]  /*0370*/  IMAD R0, R3, R0, R8 ;  /* 0x0000000003007224 */ /* 0x000fe200078e0208 */
[----:B------:R-:W1:Y:S04]  /*0380*/  LDCU UR67, c[0x0][0x3b0] ;  /* 0x00007600ff4377ac */ /* 0x000e680008000800 */
[----:B------:R-:W-:Y:S01]  /*0390*/  ISETP.GT.U32.AND P1, PT, R9, R0, PT ;  /* 0x000000000900720c */ /* 0x000fe20003f24070 */
[----:B------:R-:W1:Y:S01]  /*03a0*/  LDCU UR51, c[0x0][0x3b0] ;  /* 0x00007600ff3377ac */ /* 0x000e620008000800 */
[----:B------:R-:W1:Y:S01]  /*03b0*/  LDCU UR58, c[0x0][0x3b0] ;  /* 0x00007600ff3a77ac */ /* 0x000e620008000800 */
[----:B------:R-:W1:Y:S10]  /*03c0*/  LDCU UR54, c[0x0][0x3b0] ;  /* 0x00007600ff3677ac */ /* 0x000e740008000800 */
[-C--:B------:R-:W-:Y:S01]  /*03d0*/  @!P1 IADD3 R0, PT, PT, R0, -R9.reuse, RZ ;  /* 0x8000000900009210 */ /* 0x080fe20007ffe0ff */
[----:B------:R-:W-:Y:S01]  /*03e0*/  @!P1 VIADD R3, R3, 0x1 ;  /* 0x0000000103039836 */ /* 0x000fe20000000000 */
[----:B------:R-:W-:Y:S01]  /*03f0*/  ISETP.NE.AND P1, PT, R4, RZ, PT ;  /* 0x000000ff0400720c */ /* 0x000fe20003f25270 */
[----:B------:R-:W1:Y:S01]  /*0400*/  LDCU UR70, c[0x0][0x3b0] ;  /* 0x00007600ff4677ac */ /* 0x000e620008000800 */
[----:B------:R-:W-:-:S02]  /*0410*/  ISETP.GE.U32.AND P0, PT, R0, R9, PT ;  /* 0x000000090000720c */ /* 0x000fc40003f06070 */
[----:B------:R-:W-:Y:S01]  /*0420*/  LOP3.LUT R0, R5, R4, RZ, 0x3c, !PT ;  /* 0x0000000405007212 */ /* 0x000fe200078e3cff */
[----:B------:R-:W1:Y:S03]  /*0430*/  LDCU UR55, c[0x0][0x3b0] ;  /* 0x00007600ff3777ac */ /* 0x000e660008000800 */
[----:B------:R-:W-:Y:S01]  /*0440*/  ISETP.GE.AND P2, PT, R0, RZ, PT ;  /* 0x000000ff0000720c */ /* 0x000fe20003f46270 */
[----:B------:R-:W-:Y:S01]  /*0450*/  VIADD R0, R6, 0x7f ;  /* 0x0000007f06007836 */ /* 0x000fe20000000000 */
[----:B------:R-:W1:Y:S01]  /*0460*/  LDCU UR48, c[0x0][0x3b0] ;  /* 0x00007600ff3077ac */ /* 0x000e620008000800 */
[----:B------:R-:W1:Y:S04]  /*0470*/  LDCU UR46, c[0x0][0x3b0] ;  /* 0x00007600ff2e77ac */ /* 0x000e680008000800 */
[----:B------:R-:W-:Y:S01]  /*0480*/  @P0 VIADD R3, R3, 0x1 ;  /* 0x0000000103030836 */ /* 0x000fe20000000000 */
[----:B------:R-:W1:Y:S04]  /*0490*/  LDCU UR40, c[0x0][0x3b0] ;  /* 0x00007600ff2877ac */ /* 0x000e680008000800 */
[----:B------:R-:W-:-:S02]  /*04a0*/  MOV R2, R3 ;  /* 0x0000000300027202 */ /* 0x000fc40000000f00 */
[----:B------:R-:W-:Y:S01]  /*04b0*/  SHF.R.S32.HI R3, RZ, 0x1f, R0 ;  /* 0x0000001fff037819 */ /* 0x000fe20000011400 */
[----:B------:R-:W1:Y:S02]  /*04c0*/  LDCU UR38, c[0x0][0x3b0] ;  /* 0x00007600ff2677ac */ /* 0x000e640008000800 */
[----:B------:R-:W-:Y:S01]  /*04d0*/  @!P2 IMAD.MOV R2, RZ, RZ, -R2 ;  /* 0x000000ffff02a224 */ /* 0x000fe200078e0a02 */
[----:B------:R-:W-:Y:S01]  /*04e0*/  @!P1 LOP3.LUT R2, RZ, R4, RZ, 0x33, !PT ;  /* 0x00000004ff029212 */ /* 0x000fe200078e33ff */
[----:B------:R-:W1:Y:S01]  /*04f0*/  LDCU UR32, c[0x0][0x3b0] ;  /* 0x00007600ff2077ac */ /* 0x000e620008000800 */
[----:B------:R-:W-:Y:S02]  /*0500*/  LEA.HI R3, R3, R0, RZ, 0x7 ;  /* 0x0000000003037211 */ /* 0x000fe400078f38ff */
[----:B------:R-:W-:Y:S01]  /*0510*/  SHF.L.U32 R10, R2, 0x3, RZ ;  /* 0x00000003020a7819 */ /* 0x000fe200000006ff */
[----:B------:R-:W-:Y:S01]  /*0520*/  IMAD.MOV R2, RZ, RZ, -R2 ;  /* 0x000000ffff027224 */ /* 0x000fe200078e0a02 */
[----:B------:R-:W1:Y:S02]  /*0530*/  LDCU UR30, c[0x0][0x3b0] ;  /* 0x00007600ff1e77ac */ /* 0x000e640008000800 */
[----:B------:R-:W-:Y:S01]  /*0540*/  LEA.HI.SX32 R3, R3, -R10, 0x19 ;  /* 0x8000000a03037211 */ /* 0x000fe200078fcaff */
[----:B------:R-:W-:Y:S01]  /*0550*/  IMAD R12, R4, R2, R5 ;  /* 0x00000002040c7224 */ /* 0x000fe200078e0205 */
[----:B------:R-:W1:Y:S02]  /*0560*/  LDCU UR24, c[0x0][0x3b0] ;  /* 0x00007600ff1877ac */ /* 0x000e640008000800 */
[----:B------:R-:W-:-:S02]  /*0570*/  VIMNMX R13, PT, PT, R3, 0x8, PT ;  /* 0x00000008030d7848 */ /* 0x000fc40003fe0100 */
[----:B------:R-:W-:Y:S01]  /*0580*/  IABS R11, R12 ;  /* 0x0000000c000b7213 */ /* 0x000fe20000000000 */
[----:B------:R-:W1:Y:S01]  /*0590*/  LDCU UR22, c[0x0][0x3b0] ;  /* 0x00007600ff1677ac */ /* 0x000e620008000800 */
[-C--:B------:R-:W-:Y:S02]  /*05a0*/  IABS R9, R13.reuse ;  /* 0x0000000d00097213 */ /* 0x080fe40000000000 */
        /* <DEDUP_REMOVED lines=12> */
[----:B------:R-:W-:Y:S01]  /*0670*/  IADD3 R0, PT, PT, RZ, -R4, RZ ;  /* 0x80000004ff007210 */ /* 0x000fe20007ffe0ff */
[----:B------:R-:W2:Y:S01]  /*0680*/  LDCU UR13, c[0x0][0x3b0] ;  /* 0x00007600ff0d77ac */ /* 0x000ea20008000800 */
[----:B------:R-:W1:Y:S01]  /*0690*/  I2F.RP R4, R14 ;  /* 0x0000000e00047306 */ /* 0x000e620000209400 */
[----:B------:R-:W2:Y:S01]  /*06a0*/  LDCU UR66, c[0x0][0x3b0] ;  /* 0x00007600ff4277ac */ /* 0x000ea20008000800 */
[----:B------:R-:W2:Y:S06]  /*06b0*/  LDCU UR69, c[0x0][0x3b0] ;  /* 0x00007600ff4577ac */ /* 0x000eac0008000800 */
[----:B------:R-:W2:Y:S01]  /*06c0*/  F2I.FTZ.U32.TRUNC.NTZ R3, R3 ;  /* 0x0000000300037305 */ /* 0x000ea2000021f000 */
[----:B------:R-:W3:Y:S01]  /*06d0*/  LDCU UR71, c[0x0][0x3b0] ;  /* 0x00007600ff4777ac */ /* 0x000ee20008000800 */
[----:B------:R-:W3:Y:S06]  /*06e0*/  LDCU UR35, c[0x0][0x3b0] ;  /* 0x00007600ff2377ac */ /* 0x000eec0008000800 */
[----:B-1----:R-:W1:Y:S01]  /*06f0*/  MUFU.RCP R4, R4 ;  /* 0x0000000400047308 */ /* 0x002e620000001000 */
[----:B------:R-:W1:Y:S01]  /*0700*/  LDCU UR44, c[0x0][0x3b0] ;  /* 0x00007600ff2c77ac */ /* 0x000e620008000800 */
[----:B--2---:R-:W-:Y:S01]  /*0710*/  IADD3 R8, PT, PT, RZ, -R3, RZ ;  /* 0x80000003ff087210 */ /* 0x004fe20007ffe0ff */
[----:B------:R-:W2:Y:S04]  /*0720*/  LDCU UR28, c[0x0][0x3b0] ;  /* 0x00007600ff1c77ac */ /* 0x000ea80008000800 */
[----:B------:R-:W-:Y:S01]  /*0730*/  IMAD.MOV.U32 R2, RZ, RZ, R8 ;  /* 0x000000ffff027224 */ /* 0x000fe200078e0008 */
[----:B------:R-:W-:Y:S01]  /*0740*/  IABS R8, R7 ;  /* 0x0000000700087213 */ /* 0x000fe20000000000 */
[----:B------:R-:W2:Y:S02]  /*0750*/  LDCU UR73, c[0x0][0x3b0] ;  /* 0x00007600ff4977ac */ /* 0x000ea40008000800 */
[----:B------:R-:W-:-:S02]  /*0760*/  IMAD R5, R2, R9, RZ ;  /* 0x0000000902057224 */ /* 0x000fc400078e02ff */
[----:B------:R-:W-:Y:S01]  /*0770*/  IMAD.MOV.U32 R2, RZ, RZ, RZ ;  /* 0x000000ffff027224 */ /* 0x000fe200078e00ff */
[----:B------:R-:W2:Y:S03]  /*0780*/  LDCU UR65, c[0x0][0x3b0] ;  /* 0x00007600ff4177ac */ /* 0x000ea60008000800 */
[----:B------:R-:W-:Y:S01]  /*0790*/  IMAD.HI.U32 R2, R3, R5, R2 ;  /* 0x0000000503027227 */ /* 0x000fe200078e0002 */
[----:B------:R-:W2:Y:S01]  /*07a0*/  LDCU UR27, c[0x0][0x3b0] ;  /* 0x00007600ff1b77ac */ /* 0x000ea20008000800 */
[----:B------:R-:W2:Y:S02]  /*07b0*/  I2F.RP R3, R8 ;  /* 0x0000000800037306 */ /* 0x000ea40000209400 */
[----:B-1----:R-:W-:Y:S01]  /*07c0*/  VIADD R5, R4, 0xffffffe ;  /* 0x0ffffffe04057836 */ /* 0x002fe20000000000 */
[----:B------:R-:W1:Y:S01]  /*07d0*/  LDCU UR11, c[0x0][0x3b0] ;  /* 0x00007600ff0b77ac */ /* 0x000e620008000800 */
[----:B------:R-:W-:Y:S01]  /*07e0*/  IMAD.HI.U32 R2, R2, R11, RZ ;  /* 0x0000000b02027227 */ /* 0x000fe200078e00ff */
[----:B------:R-:W1:Y:S03]  /*07f0*/  LDCU UR72, c[0x0][0x3b0] ;  /* 0x00007600ff4877ac */ /* 0x000e660008000800 */
[----:B------:R-:W-:Y:S01]  /*0800*/  IMAD R0, R2, R0, R11 ;  /* 0x0000000002007224 */ /* 0x000fe200078e020b */
[----:B------:R-:W1:Y:S01]  /*0810*/  F2I.FTZ.U32.TRUNC.NTZ R5, R5 ;  /* 0x0000000500057305 */ /* 0x000e62000021f000 */
[----:B------:R-:W3:Y:S03]  /*0820*/  LDCU UR64, c[0x0][0x3b0] ;  /* 0x00007600ff4077ac */ /* 0x000ee60008000800 */
[----:B------:R-:W-:Y:S01]  /*0830*/  ISETP.GT.U32.AND P1, PT, R9, R0, PT ;  /* 0x000000000900720c */ /* 0x000fe20003f24070 */
[----:B------:R-:W3:Y:S03]  /*0840*/  LDCU UR56, c[0x0][0x3b0] ;  /* 0x00007600ff3877ac */ /* 0x000ee60008000800 */
[----:B--2---:R-:W2:Y:S01]  /*0850*/  MUFU.RCP R3, R3 ;  /* 0x0000000300037308 */ /* 0x004ea20000001000 */
[----:B------:R-:W3:Y:S01]  /*0860*/  LDCU UR34, c[0x0][0x3b0] ;  /* 0x00007600ff2277ac */ /* 0x000ee20008000800 */
[----:B------:R-:W3:Y:S01]  /*0870*/  LDCU UR18, c[0x0][0x3b0] ;  /* 0x00007600ff1277ac */ /* 0x000ee20008000800 */
[----:B-1----:R-:W-:-:S06]  /*0880*/  IADD3 R4, PT, PT, RZ, -R5, RZ ;  /* 0x80000005ff047210 */ /* 0x002fcc0007ffe0ff */
[----:B------:R-:W-:Y:S01]  /*0890*/  @!P1 IMAD.IADD R0, R0, 0x1, -R9 ;  /* 0x0000000100009824 */ /* 0x000fe200078e0a09 */
[----:B------:R-:W1:Y:S01]  /*08a0*/  LDCU UR63, c[0x0][0x3b0] ;  /* 0x00007600ff3f77ac */ /* 0x000e620008000800 */
[----:B------:R-:W-:Y:S01]  /*08b0*/  @!P1 VIADD R2, R2, 0x1 ;  /* 0x0000000102029836 */ /* 0x000fe20000000000 */
[----:B------:R-:W-:Y:S02]  /*08c0*/  ISETP.NE.AND P1, PT, R13, RZ, PT ;  /* 0x000000ff0d00720c */ /* 0x000fe40003f25270 */
[----:B------:R-:W-:Y:S01]  /*08d0*/  ISETP.GE.U32.AND P0, PT, R0, R9, PT ;  /* 0x000000090000720c */ /* 0x000fe20003f06070 */
[----:B------:R-:W1:Y:S01]  /*08e0*/  LDCU UR9, c[0x0][0x3b0] ;  /* 0x00007600ff0977ac */ /* 0x000e620008000800 */
[----:B------:R-:W-:Y:S02]  /*08f0*/  LOP3.LUT R0, R12, R13, RZ, 0x3c, !PT ;  /* 0x0000000d0c007212 */ /* 0x000fe400078e3cff */
[----:B--2---:R-:W-:Y:S01]  /*0900*/  IADD3 R9, PT, PT, R3, 0xffffffe, RZ ;  /* 0x0ffffffe03097810 */ /* 0x004fe20007ffe0ff */
[----:B------:R-:W2:Y:S01]  /*0910*/  LDCU UR62, c[0x0][0x3b0] ;  /* 0x00007600ff3e77ac */ /* 0x000ea20008000800 */
[----:B------:R-:W-:-:S02]  /*0920*/  ISETP.GE.AND P2, PT, R0, RZ, PT ;  /* 0x000000ff0000720c */ /* 0x000fc40003f46270 */
[----:B------:R-:W1:Y:S01]  /*0930*/  F2I.FTZ.U32.TRUNC.NTZ R3, R9 ;  /* 0x0000000900037305 */ /* 0x000e62000021f000 */
[----:B------:R-:W2:Y:S04]  /*0940*/  LDCU UR8, c[0x0][0x3b0] ;  /* 0x00007600ff0877ac */ /* 0x000ea80008000800 */
[----:B------:R-:W-:Y:S01]  /*0950*/  @P0 VIADD R2, R2, 0x1 ;  /* 0x0000000102020836 */ /* 0x000fe20000000000 */
[----:B------:R-:W2:Y:S03]  /*0960*/  LDCU UR61, c[0x0][0x3b0] ;  /* 0x00007600ff3d77ac */ /* 0x000ea60008000800 */
[----:B------:R-:W-:-:S05]  /*0970*/  IMAD.MOV.U32 R11, RZ, RZ, R2 ;  /* 0x000000ffff0b7224 */ /* 0x000fca00078e0002 */
[----:B------:R-:W-:Y:S02]  /*0980*/  @!P2 IADD3 R11, PT, PT, -R11, RZ, RZ ;  /* 0x000000ff0b0ba210 */ /* 0x000fe40007ffe1ff */
[----:B------:R-:W-:Y:S02]  /*0990*/  @!P1 LOP3.LUT R11, RZ, R13, RZ, 0x33, !PT ;  /* 0x0000000dff0b9212 */ /* 0x000fe400078e33ff */
[----:B-1----:R-:W-:-:S03]  /*09a0*/  IADD3 R2, PT, PT, RZ, -R3, RZ ;  /* 0x80000003ff027210 */ /* 0x002fc60007ffe0ff */
[----:B------:R-:W-:Y:S02]  /*09b0*/  IMAD.MOV R0, RZ, RZ, -R11 ;  /* 0x000000ffff007224 */ /* 0x000fe400078e0a0b */
[----:B------:R-:W-:Y:S02]  /*09c0*/  IMAD.SHL.U32 R132, R11, 0x80, RZ ;  /* 0x000000800b847824 */ /* 0x000fe400078e00ff */
[----:B------:R-:W-:Y:S02]  /*09d0*/  IMAD R0, R13, R0, R12 ;  /* 0x000000000d007224 */ /* 0x000fe400078e020c */
[----:B------:R-:W-:Y:S01]  /*09e0*/  IMAD.MOV.U32 R13, RZ, RZ, R2 ;  /* 0x000000ffff0d7224 */ /* 0x000fe200078e0002 */
[----:B------:R-:W-:Y:S01]  /*09f0*/  IADD3 R18, PT, PT, R132, 0x4, RZ ;  /* 0x0000000484127810 */ /* 0x000fe20007ffe0ff */
[----:B------:R-:W-:Y:S01]  /*0a00*/  IMAD.IADD R0, R10, 0x1, R0 ;  /* 0x000000010a007824 */ /* 0x000fe200078e0200 */
[----:B------:R-:W-:Y:S01]  /*0a10*/  STL [R1+0x3a0], R132 ;  /* 0x0003a08401007387 */ /* 0x000fe20000100800 */
[----:B------:R-:W-:Y:S01]  /*0a20*/  IMAD R9, R13, R8, RZ ;  /* 0x000000080d097224 */ /* 0x000fe200078e02ff */
[----:B------:R-:W-:Y:S01]  /*0a30*/  IABS R17, R18 ;  /* 0x0000001200117213 */ /* 0x000fe20000000000 */
[----:B------:R-:W-:Y:S01]  /*0a40*/  IMAD.MOV.U32 R2, RZ, RZ, RZ ;  /* 0x000000ffff027224 */ /* 0x000fe200078e00ff */
[----:B------:R-:W-:Y:S01]  /*0a50*/  IADD3 R31, PT, PT, R132, 0x15, RZ ;  /* 0x00000015841f7810 */ /* 0x000fe20007ffe0ff */
[----:B------:R-:W-:Y:S01]  /*0a60*/  IMAD.SHL.U32 R0, R0, 0x80, RZ ;  /* 0x0000008000007824 */ /* 0x000fe200078e00ff */
[----:B------:R-:W-:Y:S01]  /*0a70*/  IADD3 R44, PT, PT, R132, 0x20, RZ ;  /* 0x00000020842c7810 */ /* 0x000fe20007ffe0ff */
[----:B------:R-:W-:Y:S01]  /*0a80*/  IMAD.HI.U32 R2, R3, R9, R2 ;  /* 0x0000000903027227 */ /* 0x000fe200078e0002 */
[----:B------:R-:W-:-:S02]  /*0a90*/  MOV R3, R4 ;  /* 0x0000000400037202 */ /* 0x000fc40000000f00 */
[----:B------:R-:W-:Y:S01]  /*0aa0*/  LOP3.LUT R20, R0, 0x3f, R15, 0xf8, !PT ;  /* 0x0000003f00147812 */ /* 0x000fe200078ef80f */
[----:B------:R-:W-:Y:S01]  /*0ab0*/  VIADD R12, R132, 0x7f ;  /* 0x0000007f840c7836 */ /* 0x000fe20000000000 */
[----:B------:R-:W-:Y:S01]  /*0ac0*/  MOV R4, RZ ;  /* 0x000000ff00047202 */ /* 0x000fe20000000f00 */
[----:B------:R-:W-:Y:S01]  /*0ad0*/  IMAD R3, R3, R14, RZ ;  /* 0x0000000e03037224 */ /* 0x000fe200078e02ff */
[----:B------:R-:W-:Y:S01]  /*0ae0*/  LOP3.LUT R19, R0, 0x40, R192, 0xfe, !PT ;  /* 0x0000004000137812 */ /* 0x000fe200078efec0 */
[----:B------:R-:W-:Y:S01]  /*0af0*/  VIADD R10, R132, 0x1 ;  /* 0x00000001840a7836 */ /* 0x000fe20000000000 */
[----:B------:R-:W-:Y:S01]  /*0b00*/  IABS R0, R20 ;  /* 0x0000001400007213 */ /* 0x000fe20000000000 */
[----:B------:R-:W-:Y:S01]  /*0b10*/  IMAD.HI.U32 R4, R5, R3, R4 ;  /* 0x0000000305047227 */ /* 0x000fe200078e0004 */
[----:B------:R-:W-:Y:S01]  /*0b20*/  IABS R13, R12 ;  /* 0x0000000c000d7213 */ /* 0x000fe20000000000 */
[----:B------:R-:W-:Y:S01]  /*0b30*/  STL [R1+0x3ac], R20 ;  /* 0x0003ac1401007387 */ /* 0x000fe20000100800 */
[----:B------:R-:W-:Y:S01]  /*0b40*/  IABS R9, R19 ;  /* 0x0000001300097213 */ /* 0x000fe20000000000 */
[----:B------:R-:W-:Y:S01]  /*0b50*/  IMAD.MOV.U32 R5, RZ, RZ, R0 ;  /* 0x000000ffff057224 */ /* 0x000fe200078e0000 */
[----:B------:R-:W-:Y:S01]  /*0b60*/  IABS R11, R10 ;  /* 0x0000000a000b7213 */ /* 0x000fe20000000000 */
[----:B------:R-:W-:Y:S01]  /*0b70*/  IMAD.HI.U32 R3, R2, R13, RZ ;  /* 0x0000000d02037227 */ /* 0x000fe200078e00ff */
[----:B------:R-:W-:Y:S01]  /*0b80*/  ISETP.GE.AND P0, PT, R10, RZ, PT ;  /* 0x000000ff0a00720c */ /* 0x000fe20003f06270 */
[----:B------:R1:W-:Y:S01]  /*0b90*/  STL [R1+0x3b0], R19 ;  /* 0x0003b01301007387 */ /* 0x0003e20000100800 */
[----:B------:R-:W-:Y:S01]  /*0ba0*/  ISETP.GE.AND P4, PT, R12, RZ, PT ;  /* 0x000000ff0c00720c */ /* 0x000fe20003f86270 */
[----:B------:R-:W-:Y:S01]  /*0bb0*/  IMAD.HI.U32 R0, R4, R5, RZ ;  /* 0x0000000504007227 */ /* 0x000fe200078e00ff */
[----:B------:R-:W-:-:S02]  /*0bc0*/  IADD3 R3, PT, PT, -R3, RZ, RZ ;  /* 0x000000ff03037210 */ /* 0x000fc40007ffe1ff */
[----:B------:R-:W-:Y:S01]  /*0bd0*/  IABS R27, R31 ;  /* 0x0000001f001b7213 */ /* 0x000fe20000000000 */
[----:B------:R-:W-:Y:S01]  /*0be0*/  IMAD.HI.U32 R4, R4, R9, RZ ;  /* 0x0000000904047227 */ /* 0x000fe200078e00ff */
[C---:B------:R-:W-:Y:S02]  /*0bf0*/  IADD3 R46, PT, PT, R132.reuse, 0x21, RZ ;  /* 0x00000021842e7810 */ /* 0x040fe40007ffe0ff */
[----:B------:R-:W-:Y:S01]  /*0c00*/  IADD3 R48, PT, PT, R132, 0x23, RZ ;  /* 0x0000002384307810 */ /* 0x000fe20007ffe0ff */
[----:B------:R-:W-:Y:S01]  /*0c10*/  IMAD.MOV R0, RZ, RZ, -R0 ;  /* 0x000000ffff007224 */ /* 0x000fe200078e0a00 */
[----:B------:R-:W-:Y:S01]  /*0c20*/  IABS R43, R46 ;  /* 0x0000002e002b7213 */ /* 0x000fe20000000000 */
[----:B------:R-:W-:Y:S01]  /*0c30*/  IMAD.MOV R4, RZ, RZ, -R4 ;  /* 0x000000ffff047224 */ /* 0x000fe200078e0a04 */
[----:B------:R-:W-:Y:S01]  /*0c40*/  IABS R53, R48 ;  /* 0x0000003000357213 */ /* 0x000fe20000000000 */
[----:B------:R-:W-:Y:S01]  /*0c50*/  IMAD R13, R8, R3, R13 ;  /* 0x00000003080d7224 */ /* 0x000fe200078e020d */
[----:B------:R-:W-:Y:S01]  /*0c60*/  IADD3 R58, PT, PT, R132, 0x2a, RZ ;  /* 0x0000002a843a7810 */ /* 0x000fe20007ffe0ff */
[----:B------:R-:W-:Y:S01]  /*0c70*/  IMAD R3, R14, R0, R5 ;  /* 0x000000000e037224 */ /* 0x000fe200078e0205 */
[----:B------:R-:W-:Y:S01]  /*0c80*/  IADD3 R117, PT, PT, R132, 0x64, RZ ;  /* 0x0000006484757810 */ /* 0x000fe20007ffe0ff */
[----:B------:R-:W-:Y:S01]  /*0c90*/  IMAD R4, R14, R4, R9 ;  /* 0x000000040e047224 */ /* 0x000fe200078e0209 */
[----:B------:R-:W-:Y:S01]  /*0ca0*/  ISETP.GT.U32.AND P2, PT, R8, R13, PT ;  /* 0x0000000d0800720c */ /* 0x000fe20003f44070 */
[----:B------:R-:W-:Y:S01]  /*0cb0*/  IMAD.HI.U32 R0, R2, R11, RZ ;  /* 0x0000000b02007227 */ /* 0x000fe200078e00ff */
[----:B------:R-:W-:-:S02]  /*0cc0*/  ISETP.GT.U32.AND P1, PT, R14, R3, PT ;  /* 0x000000030e00720c */ /* 0x000fc40003f24070 */
[----:B------:R-:W-:Y:S01]  /*0cd0*/  ISETP.GT.U32.AND P3, PT, R14, R4, PT ;  /* 0x000000040e00720c */ /* 0x000fe20003f64070 */
[----:B------:R-:W-:Y:S01]  /*0ce0*/  VIADD R10, R132, 0x2 ;  /* 0x00000002840a7836 */ /* 0x000fe20000000000 */
[----:B------:R-:W-:Y:S01]  /*0cf0*/  IADD3 R0, PT, PT, -R0, RZ, RZ ;  /* 0x000000ff00007210 */ /* 0x000fe20007ffe1ff */
[----:B------:R-:W-:Y:S01]  /*0d00*/  VIADD R16, R132, 0x3 ;  /* 0x0000000384107836 */ /* 0x000fe20000000000 */
[----:B------:R-:W-:Y:S01]  /*0d10*/  IABS R55, R58 ;  /* 0x0000003a00377213 */ /* 0x000fe20000000000 */
[----:B------:R-:W-:Y:S01]  /*0d20*/  IMAD.HI.U32 R12, R2, R17, RZ ;  /* 0x00000011020c7227 */ /* 0x000fe200078e00ff */
[----:B------:R-:W-:Y:S02]  /*0d30*/  IABS R73, R117 ;  /* 0x0000007500497213 */ /* 0x000fe40000000000 */
[----:B------:R-:W-:Y:S01]  /*0d40*/  IABS R15, R16 ;  /* 0x00000010000f7213 */ /* 0x000fe20000000000 */
[----:B------:R-:W-:Y:S01]  /*0d50*/  @!P2 IMAD.IADD R13, R13, 0x1, -R8 ;  /* 0x000000010d0da824 */ /* 0x000fe200078e0a08 */
[C---:B------:R-:W-:Y:S01]  /*0d60*/  IADD3 R66, PT, PT, R132.reuse, 0x67, RZ ;  /* 0x0000006784427810 */ /* 0x040fe20007ffe0ff */
[----:B------:R-:W-:Y:S01]  /*0d70*/  @!P1 IMAD.IADD R3, R3, 0x1, -R14 ;  /* 0x0000000103039824 */ /* 0x000fe200078e0a0e */
[----:B------:R-:W-:Y:S01]  /*0d80*/  IADD3 R74, PT, PT, R132, 0x6c, RZ ;  /* 0x0000006c844a7810 */ /* 0x000fe20007ffe0ff */
[----:B------:R-:W-:Y:S01]  /*0d90*/  IMAD R9, R8, R0, R11 ;  /* 0x0000000008097224 */ /* 0x000fe200078e020b */
[----:B------:R-:W-:Y:S01]  /*0da0*/  @!P3 IADD3 R4, PT, PT, R4, -R14, RZ ;  /* 0x8000000e0404b210 */ /* 0x000fe20007ffe0ff */
[----:B------:R-:W-:Y:S01]  /*0db0*/  IMAD.HI.U32 R5, R2, R15, RZ ;  /* 0x0000000f02057227 */ /* 0x000fe200078e00ff */
[----:B------:R-:W-:-:S02]  /*0dc0*/  ISETP.GT.U32.AND P1, PT, R14, R3, PT ;  /* 0x000000030e00720c */ /* 0x000fc40003f24070 */
[----:B------:R-:W-:Y:S01]  /*0dd0*/  ISETP.GT.U32.AND P6, PT, R14, R4, PT ;  /* 0x000000040e00720c */ /* 0x000fe20003fc4070 */
[----:B------:R-:W-:Y:S01]  /*0de0*/  IMAD.MOV R5, RZ, RZ, -R5 ;  /* 0x000000ffff057224 */ /* 0x000fe200078e0a05 */
[----:B------:R-:W-:Y:S01]  /*0df0*/  ISETP.GT.U32.AND P2, PT, R8, R13, PT ;  /* 0x0000000d0800720c */ /* 0x000fe20003f44070 */
[----:B------:R-:W-:Y:S01]  /*0e00*/  IMAD.MOV R12, RZ, RZ, -R12 ;  /* 0x000000ffff0c7224 */ /* 0x000fe200078e0a0c */
[----:B------:R-:W-:Y:S01]  /*0e10*/  IABS R11, R10 ;  /* 0x0000000a000b7213 */ /* 0x000fe20000000000 */
[----:B------:R-:W-:Y:S01]  /*0e20*/  VIADD R22, R132, 0x8 ;  /* 0x0000000884167836 */ /* 0x000fe20000000000 */
[----:B------:R-:W-:Y:S01]  /*0e30*/  ISETP.GE.AND P3, PT, R10, RZ, PT ;  /* 0x000000ff0a00720c */ /* 0x000fe20003f66270 */
[C---:B------:R-:W-:Y:S01]  /*0e40*/  IMAD R10, R8.reuse, R5, R15 ;  /* 0x00000005080a7224 */ /* 0x040fe200078e020f */
[----:B------:R-:W-:Y:S01]  /*0e50*/  ISETP.GT.U32.AND P5, PT, R8, R9, PT ;  /* 0x000000090800720c */ /* 0x000fe20003fa4070 */
[----:B------:R-:W-:Y:S01]  /*0e60*/  IMAD.HI.U32 R0, R2, R11, RZ ;  /* 0x0000000b02007227 */ /* 0x000fe200078e00ff */
[----:B------:R-:W-:-:S02]  /*0e70*/  IABS R113, R74 ;  /* 0x0000004a00717213 */ /* 0x000fc40000000000 */
[----:B------:R-:W-:Y:S01]  /*0e80*/  IADD3 R112, PT, PT, R132, 0x6e, RZ ;  /* 0x0000006e84707810 */ /* 0x000fe20007ffe0ff */
[----:B------:R-:W-:Y:S01]  /*0e90*/  @!P1 IMAD.IADD R3, R3, 0x1, -R14 ;  /* 0x0000000103039824 */ /* 0x000fe200078e0a0e */
[----:B------:R-:W-:Y:S01]  /*0ea0*/  @!P6 IADD3 R4, PT, PT, R4, -R14, RZ ;  /* 0x8000000e0404e210 */ /* 0x000fe20007ffe0ff */
[----:B------:R-:W-:Y:S01]  /*0eb0*/  IMAD.MOV R0, RZ, RZ, -R0 ;  /* 0x000000ffff007224 */ /* 0x000fe200078e0a00 */
[----:B------:R-:W-:Y:S01]  /*0ec0*/  ISETP.GE.AND P6, PT, R19, RZ, PT ;  /* 0x000000ff1300720c */ /* 0x000fe20003fc6270 */
[----:B------:R-:W-:Y:S01]  /*0ed0*/  VIADD R14, R132, 0x6 ;  /* 0x00000006840e7836 */ /* 0x000fe20000000000 */
[----:B------:R-:W-:Y:S01]  /*0ee0*/  ISETP.GE.AND P1, PT, R20, RZ, PT ;  /* 0x000000ff1400720c */ /* 0x000fe20003f26270 */
[----:B------:R-:W-:Y:S01]  /*0ef0*/  IMAD R11, R8, R0, R11 ;  /* 0x00000000080b7224 */ /* 0x000fe200078e020b */
[-C--:B------:R-:W-:Y:S01]  /*0f00*/  @!P2 IADD3 R13, PT, PT, R13, -R8.reuse, RZ ;  /* 0x800000080d0da210 */ /* 0x080fe20007ffe0ff */
[----:B------:R-:W-:Y:S01]  /*0f10*/  IMAD.MOV.U32 R5, RZ, RZ, R4 ;  /* 0x000000ffff057224 */ /* 0x000fe200078e0004 */
[----:B------:R-:W-:Y:S01]  /*0f20*/  @!P5 IADD3 R9, PT, PT, R9, -R8, RZ ;  /* 0x800000080909d210 */ /* 0x000fe20007ffe0ff */
[----:B------:R-:W-:Y:S01]  /*0f30*/  VIADD R23, R132, 0x9 ;  /* 0x0000000984177836 */ /* 0x000fe20000000000 */
[----:B-1----:R-:W-:Y:S01]  /*0f40*/  IABS R19, R22 ;  /* 0x0000001600137213 */ /* 0x002fe20000000000 */
[----:B------:R-:W-:Y:S01]  /*0f50*/  IMAD.MOV.U32 R0, RZ, RZ, R13 ;  /* 0x000000ffff007224 */ /* 0x000fe200078e000d */
[C---:B------:R-:W-:Y:S01]  /*0f60*/  ISETP.GT.U32.AND P5, PT, R8.reuse, R9, PT ;  /* 0x000000090800720c */ /* 0x040fe20003fa4070 */
[----:B------:R-:W-:Y:S01]  /*0f70*/  IMAD R13, R8, R12, R17 ;  /* 0x0000000c080d7224 */ /* 0x000fe200078e0211 */
[----:B------:R-:W-:Y:S01]  /*0f80*/  IABS R17, R14 ;  /* 0x0000000e00117213 */ /* 0x000fe20000000000 */
[----:B------:R-:W-:Y:S01]  /*0f90*/  @!P4 IMAD.MOV R0, RZ, RZ, -R0 ;  /* 0x000000ffff00c224 */ /* 0x000fe200078e0a00 */
[----:B------:R-:W-:Y:S01]  /*0fa0*/  ISETP.NE.AND P4, PT, R6, RZ, PT ;  /* 0x000000ff0600720c */ /* 0x000fe20003f85270 */
[C---:B------:R-:W-:Y:S01]  /*0fb0*/  VIADD R12, R132.reuse, 0x5 ;  /* 0x00000005840c7836 */ /* 0x040fe20000000000 */
[----:B------:R-:W-:Y:S01]  /*0fc0*/  @!P1 IADD3 R3, PT, PT, -R3, RZ, RZ ;  /* 0x000000ff03039210 */ /* 0x000fe20007ffe1ff */
[----:B------:R-:W-:Y:S01]  /*0fd0*/  @!P6 IMAD.MOV R5, RZ, RZ, -R5 ;  /* 0x000000ffff05e224 */ /* 0x000fe200078e0a05 */
[----:B------:R-:W-:Y:S01]  /*0fe0*/  LOP3.LUT R6, RZ, R6, RZ, 0x33, !PT ;  /* 0x00000006ff067212 */ /* 0x000fe200078e33ff */
[----:B------:R-:W-:Y:S01]  /*0ff0*/  VIADD R28, R132, 0x14 ;  /* 0x00000014841c7836 */ /* 0x000fe20000000000 */
[----:B------:R-:W-:Y:S01]  /*1000*/  ISETP.GT.U32.AND P1, PT, R8, R11, PT ;  /* 0x0000000b0800720c */ /* 0x000fe20003f24070 */
[----:B------:R-:W-:Y:S01]  /*1010*/  VIADD R32, R132, 0x18 ;  /* 0x0000001884207836 */ /* 0x000fe20000000000 */
[----:B------:R-:W-:Y:S01]  /*1020*/  ISETP.GT.U32.AND P6, PT, R8, R10, PT ;  /* 0x0000000a0800720c */ /* 0x000fe20003fc4070 */
[C---:B------:R-:W-:Y:S01]  /*1030*/  VIADD R36, R132.reuse, 0x19 ;  /* 0x0000001984247836 */ /* 0x040fe20000000000 */
[----:B------:R-:W-:Y:S01]  /*1040*/  IABS R15, R12 ;  /* 0x0000000c000f7213 */ /* 0x000fe20000000000 */
[----:B------:R-:W-:Y:S01]  /*1050*/  VIADD R39, R132, 0x1a ;  /* 0x0000001a84277836 */ /* 0x000fe20000000000 */
[----:B------:R-:W-:Y:S01]  /*1060*/  SEL R4, R6, R3, !P4 ;  /* 0x0000000306047207 */ /* 0x000fe20006000000 */
[----:B------:R-:W-:Y:S01]  /*1070*/  VIADD R42, R132, 0x1f ;  /* 0x0000001f842a7836 */ /* 0x000fe20000000000 */
[----:B------:R-:W-:Y:S01]  /*1080*/  SEL R5, R6, R5, !P4 ;  /* 0x0000000506057207 */ /* 0x000fe20006000000 */
[----:B------:R-:W-:Y:S01]  /*1090*/  IMAD.HI.U32 R3, R2, R15, RZ ;  /* 0x0000000f02037227 */ /* 0x000fe200078e00ff */
[----:B------:R-:W-:-:S02]  /*10a0*/  ISETP.GT.U32.AND P4, PT, R8, R13, PT ;  /* 0x0000000d0800720c */ /* 0x000fc40003f84070 */
[-C--:B------:R-:W-:Y:S01]  /*10b0*/  @!P5 IADD3 R9, PT, PT, R9, -R8.reuse, RZ ;  /* 0x800000080909d210 */ /* 0x080fe20007ffe0ff */
[----:B------:R-:W-:Y:S01]  /*10c0*/  IMAD.MOV R3, RZ, RZ, -R3 ;  /* 0x000000ffff037224 */ /* 0x000fe200078e0a03 */
[----:B------:R-:W-:Y:S01]  /*10d0*/  ISETP.GE.AND P2, PT, R16, RZ, PT ;  /* 0x000000ff1000720c */ /* 0x000fe20003f46270 */
[----:B------:R-:W-:Y:S01]  /*10e0*/  @!P1 IMAD.IADD R11, R11, 0x1, -R8 ;  /* 0x000000010b0b9824 */ /* 0x000fe200078e0a08 */
[----:B------:R-:W-:Y:S01]  /*10f0*/  @!P6 IADD3 R10, PT, PT, R10, -R8, RZ ;  /* 0x800000080a0ae210 */ /* 0x000fe20007ffe0ff */
[----:B------:R-:W-:Y:S01]  /*1100*/  IMAD.MOV.U32 R6, RZ, RZ, R9 ;  /* 0x000000ffff067224 */ /* 0x000fe200078e0009 */
[----:B------:R-:W-:Y:S01]  /*1110*/  ISETP.GE.AND P1, PT, R12, RZ, PT ;  /* 0x000000ff0c00720c */ /* 0x000fe20003f26270 */
[C---:B------:R-:W-:Y:S01]  /*1120*/  IMAD R12, R8.reuse, R3, R15 ;  /* 0x00000003080c7224 */ /* 0x040fe200078e020f */
[----:B------:R-:W-:Y:S01]  /*1130*/  ISETP.GT.U32.AND P6, PT, R8, R11, PT ;  /* 0x0000000b0800720c */ /* 0x000fe20003fc4070 */
[----:B------:R-:W-:Y:S01]  /*1140*/  IMAD.HI.U32 R3, R2, R17, RZ ;  /* 0x0000001102037227 */ /* 0x000fe200078e00ff */
[----:B------:R-:W-:-:S02]  /*1150*/  @!P0 IADD3 R6, PT, PT, -R6, RZ, RZ ;  /* 0x000000ff06068210 */ /* 0x000fc40007ffe1ff */
[----:B------:R-:W-:Y:S01]  /*1160*/  IABS R21, R23 ;  /* 0x0000001700157213 */ /* 0x000fe20000000000 */
[--C-:B------:R-:W-:Y:S01]  /*1170*/  @!P4 IMAD.IADD R13, R13, 0x1, -R8.reuse ;  /* 0x000000010d0dc824 */ /* 0x100fe200078e0a08 */
[----:B------:R-:W-:Y:S01]  /*1180*/  ISETP.GT.U32.AND P4, PT, R8, R10, PT ;  /* 0x0000000a0800720c */ /* 0x000fe20003f84070 */
[----:B------:R-:W-:Y:S01]  /*1190*/  VIADD R16, R132, 0x7 ;  /* 0x0000000784107836 */ /* 0x000fe20000000000 */
[----:B------:R-:W-:Y:S01]  /*11a0*/  IADD3 R3, PT, PT, -R3, RZ, RZ ;  /* 0x000000ff03037210 */ /* 0x000fe20007ffe1ff */
[----:B------:R-:W-:Y:S01]  /*11b0*/  IMAD.HI.U32 R15, R2, R19, RZ ;  /* 0x00000013020f7227 */ /* 0x000fe200078e00ff */
[----:B------:R-:W-:Y:S02]  /*11c0*/  ISETP.GT.U32.AND P0, PT, R8, R13, PT ;  /* 0x0000000d0800720c */ /* 0x000fe40003f04070 */
[----:B------:R-:W-:Y:S01]  /*11d0*/  ISETP.GE.AND P5, PT, R18, RZ, PT ;  /* 0x000000ff1200720c */ /* 0x000fe20003fa6270 */
[C---:B------:R-:W-:Y:S01]  /*11e0*/  IMAD R3, R8.reuse, R3, R17 ;  /* 0x0000000308037224 */ /* 0x040fe200078e0211 */
[----:B------:R-:W-:Y:S01]  /*11f0*/  IABS R9, R16 ;  /* 0x0000001000097213 */ /* 0x000fe20000000000 */
[--C-:B------:R-:W-:Y:S01]  /*1200*/  @!P6 IMAD.IADD R11, R11, 0x1, -R8.reuse ;  /* 0x000000010b0be824 */ /* 0x100fe200078e0a08 */
[----:B------:R-:W-:Y:S01]  /*1210*/  ISETP.GT.U32.AND P6, PT, R8, R12, PT ;  /* 0x0000000c0800720c */ /* 0x000fe20003fc4070 */
[----:B------:R-:W-:Y:S01]  /*1220*/  VIADD R47, R132, 0x22 ;  /* 0x00000022842f7836 */ /* 0x000fe20000000000 */
[----:B------:R-:W-:Y:S01]  /*1230*/  IADD3 R18, PT, PT, -R15, RZ, RZ ;  /* 0x000000ff0f127210 */ /* 0x000fe20007ffe1ff */
[--C-:B------:R-:W-:Y:S01]  /*1240*/  @!P4 IMAD.IADD R10, R10, 0x1, -R8.reuse ;  /* 0x000000010a0ac824 */ /* 0x100fe200078e0a08 */
[----:B------:R-:W-:Y:S01]  /*1250*/  ISETP.GT.U32.AND P4, PT, R8, R3, PT ;  /* 0x000000030800720c */ /* 0x000fe20003f84070 */
[----:B------:R-:W-:Y:S01]  /*1260*/  VIADD R50, R132, 0x24 ;  /* 0x0000002484327836 */ /* 0x000fe20000000000 */
[----:B------:R-:W-:Y:S01]  /*1270*/  MOV R17, R9 ;  /* 0x0000000900117202 */ /* 0x000fe20000000f00 */
[----:B------:R-:W-:Y:S01]  /*1280*/  @!P0 IMAD.IADD R13, R13, 0x1, -R8 ;  /* 0x000000010d0d8824 */ /* 0x000fe200078e0a08 */
[----:B------:R-:W-:Y:S01]  /*1290*/  ISETP.GE.AND P0, PT, R14, RZ, PT ;  /* 0x000000ff0e00720c */ /* 0x000fe20003f06270 */
[----:B------:R-:W-:Y:S01]  /*12a0*/  IMAD.MOV.U32 R9, RZ, RZ, R11 ;  /* 0x000000ffff097224 */ /* 0x000fe200078e000b */
[----:B------:R-:W-:Y:S01]  /*12b0*/  IABS R25, R28 ;  /* 0x0000001c00197213 */ /* 0x000fe20000000000 */
[----:B------:R-:W-:Y:S01]  /*12c0*/  IMAD R18, R8, R18, R19 ;  /* 0x0000001208127224 */ /* 0x000fe200078e0213 */
[----:B------:R-:W-:Y:S01]  /*12d0*/  IADD3 R19, PT, PT, R132, 0xb, RZ ;  /* 0x0000000b84137810 */ /* 0x000fe20007ffe0ff */
[----:B------:R-:W-:Y:S01]  /*12e0*/  IMAD.MOV.U32 R11, RZ, RZ, R13 ;  /* 0x000000ffff0b7224 */ /* 0x000fe200078e000d */
[----:B------:R-:W-:Y:S01]  /*12f0*/  @!P6 IADD3 R12, PT, PT, R12, -R8, RZ ;  /* 0x800000080c0ce210 */ /* 0x000fe20007ffe0ff */
[----:B------:R-:W-:Y:S01]  /*1300*/  IMAD.HI.U32 R14, R2, R17, RZ ;  /* 0x00000011020e7227 */ /* 0x000fe200078e00ff */
[----:B------:R-:W-:-:S02]  /*1310*/  ISETP.GE.AND P6, PT, R16, RZ, PT ;  /* 0x000000ff1000720c */ /* 0x000fc40003fc6270 */
[----:B------:R-:W-:Y:S01]  /*1320*/  IABS R29, R19 ;  /* 0x00000013001d7213 */ /* 0x000fe20000000000 */
[----:B------:R-:W-:Y:S01]  /*1330*/  @!P4 IMAD.IADD R3, R3, 0x1, -R8 ;  /* 0x000000010303c824 */ /* 0x000fe200078e0a08 */
[----:B------:R-:W-:Y:S01]  /*1340*/  IABS R35, R36 ;  /* 0x0000002400237213 */ /* 0x000fe20000000000 */
[----:B------:R-:W-:Y:S01]  /*1350*/  IMAD.HI.U32 R16, R2, R21, RZ ;  /* 0x0000001502107227 */ /* 0x000fe200078e00ff */
[----:B------:R-:W-:Y:S02]  /*1360*/  IABS R37, R39 ;  /* 0x0000002700257213 */ /* 0x000fe40000000000 */
[----:B------:R-:W-:Y:S01]  /*1370*/  ISETP.GT.U32.AND P4, PT, R8, R3, PT ;  /* 0x000000030800720c */ /* 0x000fe20003f84070 */
[----:B------:R-:W-:Y:S01]  /*1380*/  @!P5 IMAD.MOV R11, RZ, RZ, -R11 ;  /* 0x000000ffff0bd224 */ /* 0x000fe200078e0a0b */
[----:B------:R-:W-:Y:S01]  /*1390*/  IADD3 R16, PT, PT, -R16, RZ, RZ ;  /* 0x000000ff10107210 */ /* 0x000fe20007ffe1ff */
[----:B------:R-:W-:Y:S01]  /*13a0*/  IMAD.MOV R14, RZ, RZ, -R14 ;  /* 0x000000ffff0e7224 */ /* 0x000fe200078e0a0e */
[C---:B------:R-:W-:Y:S01]  /*13b0*/  ISETP.GT.U32.AND P5, PT, R8.reuse, R18, PT ;  /* 0x000000120800720c */ /* 0x040fe20003fa4070 */
[----:B------:R-:W-:Y:S01]  /*13c0*/  @!P3 IMAD.MOV R9, RZ, RZ, -R9 ;  /* 0x000000ffff09b224 */ /* 0x000fe200078e0a09 */
[C---:B------:R-:W-:Y:S01]  /*13d0*/  ISETP.GT.U32.AND P3, PT, R8.reuse, R12, PT ;  /* 0x0000000c0800720c */ /* 0x040fe20003f64070 */
[----:B------:R-:W-:Y:S01]  /*13e0*/  IMAD R20, R8, R16, R21 ;  /* 0x0000001008147224 */ /* 0x000fe200078e0215 */
[----:B------:R-:W-:Y:S01]  /*13f0*/  IADD3 R21, PT, PT, R132, 0xc, RZ ;  /* 0x0000000c84157810 */ /* 0x000fe20007ffe0ff */
[----:B------:R-:W-:Y:S01]  /*1400*/  IMAD R15, R8, R14, R17 ;  /* 0x0000000e080f7224 */ /* 0x000fe200078e0211 */
[----:B------:R-:W-:Y:S01]  /*1410*/  IADD3 R14, PT, PT, R132, 0xa, RZ ;  /* 0x0000000a840e7810 */ /* 0x000fe20007ffe0ff */
[----:B------:R-:W-:Y:S01]  /*1420*/  @!P2 IMAD.MOV R10, RZ, RZ, -R10 ;  /* 0x000000ffff0aa224 */ /* 0x000fe200078e0a0a */
[----:B------:R-:W-:Y:S01]  /*1430*/  IABS R49, R47 ;  /* 0x0000002f00317213 */ /* 0x000fe20000000000 */
[--C-:B------:R-:W-:Y:S01]  /*1440*/  @!P4 IMAD.IADD R3, R3, 0x1, -R8.reuse ;  /* 0x000000010303c824 */ /* 0x100fe200078e0a08 */
[----:B------:R-:W-:Y:S01]  /*1450*/  ISETP.GT.U32.AND P4, PT, R8, R20, PT ;  /* 0x000000140800720c */ /* 0x000fe20003f84070 */
[----:B------:R-:W-:Y:S01]  /*1460*/  VIADD R56, R132, 0x28 ;  /* 0x0000002884387836 */ /* 0x000fe20000000000 */
[----:B------:R-:W-:Y:S01]  /*1470*/  IABS R17, R14 ;  /* 0x0000000e00117213 */ /* 0x000fe20000000000 */
[--C-:B------:R-:W-:Y:S01]  /*1480*/  @!P5 IMAD.IADD R18, R18, 0x1, -R8.reuse ;  /* 0x000000011212d824 */ /* 0x100fe200078e0a08 */
[----:B------:R-:W-:Y:S01]  /*1490*/  ISETP.GT.U32.AND P2, PT, R8, R15, PT ;  /* 0x0000000f0800720c */ /* 0x000fe20003f44070 */
[----:B------:R-:W-:Y:S01]  /*14a0*/  @!P3 IMAD.IADD R12, R12, 0x1, -R8 ;  /* 0x000000010c0cb824 */ /* 0x000fe200078e0a08 */
[----:B------:R-:W-:Y:S01]  /*14b0*/  ISETP.GE.AND P3, PT, R22, RZ, PT ;  /* 0x000000ff1600720c */ /* 0x000fe20003f66270 */
[----:B------:R-:W-:Y:S01]  /*14c0*/  IMAD.HI.U32 R13, R2, R17, RZ ;  /* 0x00000011020d7227 */ /* 0x000fe200078e00ff */
[----:B------:R-:W-:-:S02]  /*14d0*/  IADD3 R22, PT, PT, R132, 0xd, RZ ;  /* 0x0000000d84167810 */ /* 0x000fc40007ffe0ff */
[----:B------:R-:W-:Y:S01]  /*14e0*/  IABS R45, R50 ;  /* 0x00000032002d7213 */ /* 0x000fe20000000000 */
[----:B------:R-:W-:Y:S01]  /*14f0*/  IMAD.MOV R26, RZ, RZ, -R13 ;  /* 0x000000ffff1a7224 */ /* 0x000fe200078e0a0d */
[----:B------:R-:W-:Y:S01]  /*1500*/  IABS R33, R22 ;  /* 0x0000001600217213 */ /* 0x000fe20000000000 */
[----:B------:R-:W-:Y:S01]  /*1510*/  IMAD.HI.U32 R13, R2, R29, RZ ;  /* 0x0000001d020d7227 */ /* 0x000fe200078e00ff */
[----:B------:R-:W-:Y:S02]  /*1520*/  @!P4 IADD3 R20, PT, PT, R20, -R8, RZ ;  /* 0x800000081414c210 */ /* 0x000fe40007ffe0ff */
[C---:B------:R-:W-:Y:S01]  /*1530*/  ISETP.GT.U32.AND P4, PT, R8.reuse, R18, PT ;  /* 0x000000120800720c */ /* 0x040fe20003f84070 */
[----:B------:R-:W-:Y:S01]  /*1540*/  IMAD.MOV R13, RZ, RZ, -R13 ;  /* 0x000000ffff0d7224 */ /* 0x000fe200078e0a0d */
[----:B------:R-:W-:Y:S01]  /*1550*/  IABS R165, R112 ;  /* 0x0000007000a57213 */ /* 0x000fe20000000000 */
[----:B------:R-:W-:Y:S01]  /*1560*/  @!P2 IMAD.IADD R15, R15, 0x1, -R8 ;  /* 0x000000010f0fa824 */ /* 0x000fe200078e0a08 */
[----:B------:R-:W-:Y:S01]  /*1570*/  ISETP.GE.AND P2, PT, R23, RZ, PT ;  /* 0x000000ff1700720c */ /* 0x000fe20003f46270 */
[----:B------:R-:W-:Y:S01]  /*1580*/  IMAD R29, R8, R13, R29 ;  /* 0x0000000d081d7224 */ /* 0x000fe200078e021d */
[----:B------:R-:W-:Y:S01]  /*1590*/  IADD3 R96, PT, PT, R132, 0x78, RZ ;  /* 0x0000007884607810 */ /* 0x000fe20007ffe0ff */
[----:B------:R-:W-:Y:S01]  /*15a0*/  @!P1 IMAD.MOV R12, RZ, RZ, -R12 ;  /* 0x000000ffff0c9224 */ /* 0x000fe200078e0a0c */
[C---:B------:R-:W-:Y:S01]  /*15b0*/  ISETP.GT.U32.AND P1, PT, R8.reuse, R20, PT ;  /* 0x000000140800720c */ /* 0x040fe20003f24070 */
[C---:B------:R-:W-:Y:S01]  /*15c0*/  IMAD R26, R8.reuse, R26, R17 ;  /* 0x0000001a081a7224 */ /* 0x040fe200078e0211 */
[----:B------:R-:W-:Y:S01]  /*15d0*/  ISETP.GT.U32.AND P5, PT, R8, R15, PT ;  /* 0x0000000f0800720c */ /* 0x000fe20003fa4070 */
[C---:B------:R-:W-:Y:S01]  /*15e0*/  VIADD R23, R132.reuse, 0xe ;  /* 0x0000000e84177836 */ /* 0x040fe20000000000 */
[----:B------:R-:W-:Y:S01]  /*15f0*/  IABS R17, R21 ;  /* 0x0000001500117213 */ /* 0x000fe20000000000 */
[----:B------:R-:W-:Y:S01]  /*1600*/  VIADD R57, R132, 0x29 ;  /* 0x0000002984397836 */ /* 0x000fe20000000000 */
[----:B------:R-:W-:Y:S01]  /*1610*/  @!P4 IADD3 R18, PT, PT, R18, -R8, RZ ;  /* 0x800000081212c210 */ /* 0x000fe20007ffe0ff */
[----:B------:R-:W-:Y:S01]  /*1620*/  VIADD R59, R132, 0x2b ;  /* 0x0000002b843b7836 */ /* 0x000fe20000000000 */
[----:B------:R-:W-:Y:S01]  /*1630*/  ISETP.GT.U32.AND P4, PT, R8, R29, PT ;  /* 0x0000001d0800720c */ /* 0x000fe20003f84070 */
[----:B------:R-:W-:Y:S01]  /*1640*/  IMAD.HI.U32 R13, R2, R17, RZ ;  /* 0x00000011020d7227 */ /* 0x000fe200078e00ff */
[----:B------:R-:W-:-:S02]  /*1650*/  IABS R16, R23 ;  /* 0x0000001700107213 */ /* 0x000fc40000000000 */
[----:B------:R-:W-:Y:S01]  /*1660*/  IABS R51, R57 ;  /* 0x0000003900337213 */ /* 0x000fe20000000000 */
[--C-:B------:R-:W-:Y:S01]  /*1670*/  @!P1 IMAD.IADD R20, R20, 0x1, -R8.reuse ;  /* 0x0000000114149824 */ /* 0x100fe200078e0a08 */
[----:B------:R-:W-:Y:S01]  /*1680*/  ISETP.GE.AND P1, PT, R14, RZ, PT ;  /* 0x000000ff0e00720c */ /* 0x000fe20003f26270 */
[----:B------:R-:W-:Y:S01]  /*1690*/  IMAD.MOV R13, RZ, RZ, -R13 ;  /* 0x000000ffff0d7224 */ /* 0x000fe200078e0a0d */
[----:B------:R-:W-:Y:S01]  /*16a0*/  IABS R95, R96 ;  /* 0x00000060005f7213 */ /* 0x000fe20000000000 */
[----:B------:R-:W-:Y:S01]  /*16b0*/  IMAD.HI.U32 R14, R2, R33, RZ ;  /* 0x00000021020e7227 */ /* 0x000fe200078e00ff */
[----:B------:R-:W-:Y:S02]  /*16c0*/  IADD3 R164, PT, PT, R132, 0x7a, RZ ;  /* 0x0000007a84a47810 */ /* 0x000fe40007ffe0ff */
[----:B------:R-:W-:Y:S01]  /*16d0*/  IABS R101, R132 ;  /* 0x0000008400657213 */ /* 0x000fe20000000000 */
[--C-:B------:R-:W-:Y:S01]  /*16e0*/  @!P4 IMAD.IADD R29, R29, 0x1, -R8.reuse ;  /* 0x000000011d1dc824 */ /* 0x100fe200078e0a08 */
[----:B------:R-:W-:Y:S01]  /*16f0*/  IADD3 R14, PT, PT, -R14, RZ, RZ ;  /* 0x000000ff0e0e7210 */ /* 0x000fe20007ffe1ff */
[----:B------:R-:W-:Y:S01]  /*1700*/  @!P5 IMAD.IADD R15, R15, 0x1, -R8 ;  /* 0x000000010f0fd824 */ /* 0x000fe200078e0a08 */
[C---:B------:R-:W-:Y:S01]  /*1710*/  ISETP.GT.U32.AND P5, PT, R8.reuse, R26, PT ;  /* 0x0000001a0800720c */ /* 0x040fe20003fa4070 */
[C---:B------:R-:W-:Y:S01]  /*1720*/  IMAD R30, R8.reuse, R13, R17 ;  /* 0x0000000d081e7224 */ /* 0x040fe200078e0211 */
[C---:B------:R-:W-:Y:S01]  /*1730*/  ISETP.GT.U32.AND P4, PT, R8.reuse, R29, PT ;  /* 0x0000001d0800720c */ /* 0x040fe20003f84070 */
[C---:B------:R-:W-:Y:S01]  /*1740*/  IMAD R33, R8.reuse, R14, R33 ;  /* 0x0000000e08217224 */ /* 0x040fe200078e0221 */
[----:B------:R-:W-:Y:S01]  /*1750*/  @!P6 IADD3 R15, PT, PT, -R15, RZ, RZ ;  /* 0x000000ff0f0fe210 */ /* 0x000fe20007ffe1ff */
[----:B------:R-:W-:Y:S01]  /*1760*/  IMAD.MOV.U32 R17, RZ, RZ, R16 ;  /* 0x000000ffff117224 */ /* 0x000fe200078e0010 */
[----:B------:R-:W-:Y:S01]  /*1770*/  ISETP.GT.U32.AND P6, PT, R8, R30, PT ;  /* 0x0000001e0800720c */ /* 0x000fe20003fc4070 */
[----:B------:R-:W-:Y:S01]  /*1780*/  IMAD.MOV.U32 R13, RZ, RZ, R3 ;  /* 0x000000ffff0d7224 */ /* 0x000fe200078e0003 */
[----:B------:R-:W-:Y:S01]  /*1790*/  IADD3 R16, PT, PT, R132, 0xf, RZ ;  /* 0x0000000f84107810 */ /* 0x000fe20007ffe0ff */
[----:B------:R-:W-:Y:S01]  /*17a0*/  IMAD.HI.U32 R3, R2, R17, RZ ;  /* 0x0000001102037227 */ /* 0x000fe200078e00ff */
[----:B------:R-:W-:-:S02]  /*17b0*/  IABS R151, R164 ;  /* 0x000000a400977213 */ /* 0x000fc40000000000 */
[----:B------:R-:W-:Y:S01]  /*17c0*/  IABS R14, R16 ;  /* 0x00000010000e7213 */ /* 0x000fe20000000000 */
[----:B------:R-:W-:Y:S01]  /*17d0*/  IMAD.MOV R3, RZ, RZ, -R3 ;  /* 0x000000ffff037224 */ /* 0x000fe200078e0a03 */
[-C--:B------:R-:W-:Y:S01]  /*17e0*/  @!P5 IADD3 R26, PT, PT, R26, -R8.reuse, RZ ;  /* 0x800000081a1ad210 */ /* 0x080fe20007ffe0ff */
[----:B------:R-:W-:Y:S01]  /*17f0*/  @!P0 IMAD.MOV R13, RZ, RZ, -R13 ;  /* 0x000000ffff0d8224 */ /* 0x000fe200078e0a0d */
[----:B------:R-:W-:Y:S01]  /*1800*/  @!P4 IADD3 R29, PT, PT, R29, -R8, RZ ;  /* 0x800000081d1dc210 */ /* 0x000fe20007ffe0ff */
[C---:B------:R-:W-:Y:S01]  /*1810*/  IMAD R34, R8.reuse, R3, R17 ;  /* 0x0000000308227224 */ /* 0x040fe200078e0211 */
[----:B------:R-:W-:Y:S01]  /*1820*/  ISETP.GT.U32.AND P4, PT, R8, R33, PT ;  /* 0x000000210800720c */ /* 0x000fe20003f84070 */
[----:B------:R-:W-:Y:S01]  /*1830*/  @!P6 IMAD.IADD R30, R30, 0x1, -R8 ;  /* 0x000000011e1ee824 */ /* 0x000fe200078e0a08 */
[----:B------:R-:W-:Y:S01]  /*1840*/  ISETP.GE.AND P5, PT, R19, RZ, PT ;  /* 0x000000ff1300720c */ /* 0x000fe20003fa6270 */
[----:B------:R-:W-:Y:S01]  /*1850*/  IMAD.MOV.U32 R17, RZ, RZ, R14 ;  /* 0x000000ffff117224 */ /* 0x000fe200078e000e */
[----:B------:R-:W-:Y:S01]  /*1860*/  ISETP.GT.U32.AND P0, PT, R8, R26, PT ;  /* 0x0000001a0800720c */ /* 0x000fe20003f04070 */
[----:B------:R-:W-:Y:S01]  /*1870*/  VIADD R14, R132, 0x10 ;  /* 0x00000010840e7836 */ /* 0x000fe20000000000 */
[----:B------:R-:W-:Y:S01]  /*1880*/  ISETP.GT.U32.AND P6, PT, R8, R30, PT ;  /* 0x0000001e0800720c */ /* 0x000fe20003fc4070 */
[----:B------:R-:W-:-:S03]  /*1890*/  IMAD.HI.U32 R3, R2, R17, RZ ;  /* 0x0000001102037227 */ /* 0x000fc600078e00ff */
[----:B------:R-:W-:Y:S01]  /*18a0*/  IABS R19, R14 ;  /* 0x0000000e00137213 */ /* 0x000fe20000000000 */
[----:B------:R-:W-:Y:S02]  /*18b0*/  IMAD.MOV R3, RZ, RZ, -R3 ;  /* 0x000000ffff037224 */ /* 0x000fe400078e0a03 */
[----:B------:R-:W-:Y:S01]  /*18c0*/  @!P4 IADD3 R33, PT, PT, R33, -R8, RZ ;  /* 0x800000082121c210 */ /* 0x000fe20007ffe0ff */
[----:B------:R-:W-:Y:S01]  /*18d0*/  @!P2 IMAD.MOV R20, RZ, RZ, -R20 ;  /* 0x000000ffff14a224 */ /* 0x000fe200078e0a14 */
[----:B------:R-:W-:Y:S01]  /*18e0*/  ISETP.GE.AND P2, PT, R22, RZ, PT ;  /* 0x000000ff1600720c */ /* 0x000fe20003f46270 */
[----:B------:R-:W-:Y:S01]  /*18f0*/  @!P5 IMAD.MOV R29, RZ, RZ, -R29 ;  /* 0x000000ffff1dd224 */ /* 0x000fe200078e0a1d */
[----:B------:R-:W-:Y:S01]  /*1900*/  ISETP.GT.U32.AND P4, PT, R8, R33, PT ;  /* 0x000000210800720c */ /* 0x000fe20003f84070 */
[----:B------:R-:W-:Y:S01]  /*1910*/  @!P0 IMAD.IADD R26, R26, 0x1, -R8 ;  /* 0x000000011a1a8824 */ /* 0x000fe200078e0a08 */
[----:B------:R-:W-:Y:S01]  /*1920*/  ISETP.GT.U32.AND P5, PT, R8, R34, PT ;  /* 0x000000220800720c */ /* 0x000fe20003fa4070 */
[----:B------:R-:W-:Y:S01]  /*1930*/  VIADD R22, R132, 0x11 ;  /* 0x0000001184167836 */ /* 0x000fe20000000000 */
[----:B------:R-:W-:Y:S01]  /*1940*/  @!P6 IADD3 R30, PT, PT, R30, -R8, RZ ;  /* 0x800000081e1ee210 */ /* 0x000fe20007ffe0ff */
[----:B------:R-:W-:Y:S01]  /*1950*/  @!P3 IMAD.MOV R18, RZ, RZ, -R18 ;  /* 0x000000ffff12b224 */ /* 0x000fe200078e0a12 */
[----:B------:R-:W-:Y:S01]  /*1960*/  ISETP.GE.AND P6, PT, R14, RZ, PT ;  /* 0x000000ff0e00720c */ /* 0x000fe20003fc6270 */
[----:B------:R-:W-:Y:S01]  /*1970*/  IMAD R14, R8, R3, R17 ;  /* 0x00000003080e7224 */ /* 0x000fe200078e0211 */
[----:B------:R-:W-:Y:S01]  /*1980*/  ISETP.GE.AND P0, PT, R23, RZ, PT ;  /* 0x000000ff1700720c */ /* 0x000fe20003f06270 */
[----:B------:R-:W-:Y:S01]  /*1990*/  IMAD.HI.U32 R3, R2, R19, RZ ;  /* 0x0000001302037227 */ /* 0x000fe200078e00ff */
[----:B------:R-:W-:-:S02]  /*19a0*/  @!P1 IADD3 R26, PT, PT, -R26, RZ, RZ ;  /* 0x000000ff1a1a9210 */ /* 0x000fc40007ffe1ff */
[----:B------:R-:W-:Y:S01]  /*19b0*/  ISETP.GE.AND P1, PT, R16, RZ, PT ;  /* 0x000000ff1000720c */ /* 0x000fe20003f26270 */
[----:B------:R-:W-:Y:S01]  /*19c0*/  @!P4 IMAD.IADD R33, R33, 0x1, -R8 ;  /* 0x000000012121c824 */ /* 0x000fe200078e0a08 */
[----:B------:R-:W-:Y:S01]  /*19d0*/  ISETP.GT.U32.AND P4, PT, R8, R14, PT ;  /* 0x0000000e0800720c */ /* 0x000fe20003f84070 */
[----:B------:R-:W-:Y:S01]  /*19e0*/  VIADD R23, R132, 0x12 ;  /* 0x0000001284177836 */ /* 0x000fe20000000000 */
[----:B------:R-:W-:Y:S01]  /*19f0*/  @!P5 IADD3 R34, PT, PT, R34, -R8, RZ ;  /* 0x800000082222d210 */ /* 0x000fe20007ffe0ff */
[----:B------:R-:W-:Y:S01]  /*1a00*/  @!P2 IMAD.MOV R33, RZ, RZ, -R33 ;  /* 0x000000ffff21a224 */ /* 0x000fe200078e0a21 */
[----:B------:R-:W-:Y:S01]  /*1a10*/  IABS R16, R22 ;  /* 0x0000001600107213 */ /* 0x000fe20000000000 */
[----:B------:R-:W-:Y:S01]  /*1a20*/  VIADD R60, R132, 0x34 ;  /* 0x00000034843c7836 */ /* 0x000fe20000000000 */
[----:B------:R-:W-:Y:S01]  /*1a30*/  ISETP.GT.U32.AND P5, PT, R8, R34, PT ;  /* 0x000000220800720c */ /* 0x000fe20003fa4070 */
[C---:B------:R-:W-:Y:S01]  /*1a40*/  VIADD R63, R132.reuse, 0x4b ;  /* 0x0000004b843f7836 */ /* 0x040fe20000000000 */
[----:B------:R-:W-:Y:S01]  /*1a50*/  ISETP.GE.AND P3, PT, R21, RZ, PT ;  /* 0x000000ff1500720c */ /* 0x000fe20003f66270 */
[----:B------:R-:W-:Y:S01]  /*1a60*/  IMAD.MOV.U32 R17, RZ, RZ, R16 ;  /* 0x000000ffff117224 */ /* 0x000fe200078e0010 */
[----:B------:R-:W-:Y:S01]  /*1a70*/  IADD3 R3, PT, PT, -R3, RZ, RZ ;  /* 0x000000ff03037210 */ /* 0x000fe20007ffe1ff */
[----:B------:R-:W-:Y:S01]  /*1a80*/  VIADD R64, R132, 0x4e ;  /* 0x0000004e84407836 */ /* 0x000fe20000000000 */
[----:B------:R-:W-:Y:S01]  /*1a90*/  IABS R21, R23 ;  /* 0x0000001700157213 */ /* 0x000fe20000000000 */
[----:B------:R-:W-:Y:S01]  /*1aa0*/  @!P4 IMAD.IADD R14, R14, 0x1, -R8 ;  /* 0x000000010e0ec824 */ /* 0x000fe200078e0a08 */
[----:B------:R-:W-:Y:S01]  /*1ab0*/  ISETP.GE.AND P2, PT, R23, RZ, PT ;  /* 0x000000ff1700720c */ /* 0x000fe20003f46270 */
[----:B------:R-:W-:Y:S01]  /*1ac0*/  IMAD R19, R8, R3, R19 ;  /* 0x0000000308137224 */ /* 0x000fe200078e0213 */
[----:B------:R-:W-:Y:S01]  /*1ad0*/  IABS R69, R60 ;  /* 0x0000003c00457213 */ /* 0x000fe20000000000 */
[----:B------:R-:W-:Y:S01]  /*1ae0*/  IMAD.HI.U32 R3, R2, R21, RZ ;  /* 0x0000001502037227 */ /* 0x000fe200078e00ff */
[----:B------:R-:W-:-:S02]  /*1af0*/  ISETP.GT.U32.AND P4, PT, R8, R14, PT ;  /* 0x0000000e0800720c */ /* 0x000fc40003f84070 */
[----:B------:R-:W-:Y:S01]  /*1b00*/  @!P5 IADD3 R34, PT, PT, R34, -R8, RZ ;  /* 0x800000082222d210 */ /* 0x000fe20007ffe0ff */
[----:B------:R-:W-:Y:S01]  /*1b10*/  IMAD.HI.U32 R16, R2, R17, RZ ;  /* 0x0000001102107227 */ /* 0x000fe200078e00ff */
[----:B------:R-:W-:Y:S02]  /*1b20*/  IADD3 R3, PT, PT, -R3, RZ, RZ ;  /* 0x000000ff03037210 */ /* 0x000fe40007ffe1ff */
[----:B------:R-:W-:Y:S01]  /*1b30*/  ISETP.GT.U32.AND P5, PT, R8, R19, PT ;  /* 0x000000130800720c */ /* 0x000fe20003fa4070 */
[----:B------:R-:W-:Y:S01]  /*1b40*/  IMAD.MOV R16, RZ, RZ, -R16 ;  /* 0x000000ffff107224 */ /* 0x000fe200078e0a10 */
[----:B------:R-:W-:Y:S01]  /*1b50*/  IABS R109, R63 ;  /* 0x0000003f006d7213 */ /* 0x000fe20000000000 */
[----:B------:R-:W-:Y:S01]  /*1b60*/  @!P3 IMAD.MOV R30, RZ, RZ, -R30 ;  /* 0x000000ffff1eb224 */ /* 0x000fe200078e0a1e */
[----:B------:R-:W-:Y:S01]  /*1b70*/  ISETP.GE.AND P3, PT, R22, RZ, PT ;  /* 0x000000ff1600720c */ /* 0x000fe20003f66270 */
[C---:B------:R-:W-:Y:S01]  /*1b80*/  IMAD R17, R8.reuse, R16, R17 ;  /* 0x0000001008117224 */ /* 0x040fe200078e0211 */
[----:B------:R-:W-:Y:S01]  /*1b90*/  IABS R119, R64 ;  /* 0x0000004000777213 */ /* 0x000fe20000000000 */
[----:B------:R-:W-:-:S02]  /*1ba0*/  IMAD R16, R8, R3, R21 ;  /* 0x0000000308107224 */ /* 0x000fc400078e0215 */
[----:B------:R-:W-:Y:S02]  /*1bb0*/  @!P4 IMAD.IADD R14, R14, 0x1, -R8 ;  /* 0x000000010e0ec824 */ /* 0x000fe400078e0a08 */
[----:B------:R-:W-:Y:S01]  /*1bc0*/  @!P0 IMAD.MOV R34, RZ, RZ, -R34 ;  /* 0x000000ffff228224 */ /* 0x000fe200078e0a22 */
[C---:B------:R-:W-:Y:S01]  /*1bd0*/  ISETP.GT.U32.AND P4, PT, R8.reuse, R16, PT ;  /* 0x000000100800720c */ /* 0x040fe20003f84070 */
[----:B------:R-:W-:Y:S01]  /*1be0*/  @!P5 IMAD.IADD R19, R19, 0x1, -R8 ;  /* 0x000000011313d824 */ /* 0x000fe200078e0a08 */
[----:B------:R-:W-:Y:S01]  /*1bf0*/  ISETP.GT.U32.AND P0, PT, R8, R17, PT ;  /* 0x000000110800720c */ /* 0x000fe20003f04070 */
[----:B------:R-:W-:Y:S02]  /*1c00*/  VIADD R22, R132, 0x13 ;  /* 0x0000001384167836 */ /* 0x000fe40000000000 */
[----:B------:R-:W-:Y:S01]  /*1c10*/  IMAD.HI.U32 R21, R2, R25, RZ ;  /* 0x0000001902157227 */ /* 0x000fe200078e00ff */
[----:B------:R-:W-:Y:S02]  /*1c20*/  ISETP.GT.U32.AND P5, PT, R8, R19, PT ;  /* 0x000000130800720c */ /* 0x000fe40003fa4070 */
[----:B------:R-:W-:Y:S01]  /*1c30*/  IABS R23, R22 ;  /* 0x0000001600177213 */ /* 0x000fe20000000000 */
[----:B------:R-:W-:Y:S01]  /*1c40*/  @!P1 IMAD.MOV R14, RZ, RZ, -R14 ;  /* 0x000000ffff0e9224 */ /* 0x000fe200078e0a0e */
[----:B------:R-:W-:Y:S01]  /*1c50*/  ISETP.GE.AND P1, PT, R22, RZ, PT ;  /* 0x000000ff1600720c */ /* 0x000fe20003f26270 */
[----:B------:R-:W-:Y:S01]  /*1c60*/  IMAD.HI.U32 R22, R2, R27, RZ ;  /* 0x0000001b02167227 */ /* 0x000fe200078e00ff */
[----:B------:R-:W-:-:S03]  /*1c70*/  IADD3 R24, PT, PT, -R21, RZ, RZ ;  /* 0x000000ff15187210 */ /* 0x000fc60007ffe1ff */
[--C-:B------:R-:W-:Y:S01]  /*1c80*/  @!P4 IMAD.IADD R16, R16, 0x1, -R8.reuse ;  /* 0x000000011010c824 */ /* 0x100fe200078e0a08 */
[----:B------:R-:W-:Y:S01]  /*1c90*/  IADD3 R22, PT, PT, -R22, RZ, RZ ;  /* 0x000000ff16167210 */ /* 0x000fe20007ffe1ff */
[C---:B------:R-:W-:Y:S01]  /*1ca0*/  IMAD R25, R8.reuse, R24, R25 ;  /* 0x0000001808197224 */ /* 0x040fe200078e0219 */
[----:B------:R-:W-:Y:S01]  /*1cb0*/  @!P0 IADD3 R17, PT, PT, R17, -R8, RZ ;  /* 0x8000000811118210 */ /* 0x000fe20007ffe0ff */
[----:B------:R-:W-:Y:S01]  /*1cc0*/  @!P5 IMAD.IADD R19, R19, 0x1, -R8 ;  /* 0x000000011313d824 */ /* 0x000fe200078e0a08 */
[C---:B------:R-:W-:Y:S01]  /*1cd0*/  ISETP.GT.U32.AND P4, PT, R8.reuse, R16, PT ;  /* 0x000000100800720c */ /* 0x040fe20003f84070 */
[C---:B------:R-:W-:Y:S01]  /*1ce0*/  IMAD R22, R8.reuse, R22, R27 ;  /* 0x0000001608167224 */ /* 0x040fe200078e021b */
[----:B------:R-:W-:Y:S01]  /*1cf0*/  ISETP.GT.U32.AND P0, PT, R8, R17, PT ;  /* 0x000000110800720c */ /* 0x000fe20003f04070 */
[----:B------:R-:W-:Y:S01]  /*1d00*/  IMAD.HI.U32 R3, R2, R23, RZ ;  /* 0x0000001702037227 */ /* 0x000fe200078e00ff */
[----:B------:R-:W-:Y:S02]  /*1d10*/  @!P6 IADD3 R19, PT, PT, -R19, RZ, RZ ;  /* 0x000000ff1313e210 */ /* 0x000fe40007ffe1ff */
[----:B------:R-:W-:Y:S01]  /*1d20*/  ISETP.GT.U32.AND P6, PT, R8, R25, PT ;  /* 0x000000190800720c */ /* 0x000fe20003fc4070 */
[----:B------:R-:W-:Y:S01]  /*1d30*/  IMAD.MOV R3, RZ, RZ, -R3 ;  /* 0x000000ffff037224 */ /* 0x000fe200078e0a03 */
[----:B------:R-:W-:Y:S01]  /*1d40*/  ISETP.GE.AND P5, PT, R28, RZ, PT ;  /* 0x000000ff1c00720c */ /* 0x000fe20003fa6270 */
[----:B------:R-:W-:-:S02]  /*1d50*/  VIADD R28, R132, 0x17 ;  /* 0x00000017841c7836 */ /* 0x000fc40000000000 */
[----:B------:R-:W-:Y:S02]  /*1d60*/  IMAD R21, R8, R3, R23 ;  /* 0x0000000308157224 */ /* 0x000fe400078e0217 */
[----:B------:R-:W-:Y:S01]  /*1d70*/  @!P4 IADD3 R16, PT, PT, R16, -R8, RZ ;  /* 0x800000081010c210 */ /* 0x000fe20007ffe0ff */
[----:B------:R-:W-:Y:S01]  /*1d80*/  VIADD R3, R132, 0x16 ;  /* 0x0000001684037836 */ /* 0x000fe20000000000 */
[C---:B------:R-:W-:Y:S01]  /*1d90*/  ISETP.GT.U32.AND P4, PT, R8.reuse, R22, PT ;  /* 0x000000160800720c */ /* 0x040fe20003f84070 */
[----:B------:R-:W-:Y:S01]  /*1da0*/  @!P0 IMAD.IADD R17, R17, 0x1, -R8 ;  /* 0x0000000111118824 */ /* 0x000fe200078e0a08 */
[----:B------:R-:W-:Y:S01]  /*1db0*/  ISETP.GT.U32.AND P0, PT, R8, R21, PT ;  /* 0x000000150800720c */ /* 0x000fe20003f04070 */
[C---:B------:R-:W-:Y:S01]  /*1dc0*/  VIADD R84, R132.reuse, 0x63 ;  /* 0x0000006384547836 */ /* 0x040fe20000000000 */
[----:B------:R-:W-:Y:S01]  /*1dd0*/  IABS R27, R28 ;  /* 0x0000001c001b7213 */ /* 0x000fe20000000000 */
[----:B------:R-:W-:Y:S01]  /*1de0*/  @!P3 IMAD.MOV R17, RZ, RZ, -R17 ;  /* 0x000000ffff11b224 */ /* 0x000fe200078e0a11 */
[----:B------:R-:W-:Y:S01]  /*1df0*/  @!P6 IADD3 R25, PT, PT, R25, -R8, RZ ;  /* 0x800000081919e210 */ /* 0x000fe20007ffe0ff */
[----:B------:R-:W-:Y:S01]  /*1e00*/  VIADD R116, R132, 0x65 ;  /* 0x0000006584747836 */ /* 0x000fe20000000000 */
[----:B------:R-:W-:Y:S01]  /*1e10*/  IABS R23, R3 ;  /* 0x0000000300177213 */ /* 0x000fe20000000000 */
[----:B------:R-:W-:Y:S01]  /*1e20*/  IMAD.HI.U32 R24, R2, R27, RZ ;  /* 0x0000001b02187227 */ /* 0x000fe200078e00ff */
[----:B------:R-:W-:-:S02]  /*1e30*/  @!P2 IADD3 R16, PT, PT, -R16, RZ, RZ ;  /* 0x000000ff1010a210 */ /* 0x000fc40007ffe1ff */
[----:B------:R-:W-:Y:S01]  /*1e40*/  ISETP.GE.AND P3, PT, R31, RZ, PT ;  /* 0x000000ff1f00720c */ /* 0x000fe20003f66270 */
[----:B------:R-:W-:Y:S01]  /*1e50*/  @!P4 IMAD.IADD R22, R22, 0x1, -R8 ;  /* 0x000000011616c824 */ /* 0x000fe200078e0a08 */
[C---:B------:R-:W-:Y:S01]  /*1e60*/  ISETP.GT.U32.AND P4, PT, R8.reuse, R25, PT ;  /* 0x000000190800720c */ /* 0x040fe20003f84070 */
[----:B------:R-:W-:Y:S01]  /*1e70*/  IMAD.MOV R24, RZ, RZ, -R24 ;  /* 0x000000ffff187224 */ /* 0x000fe200078e0a18 */
[----:B------:R-:W-:Y:S01]  /*1e80*/  IABS R31, R32 ;  /* 0x00000020001f7213 */ /* 0x000fe20000000000 */
[----:B------:R-:W-:Y:S01]  /*1e90*/  @!P0 IMAD.IADD R21, R21, 0x1, -R8 ;  /* 0x0000000115158824 */ /* 0x000fe200078e0a08 */
[----:B------:R-:W-:Y:S01]  /*1ea0*/  ISETP.GE.AND P0, PT, R3, RZ, PT ;  /* 0x000000ff0300720c */ /* 0x000fe20003f06270 */
[C---:B------:R-:W-:Y:S01]  /*1eb0*/  IMAD R24, R8.reuse, R24, R27 ;  /* 0x0000001808187224 */ /* 0x040fe200078e021b */
[----:B------:R-:W-:Y:S01]  /*1ec0*/  ISETP.GT.U32.AND P2, PT, R8, R22, PT ;  /* 0x000000160800720c */ /* 0x000fe20003f44070 */
[----:B------:R-:W-:Y:S01]  /*1ed0*/  IMAD.HI.U32 R3, R2, R23, RZ ;  /* 0x0000001702037227 */ /* 0x000fe200078e00ff */
[----:B------:R-:W-:-:S02]  /*1ee0*/  ISETP.GT.U32.AND P6, PT, R8, R21, PT ;  /* 0x000000150800720c */ /* 0x000fc40003fc4070 */
[----:B------:R-:W-:Y:S01]  /*1ef0*/  IABS R67, R116 ;  /* 0x0000007400437213 */ /* 0x000fe20000000000 */
[----:B------:R-:W-:Y:S02]  /*1f00*/  IMAD.MOV R3, RZ, RZ, -R3 ;  /* 0x000000ffff037224 */ /* 0x000fe400078e0a03 */
[----:B------:R-:W-:Y:S01]  /*1f10*/  @!P4 IMAD.IADD R25, R25, 0x1, -R8 ;  /* 0x000000011919c824 */ /* 0x000fe200078e0a08 */
[C---:B------:R-:W-:Y:S01]  /*1f20*/  ISETP.GT.U32.AND P4, PT, R8.reuse, R24, PT ;  /* 0x000000180800720c */ /* 0x040fe20003f84070 */
[----:B------:R-:W-:Y:S02]  /*1f30*/  IMAD R23, R8, R3, R23 ;  /* 0x0000000308177224 */ /* 0x000fe400078e0217 */
[----:B------:R-:W-:Y:S02]  /*1f40*/  IMAD.HI.U32 R3, R2, R31, RZ ;  /* 0x0000001f02037227 */ /* 0x000fe400078e00ff */
[-C--:B------:R-:W-:Y:S02]  /*1f50*/  @!P2 IADD3 R22, PT, PT, R22, -R8.reuse, RZ ;  /* 0x800000081616a210 */ /* 0x080fe40007ffe0ff */
[----:B------:R-:W-:Y:S01]  /*1f60*/  @!P6 IADD3 R21, PT, PT, R21, -R8, RZ ;  /* 0x800000081515e210 */ /* 0x000fe20007ffe0ff */
[----:B------:R-:W-:Y:S01]  /*1f70*/  IMAD.MOV R27, RZ, RZ, -R3 ;  /* 0x000000ffff1b7224 */ /* 0x000fe200078e0a03 */
[----:B------:R-:W-:Y:S01]  /*1f80*/  ISETP.GT.U32.AND P6, PT, R8, R23, PT ;  /* 0x000000170800720c */ /* 0x000fe20003fc4070 */
[----:B------:R-:W-:Y:S01]  /*1f90*/  IMAD.HI.U32 R3, R2, R35, RZ ;  /* 0x0000002302037227 */ /* 0x000fe200078e00ff */
[----:B------:R-:W-:-:S02]  /*1fa0*/  ISETP.GE.AND P2, PT, R28, RZ, PT ;  /* 0x000000ff1c00720c */ /* 0x000fc40003f46270 */
[----:B------:R-:W-:Y:S01]  /*1fb0*/  @!P1 IADD3 R21, PT, PT, -R21, RZ, RZ ;  /* 0x000000ff15159210 */ /* 0x000fe20007ffe1ff */
[----:B------:R-:W-:Y:S02]  /*1fc0*/  @!P4 IMAD.IADD R24, R24, 0x1, -R8 ;  /* 0x000000011818c824 */ /* 0x000fe400078e0a08 */
[----:B------:R-:W-:-:S03]  /*1fd0*/  IMAD.HI.U32 R28, R2, R37, RZ ;  /* 0x00000025021c7227 */ /* 0x000fc600078e00ff */
[----:B------:R-:W-:Y:S01]  /*1fe0*/  ISETP.GT.U32.AND P4, PT, R8, R24, PT ;  /* 0x000000180800720c */ /* 0x000fe20003f84070 */
[----:B------:R-:W-:Y:S01]  /*1ff0*/  IMAD.MOV R3, RZ, RZ, -R3 ;  /* 0x000000ffff037224 */ /* 0x000fe200078e0a03 */
[----:B------:R-:W-:Y:S01]  /*2000*/  IADD3 R38, PT, PT, -R28, RZ, RZ ;  /* 0x000000ff1c267210 */ /* 0x000fe20007ffe1ff */
[----:B------:R-:W-:Y:S01]  /*2010*/  @!P6 IMAD.IADD R23, R23, 0x1, -R8 ;  /* 0x000000011717e824 */ /* 0x000fe200078e0a08 */
[----:B------:R-:W-:Y:S01]  /*2020*/  ISETP.GE.AND P6, PT, R32, RZ, PT ;  /* 0x000000ff2000720c */ /* 0x000fe20003fc6270 */
[C---:B------:R-:W-:Y:S02]  /*2030*/  IMAD R27, R8.reuse, R27, R31 ;  /* 0x0000001b081b7224 */ /* 0x040fe400078e021f */
[C---:B------:R-:W-:Y:S01]  /*2040*/  IMAD R28, R8.reuse, R3, R35 ;  /* 0x00000003081c7224 */ /* 0x040fe200078e0223 */
[C---:B------:R-:W-:Y:S01]  /*2050*/  ISETP.GT.U32.AND P1, PT, R8.reuse, R23, PT ;  /* 0x000000170800720c */ /* 0x040fe20003f24070 */
[----:B------:R-:W-:Y:S01]  /*2060*/  @!P5 IMAD.MOV R25, RZ, RZ, -R25 ;  /* 0x000000ffff19d224 */ /* 0x000fe200078e0a19 */
[----:B------:R-:W-:Y:S01]  /*2070*/  ISETP.GT.U32.AND P5, PT, R8, R27, PT ;  /* 0x0000001b0800720c */ /* 0x000fe20003fa4070 */
[----:B------:R-:W-:-:S02]  /*2080*/  VIADD R32, R132, 0x1b ;  /* 0x0000001b84207836 */ /* 0x000fc40000000000 */
[----:B------:R-:W-:Y:S01]  /*2090*/  @!P4 IADD3 R24, PT, PT, R24, -R8, RZ ;  /* 0x800000081818c210 */ /* 0x000fe20007ffe0ff */
[----:B------:R-:W-:Y:S01]  /*20a0*/  @!P3 IMAD.MOV R22, RZ, RZ, -R22 ;  /* 0x000000ffff16b224 */ /* 0x000fe200078e0a16 */
[C---:B------:R-:W-:Y:S01]  /*20b0*/  ISETP.GT.U32.AND P4, PT, R8.reuse, R28, PT ;  /* 0x0000001c0800720c */ /* 0x040fe20003f84070 */
[----:B------:R-:W-:Y:S01]  /*20c0*/  IMAD R38, R8, R38, R37 ;  /* 0x0000002608267224 */ /* 0x000fe200078e0225 */
[----:B------:R-:W-:Y:S01]  /*20d0*/  ISETP.GE.AND P3, PT, R36, RZ, PT ;  /* 0x000000ff2400720c */ /* 0x000fe20003f66270 */
[C---:B------:R-:W-:Y:S01]  /*20e0*/  VIADD R36, R132.reuse, 0x1c ;  /* 0x0000001c84247836 */ /* 0x040fe20000000000 */
[----:B------:R-:W-:Y:S01]  /*20f0*/  IABS R35, R32 ;  /* 0x0000002000237213 */ /* 0x000fe20000000000 */
[----:B------:R-:W-:Y:S01]  /*2100*/  @!P2 IMAD.MOV R24, RZ, RZ, -R24 ;  /* 0x000000ffff18a224 */ /* 0x000fe200078e0a18 */
[----:B------:R-:W-:Y:S01]  /*2110*/  @!P1 IADD3 R23, PT, PT, R23, -R8, RZ ;  /* 0x8000000817179210 */ /* 0x000fe20007ffe0ff */
[----:B------:R-:W-:Y:S01]  /*2120*/  VIADD R37, R132, 0x1d ;  /* 0x0000001d84257836 */ /* 0x000fe20000000000 */
[----:B------:R-:W-:Y:S01]  /*2130*/  ISETP.GE.AND P1, PT, R39, RZ, PT ;  /* 0x000000ff2700720c */ /* 0x000fe20003f26270 */
[----:B------:R-:W-:Y:S01]  /*2140*/  @!P5 IMAD.IADD R27, R27, 0x1, -R8 ;  /* 0x000000011b1bd824 */ /* 0x000fe200078e0a08 */
[----:B------:R-:W-:Y:S01]  /*2150*/  @!P0 IADD3 R23, PT, PT, -R23, RZ, RZ ;  /* 0x000000ff17178210 */ /* 0x000fe20007ffe1ff */
[----:B------:R-:W-:Y:S01]  /*2160*/  IMAD.HI.U32 R3, R2, R35, RZ ;  /* 0x0000002302037227 */ /* 0x000fe200078e00ff */
[----:B------:R-:W-:-:S02]  /*2170*/  IABS R39, R36 ;  /* 0x0000002400277213 */ /* 0x000fc40000000000 */
[----:B------:R-:W-:Y:S01]  /*2180*/  ISETP.GT.U32.AND P0, PT, R8, R27, PT ;  /* 0x0000001b0800720c */ /* 0x000fe20003f04070 */
[----:B------:R-:W-:Y:S01]  /*2190*/  @!P4 IMAD.IADD R28, R28, 0x1, -R8 ;  /* 0x000000011c1cc824 */ /* 0x000fe200078e0a08 */
[----:B------:R-:W-:Y:S01]  /*21a0*/  IADD3 R3, PT, PT, -R3, RZ, RZ ;  /* 0x000000ff03037210 */ /* 0x000fe20007ffe1ff */
[----:B------:R-:W-:Y:S01]  /*21b0*/  IMAD.HI.U32 R31, R2, R39, RZ ;  /* 0x00000027021f7227 */ /* 0x000fe200078e00ff */
[C---:B------:R-:W-:Y:S02]  /*21c0*/  ISETP.GT.U32.AND P5, PT, R8.reuse, R38, PT ;  /* 0x000000260800720c */ /* 0x040fe40003fa4070 */
[----:B------:R-:W-:Y:S01]  /*21d0*/  ISETP.GT.U32.AND P4, PT, R8, R28, PT ;  /* 0x0000001c0800720c */ /* 0x000fe20003f84070 */
[----:B------:R-:W-:Y:S01]  /*21e0*/  IMAD.MOV R31, RZ, RZ, -R31 ;  /* 0x000000ffff1f7224 */ /* 0x000fe200078e0a1f */
[----:B------:R-:W-:Y:S01]  /*21f0*/  ISETP.GE.AND P2, PT, R32, RZ, PT ;  /* 0x000000ff2000720c */ /* 0x000fe20003f46270 */
[C---:B------:R-:W-:Y:S01]  /*2200*/  IMAD R32, R8.reuse, R3, R35 ;  /* 0x0000000308207224 */ /* 0x040fe200078e0223 */
[----:B------:R-:W-:Y:S01]  /*2210*/  IABS R41, R37 ;  /* 0x0000002500297213 */ /* 0x000fe20000000000 */
[----:B------:R-:W-:-:S02]  /*2220*/  IMAD R39, R8, R31, R39 ;  /* 0x0000001f08277224 */ /* 0x000fc400078e0227 */
[--C-:B------:R-:W-:Y:S01]  /*2230*/  @!P0 IMAD.IADD R27, R27, 0x1, -R8.reuse ;  /* 0x000000011b1b8824 */ /* 0x100fe200078e0a08 */
[----:B------:R-:W-:Y:S01]  /*2240*/  ISETP.GE.AND P0, PT, R36, RZ, PT ;  /* 0x000000ff2400720c */ /* 0x000fe20003f06270 */
[----:B------:R-:W-:Y:S02]  /*2250*/  IMAD.HI.U32 R3, R2, R41, RZ ;  /* 0x0000002902037227 */ /* 0x000fe400078e00ff */
[----:B------:R-:W-:Y:S02]  /*2260*/  @!P5 IADD3 R38, PT, PT, R38, -R8, RZ ;  /* 0x800000082626d210 */ /* 0x000fe40007ffe0ff */
[----:B------:R-:W-:Y:S01]  /*2270*/  @!P4 IMAD.IADD R28, R28, 0x1, -R8 ;  /* 0x000000011c1cc824 */ /* 0x000fe200078e0a08 */
[C---:B------:R-:W-:Y:S01]  /*2280*/  ISETP.GT.U32.AND P4, PT, R8.reuse, R32, PT ;  /* 0x000000200800720c */ /* 0x040fe20003f84070 */
[----:B------:R-:W-:Y:S01]  /*2290*/  @!P6 IMAD.MOV R27, RZ, RZ, -R27 ;  /* 0x000000ffff1be224 */ /* 0x000fe200078e0a1b */
[----:B------:R-:W-:Y:S01]  /*22a0*/  ISETP.GT.U32.AND P6, PT, R8, R39, PT ;  /* 0x000000270800720c */ /* 0x000fe20003fc4070 */
[----:B------:R-:W-:Y:S01]  /*22b0*/  VIADD R35, R132, 0x1e ;  /* 0x0000001e84237836 */ /* 0x000fe20000000000 */
[----:B------:R-:W-:Y:S01]  /*22c0*/  ISETP.GT.U32.AND P5, PT, R8, R38, PT ;  /* 0x000000260800720c */ /* 0x000fe20003fa4070 */
[----:B------:R-:W-:Y:S01]  /*22d0*/  @!P3 IMAD.MOV R28, RZ, RZ, -R28 ;  /* 0x000000ffff1cb224 */ /* 0x000fe200078e0a1c */
[----:B------:R-:W-:Y:S01]  /*22e0*/  IADD3 R3, PT, PT, -R3, RZ, RZ ;  /* 0x000000ff03037210 */ /* 0x000fe20007ffe1ff */
[C---:B------:R-:W-:Y:S01]  /*22f0*/  VIADD R85, R132.reuse, 0x66 ;  /* 0x0000006684557836 */ /* 0x040fe20000000000 */
[----:B------:R-:W-:Y:S01]  /*2300*/  IABS R31, R35 ;  /* 0x00000023001f7213 */ /* 0x000fe20000000000 */
[----:B------:R-:W-:Y:S01]  /*2310*/  VIADD R100, R132, 0x68 ;  /* 0x0000006884647836 */ /* 0x000fe20000000000 */
[----:B------:R-:W-:Y:S01]  /*2320*/  ISETP.GE.AND P3, PT, R37, RZ, PT ;  /* 0x000000ff2500720c */ /* 0x000fe20003f66270 */
[----:B------:R-:W-:Y:S01]  /*2330*/  IMAD R41, R8, R3, R41 ;  /* 0x0000000308297224 */ /* 0x000fe200078e0229 */
[----:B------:R-:W-:Y:S01]  /*2340*/  IABS R37, R44 ;  /* 0x0000002c00257213 */ /* 0x000fe20000000000 */
[--C-:B------:R-:W-:Y:S01]  /*2350*/  @!P4 IMAD.IADD R32, R32, 0x1, -R8.reuse ;  /* 0x000000012020c824 */ /* 0x100fe200078e0a08 */
[----:B------:R-:W-:Y:S01]  /*2360*/  IABS R99, R100 ;  /* 0x0000006400637213 */ /* 0x000fe20000000000 */
[----:B------:R-:W-:-:S02]  /*2370*/  @!P6 IMAD.IADD R39, R39, 0x1, -R8 ;  /* 0x000000012727e824 */ /* 0x000fc400078e0a08 */
[----:B------:R-:W-:Y:S01]  /*2380*/  IMAD.HI.U32 R3, R2, R31, RZ ;  /* 0x0000001f02037227 */ /* 0x000fe200078e00ff */
[C---:B------:R-:W-:Y:S02]  /*2390*/  ISETP.GT.U32.AND P4, PT, R8.reuse, R32, PT ;  /* 0x000000200800720c */ /* 0x040fe40003f84070 */
[----:B------:R-:W-:Y:S01]  /*23a0*/  ISETP.GT.U32.AND P6, PT, R8, R39, PT ;  /* 0x000000270800720c */ /* 0x000fe20003fc4070 */
[----:B------:R-:W-:Y:S01]  /*23b0*/  IMAD.MOV R3, RZ, RZ, -R3 ;  /* 0x000000ffff037224 */ /* 0x000fe200078e0a03 */
[----:B------:R-:W-:Y:S01]  /*23c0*/  @!P5 IADD3 R38, PT, PT, R38, -R8, RZ ;  /* 0x800000082626d210 */ /* 0x000fe20007ffe0ff */
[----:B------:R-:W-:Y:S01]  /*23d0*/  VIADD R115, R132, 0x69 ;  /* 0x0000006984737836 */ /* 0x000fe20000000000 */
[----:B------:R-:W-:Y:S01]  /*23e0*/  ISETP.GE.AND P5, PT, R35, RZ, PT ;  /* 0x000000ff2300720c */ /* 0x000fe20003fa6270 */
[----:B------:R-:W-:Y:S01]  /*23f0*/  IMAD R40, R8, R3, R31 ;  /* 0x0000000308287224 */ /* 0x000fe200078e021f */
[----:B------:R-:W-:Y:S01]  /*2400*/  IABS R35, R42 ;  /* 0x0000002a00237213 */ /* 0x000fe20000000000 */
[----:B------:R-:W-:Y:S01]  /*2410*/  IMAD.HI.U32 R31, R2, R37, RZ ;  /* 0x00000025021f7227 */ /* 0x000fe200078e00ff */
[----:B------:R-:W-:-:S03]  /*2420*/  IABS R65, R115 ;  /* 0x0000007300417213 */ /* 0x000fc60000000000 */
[----:B------:R-:W-:-:S04]  /*2430*/  IMAD.HI.U32 R3, R2, R35, RZ ;  /* 0x0000002302037227 */ /* 0x000fc800078e00ff */
[--C-:B------:R-:W-:Y:S01]  /*2440*/  @!P4 IMAD.IADD R32, R32, 0x1, -R8.reuse ;  /* 0x000000012020c824 */ /* 0x100fe200078e0a08 */
[C---:B------:R-:W-:Y:S01]  /*2450*/  ISETP.GT.U32.AND P4, PT, R8.reuse, R41, PT ;  /* 0x000000290800720c */ /* 0x040fe20003f84070 */
[----:B------:R-:W-:Y:S01]  /*2460*/  @!P6 IMAD.IADD R39, R39, 0x1, -R8 ;  /* 0x000000012727e824 */ /* 0x000fe200078e0a08 */
[C---:B------:R-:W-:Y:S01]  /*2470*/  ISETP.GT.U32.AND P6, PT, R8.reuse, R40, PT ;  /* 0x000000280800720c */ /* 0x040fe20003fc4070 */
[----:B------:R-:W-:Y:S01]  /*2480*/  IMAD.MOV R31, RZ, RZ, -R31 ;  /* 0x000000ffff1f7224 */ /* 0x000fe200078e0a1f */
[----:B------:R-:W-:Y:S01]  /*2490*/  IADD3 R3, PT, PT, -R3, RZ, RZ ;  /* 0x000000ff03037210 */ /* 0x000fe20007ffe1ff */
[----:B------:R-:W-:Y:S02]  /*24a0*/  @!P1 IMAD.MOV R38, RZ, RZ, -R38 ;  /* 0x000000ffff269224 */ /* 0x000fe400078e0a26 */
[C---:B------:R-:W-:Y:S02]  /*24b0*/  IMAD R31, R8.reuse, R31, R37 ;  /* 0x0000001f081f7224 */ /* 0x040fe400078e0225 */
[----:B------:R-:W-:-:S02]  /*24c0*/  IMAD R36, R8, R3, R35 ;  /* 0x0000000308247224 */ /* 0x000fc400078e0223 */
[----:B------:R-:W-:-:S04]  /*24d0*/  IMAD.HI.U32 R3, R2, R43, RZ ;  /* 0x0000002b02037227 */ /* 0x000fc800078e00ff */
[--C-:B------:R-:W-:Y:S01]  /*24e0*/  @!P4 IMAD.IADD R41, R41, 0x1, -R8.reuse ;  /* 0x000000012929c824 */ /* 0x100fe200078e0a08 */
[----:B------:R-:W-:Y:S01]  /*24f0*/  ISETP.GT.U32.AND P4, PT, R8, R36, PT ;  /* 0x000000240800720c */ /* 0x000fe20003f84070 */
[----:B------:R-:W-:Y:S01]  /*2500*/  @!P6 IMAD.IADD R40, R40, 0x1, -R8 ;  /* 0x000000012828e824 */ /* 0x000fe200078e0a08 */
[----:B------:R-:W-:Y:S01]  /*2510*/  ISETP.GT.U32.AND P6, PT, R8, R31, PT ;  /* 0x0000001f0800720c */ /* 0x000fe20003fc4070 */
[----:B------:R-:W-:Y:S01]  /*2520*/  @!P2 IMAD.MOV R32, RZ, RZ, -R32 ;  /* 0x000000ffff20a224 */ /* 0x000fe200078e0a20 */
[----:B------:R-:W-:Y:S01]  /*2530*/  IADD3 R3, PT, PT, -R3, RZ, RZ ;  /* 0x000000ff03037210 */ /* 0x000fe20007ffe1ff */
[----:B------:R-:W-:Y:S01]  /*2540*/  IMAD.HI.U32 R35, R2, R49, RZ ;  /* 0x0000003102237227 */ /* 0x000fe200078e00ff */
[----:B------:R-:W-:-:S03]  /*2550*/  ISETP.GT.U32.AND P1, PT, R8, R40, PT ;  /* 0x000000280800720c */ /* 0x000fc60003f24070 */
[----:B------:R-:W-:Y:S02]  /*2560*/  IMAD R37, R8, R3, R43 ;  /* 0x0000000308257224 */ /* 0x000fe400078e022b */
[----:B------:R-:W-:Y:S02]  /*2570*/  IMAD.HI.U32 R3, R2, R53, RZ ;  /* 0x0000003502037227 */ /* 0x000fe400078e00ff */
[-C--:B------:R-:W-:Y:S02]  /*2580*/  @!P4 IADD3 R36, PT, PT, R36, -R8.reuse, RZ ;  /* 0x800000082424c210 */ /* 0x080fe40007ffe0ff */
[----:B------:R-:W-:Y:S01]  /*2590*/  @!P6 IADD3 R31, PT, PT, R31, -R8, RZ ;  /* 0x800000081f1fe210 */ /* 0x000fe20007ffe0ff */
[----:B------:R-:W-:Y:S01]  /*25a0*/  IMAD.MOV R3, RZ, RZ, -R3 ;  /* 0x000000ffff037224 */ /* 0x000fe200078e0a03 */
[C---:B------:R-:W-:Y:S01]  /*25b0*/  ISETP.GT.U32.AND P6, PT, R8.reuse, R36, PT ;  /* 0x000000240800720c */ /* 0x040fe20003fc4070 */
[----:B------:R-:W-:Y:S01]  /*25c0*/  IMAD.MOV R35, RZ, RZ, -R35 ;  /* 0x000000ffff237224 */ /* 0x000fe200078e0a23 */
[C---:B------:R-:W-:Y:S01]  /*25d0*/  ISETP.GT.U32.AND P2, PT, R8.reuse, R31, PT ;  /* 0x0000001f0800720c */ /* 0x040fe20003f44070 */
[C---:B------:R-:W-:Y:S01]  /*25e0*/  IMAD R53, R8.reuse, R3, R53 ;  /* 0x0000000308357224 */ /* 0x040fe200078e0235 */
[----:B------:R-:W-:Y:S01]  /*25f0*/  ISETP.GT.U32.AND P4, PT, R8, R41, PT ;  /* 0x000000290800720c */ /* 0x000fe20003f84070 */
[----:B------:R-:W-:Y:S01]  /*2600*/  @!P1 IMAD.IADD R40, R40, 0x1, -R8 ;  /* 0x0000000128289824 */ /* 0x000fe200078e0a08 */
[----:B------:R-:W-:Y:S01]  /*2610*/  ISETP.GE.AND P1, PT, R42, RZ, PT ;  /* 0x000000ff2a00720c */ /* 0x000fe20003f26270 */
[----:B------:R-:W-:-:S02]  /*2620*/  VIADD R42, R132, 0x25 ;  /* 0x00000025842a7836 */ /* 0x000fc40000000000 */
[----:B------:R-:W-:-:S04]  /*2630*/  IMAD.HI.U32 R3, R2, R45, RZ ;  /* 0x0000002d02037227 */ /* 0x000fc800078e00ff */
[----:B------:R-:W-:Y:S01]  /*2640*/  @!P6 IADD3 R36, PT, PT, R36, -R8, RZ ;  /* 0x800000082424e210 */ /* 0x000fe20007ffe0ff */
[----:B------:R-:W-:Y:S01]  /*2650*/  @!P0 IMAD.MOV R39, RZ, RZ, -R39 ;  /* 0x000000ffff278224 */ /* 0x000fe200078e0a27 */
[C---:B------:R-:W-:Y:S01]  /*2660*/  ISETP.GT.U32.AND P6, PT, R8.reuse, R53, PT ;  /* 0x000000350800720c */ /* 0x040fe20003fc4070 */
[C---:B------:R-:W-:Y:S01]  /*2670*/  IMAD R49, R8.reuse, R35, R49 ;  /* 0x0000002308317224 */ /* 0x040fe200078e0231 */
[----:B------:R-:W-:Y:S01]  /*2680*/  ISETP.GT.U32.AND P0, PT, R8, R37, PT ;  /* 0x000000250800720c */ /* 0x000fe20003f04070 */
[----:B------:R-:W-:Y:S01]  /*2690*/  IMAD.MOV R3, RZ, RZ, -R3 ;  /* 0x000000ffff037224 */ /* 0x000fe200078e0a03 */
[----:B------:R-:W-:Y:S01]  /*26a0*/  IABS R35, R42 ;  /* 0x0000002a00237213 */ /* 0x000fe20000000000 */
[----:B------:R-:W-:Y:S01]  /*26b0*/  @!P2 IMAD.IADD R31, R31, 0x1, -R8 ;  /* 0x000000011f1fa824 */ /* 0x000fe200078e0a08 */
[----:B------:R-:W-:Y:S01]  /*26c0*/  ISETP.GE.AND P2, PT, R44, RZ, PT ;  /* 0x000000ff2c00720c */ /* 0x000fe20003f46270 */
[----:B------:R-:W-:Y:S01]  /*26d0*/  IMAD R45, R8, R3, R45 ;  /* 0x00000003082d7224 */ /* 0x000fe200078e022d */
[----:B------:R-:W-:Y:S01]  /*26e0*/  @!P4 IADD3 R41, PT, PT, R41, -R8, RZ ;  /* 0x800000082929c210 */ /* 0x000fe20007ffe0ff */
[----:B------:R-:W-:Y:S01]  /*26f0*/  IMAD.HI.U32 R3, R2, R35, RZ ;  /* 0x0000002302037227 */ /* 0x000fe200078e00ff */
[----:B------:R-:W-:-:S02]  /*2700*/  ISETP.GT.U32.AND P4, PT, R8, R49, PT ;  /* 0x000000310800720c */ /* 0x000fc40003f84070 */
[C---:B------:R-:W-:Y:S01]  /*2710*/  IADD3 R44, PT, PT, R132.reuse, 0x27, RZ ;  /* 0x00000027842c7810 */ /* 0x040fe20007ffe0ff */
[----:B------:R-:W-:Y:S01]  /*2720*/  IMAD.MOV R3, RZ, RZ, -R3 ;  /* 0x000000ffff037224 */ /* 0x000fe200078e0a03 */
[-C--:B------:R-:W-:Y:S01]  /*2730*/  @!P6 IADD3 R53, PT, PT, R53, -R8.reuse, RZ ;  /* 0x800000083535e210 */ /* 0x080fe20007ffe0ff */
[----:B------:R-:W-:Y:S01]  /*2740*/  VIADD R43, R132, 0x26 ;  /* 0x00000026842b7836 */ /* 0x000fe20000000000 */
[----:B------:R-:W-:Y:S01]  /*2750*/  @!P0 IADD3 R37, PT, PT, R37, -R8, RZ ;  /* 0x8000000825258210 */ /* 0x000fe20007ffe0ff */
[----:B------:R-:W-:Y:S01]  /*2760*/  @!P3 IMAD.MOV R41, RZ, RZ, -R41 ;  /* 0x000000ffff29b224 */ /* 0x000fe200078e0a29 */
[----:B------:R-:W-:Y:S01]  /*2770*/  ISETP.GT.U32.AND P6, PT, R8, R53, PT ;  /* 0x000000350800720c */ /* 0x000fe20003fc4070 */
[----:B------:R-:W-:Y:S01]  /*2780*/  @!P2 IMAD.MOV R31, RZ, RZ, -R31 ;  /* 0x000000ffff1fa224 */ /* 0x000fe200078e0a1f */
[----:B------:R-:W-:Y:S01]  /*2790*/  ISETP.GE.AND P0, PT, R46, RZ, PT ;  /* 0x000000ff2e00720c */ /* 0x000fe20003f06270 */
[C---:B------:R-:W-:Y:S01]  /*27a0*/  IMAD R46, R8.reuse, R3, R35 ;  /* 0x00000003082e7224 */ /* 0x040fe200078e0223 */
[----:B------:R-:W-:Y:S01]  /*27b0*/  ISETP.GT.U32.AND P2, PT, R8, R45, PT ;  /* 0x0000002d0800720c */ /* 0x000fe20003f44070 */
[----:B------:R-:W-:Y:S01]  /*27c0*/  @!P4 IMAD.IADD R49, R49, 0x1, -R8 ;  /* 0x000000013131c824 */ /* 0x000fe200078e0a08 */
[----:B------:R-:W-:Y:S01]  /*27d0*/  ISETP.GE.AND P4, PT, R47, RZ, PT ;  /* 0x000000ff2f00720c */ /* 0x000fe20003f86270 */
[----:B------:R-:W-:Y:S01]  /*27e0*/  @!P5 IMAD.MOV R40, RZ, RZ, -R40 ;  /* 0x000000ffff28d224 */ /* 0x000fe200078e0a28 */
[----:B------:R-:W-:Y:S01]  /*27f0*/  IABS R47, R43 ;  /* 0x0000002b002f7213 */ /* 0x000fe20000000000 */
[----:B------:R-:W-:Y:S01]  /*2800*/  VIADD R131, R132, 0x6a ;  /* 0x0000006a84837836 */ /* 0x000fe20000000000 */
[----:B------:R-:W-:Y:S01]  /*2810*/  ISETP.GT.U32.AND P3, PT, R8, R37, PT ;  /* 0x000000250800720c */ /* 0x000fe20003f64070 */
[----:B------:R-:W-:Y:S01]  /*2820*/  VIADD R114, R132, 0x6b ;  /* 0x0000006b84727836 */ /* 0x000fe20000000000 */
[----:B------:R-:W-:Y:S01]  /*2830*/  IABS R35, R44 ;  /* 0x0000002c00237213 */ /* 0x000fe20000000000 */
[----:B------:R-:W-:Y:S01]  /*2840*/  @!P6 IMAD.IADD R53, R53, 0x1, -R8 ;  /* 0x000000013535e824 */ /* 0x000fe200078e0a08 */
[----:B------:R-:W-:Y:S01]  /*2850*/  ISETP.GT.U32.AND P6, PT, R8, R46, PT ;  /* 0x0000002e0800720c */ /* 0x000fe20003fc4070 */
[----:B------:R-:W-:Y:S01]  /*2860*/  IMAD.HI.U32 R3, R2, R47, RZ ;  /* 0x0000002f02037227 */ /* 0x000fe200078e00ff */
[----:B------:R-:W-:-:S02]  /*2870*/  @!P1 IADD3 R36, PT, PT, -R36, RZ, RZ ;  /* 0x000000ff24249210 */ /* 0x000fc40007ffe1ff */
[----:B------:R-:W-:Y:S01]  /*2880*/  ISETP.GE.AND P1, PT, R48, RZ, PT ;  /* 0x000000ff3000720c */ /* 0x000fe20003f26270 */
[----:B------:R-:W-:Y:S01]  /*2890*/  IMAD.MOV R3, RZ, RZ, -R3 ;  /* 0x000000ffff037224 */ /* 0x000fe200078e0a03 */
[C---:B------:R-:W-:Y:S01]  /*28a0*/  ISETP.GT.U32.AND P5, PT, R8.reuse, R49, PT ;  /* 0x000000310800720c */ /* 0x040fe20003fa4070 */
[--C-:B------:R-:W-:Y:S01]  /*28b0*/  @!P2 IMAD.IADD R45, R45, 0x1, -R8.reuse ;  /* 0x000000012d2da824 */ /* 0x100fe200078e0a08 */
[----:B------:R-:W-:Y:S01]  /*28c0*/  IABS R161, R131 ;  /* 0x0000008300a17213 */ /* 0x000fe20000000000 */
[----:B------:R-:W-:Y:S01]  /*28d0*/  IMAD R47, R8, R3, R47 ;  /* 0x00000003082f7224 */ /* 0x000fe200078e022f */
[----:B------:R-:W-:Y:S01]  /*28e0*/  @!P3 IADD3 R37, PT, PT, R37, -R8, RZ ;  /* 0x800000082525b210 */ /* 0x000fe20007ffe0ff */
[----:B------:R-:W-:Y:S01]  /*28f0*/  IMAD.HI.U32 R3, R2, R35, RZ ;  /* 0x0000002302037227 */ /* 0x000fe200078e00ff */
[----:B------:R-:W-:Y:S02]  /*2900*/  ISETP.GT.U32.AND P2, PT, R8, R45, PT ;  /* 0x0000002d0800720c */ /* 0x000fe40003f44070 */
[----:B------:R-:W-:Y:S01]  /*2910*/  @!P0 IADD3 R37, PT, PT, -R37, RZ, RZ ;  /* 0x000000ff25258210 */ /* 0x000fe20007ffe1ff */
[--C-:B------:R-:W-:Y:S01]  /*2920*/  @!P6 IMAD.IADD R46, R46, 0x1, -R8.reuse ;  /* 0x000000012e2ee824 */ /* 0x100fe200078e0a08 */
[----:B------:R-:W-:Y:S01]  /*2930*/  ISETP.GE.AND P0, PT, R43, RZ, PT ;  /* 0x000000ff2b00720c */ /* 0x000fe20003f06270 */
[----:B------:R-:W-:Y:S01]  /*2940*/  IMAD.MOV R3, RZ, RZ, -R3 ;  /* 0x000000ffff037224 */ /* 0x000fe200078e0a03 */
[----:B------:R-:W-:Y:S01]  /*2950*/  IABS R43, R56 ;  /* 0x00000038002b7213 */ /* 0x000fe20000000000 */
[----:B------:R-:W-:Y:S01]  /*2960*/  @!P5 IMAD.IADD R49, R49, 0x1, -R8 ;  /* 0x000000013131d824 */ /* 0x000fe200078e0a08 */
[C---:B------:R-:W-:Y:S01]  /*2970*/  ISETP.GT.U32.AND P6, PT, R8.reuse, R46, PT ;  /* 0x0000002e0800720c */ /* 0x040fe20003fc4070 */
[----:B------:R-:W-:Y:S01]  /*2980*/  IMAD R48, R8, R3, R35 ;  /* 0x0000000308307224 */ /* 0x000fe200078e0223 */
[----:B------:R-:W-:Y:S01]  /*2990*/  ISETP.GE.AND P3, PT, R50, RZ, PT ;  /* 0x000000ff3200720c */ /* 0x000fe20003f66270 */
[----:B------:R-:W-:Y:S01]  /*29a0*/  IMAD.HI.U32 R3, R2, R43, RZ ;  /* 0x0000002b02037227 */ /* 0x000fe200078e00ff */
[----:B------:R-:W-:-:S02]  /*29b0*/  ISETP.GE.AND P5, PT, R42, RZ, PT ;  /* 0x000000ff2a00720c */ /* 0x000fc40003fa6270 */
[----:B------:R-:W-:Y:S01]  /*29c0*/  @!P2 IADD3 R45, PT, PT, R45, -R8, RZ ;  /* 0x800000082d2da210 */ /* 0x000fe20007ffe0ff */
[----:B------:R-:W-:Y:S01]  /*29d0*/  IMAD.HI.U32 R35, R2, R51, RZ ;  /* 0x0000003302237227 */ /* 0x000fe200078e00ff */
[----:B------:R-:W-:Y:S02]  /*29e0*/  ISETP.GT.U32.AND P2, PT, R8, R47, PT ;  /* 0x0000002f0800720c */ /* 0x000fe40003f44070 */
[----:B------:R-:W-:Y:S01]  /*29f0*/  IADD3 R3, PT, PT, -R3, RZ, RZ ;  /* 0x000000ff03037210 */ /* 0x000fe20007ffe1ff */
[----:B------:R-:W-:Y:S01]  /*2a00*/  IMAD.HI.U32 R42, R2, R55, RZ ;  /* 0x00000037022a7227 */ /* 0x000fe200078e00ff */
[----:B------:R-:W-:Y:S02]  /*2a10*/  @!P4 IADD3 R49, PT, PT, -R49, RZ, RZ ;  /* 0x000000ff3131c210 */ /* 0x000fe40007ffe1ff */
[----:B------:R-:W-:Y:S01]  /*2a20*/  IABS R129, R114 ;  /* 0x0000007200817213 */ /* 0x000fe20000000000 */
[----:B------:R-:W-:Y:S01]  /*2a30*/  @!P6 IMAD.IADD R46, R46, 0x1, -R8 ;  /* 0x000000012e2ee824 */ /* 0x000fe200078e0a08 */
[----:B------:R-:W-:Y:S01]  /*2a40*/  ISETP.GT.U32.AND P6, PT, R8, R48, PT ;  /* 0x000000300800720c */ /* 0x000fe20003fc4070 */
[----:B------:R-:W-:-:S02]  /*2a50*/  IMAD.MOV R35, RZ, RZ, -R35 ;  /* 0x000000ffff237224 */ /* 0x000fc400078e0a23 */
[C---:B------:R-:W-:Y:S01]  /*2a60*/  IMAD R52, R8.reuse, R3, R43 ;  /* 0x0000000308347224 */ /* 0x040fe200078e022b */
[----:B------:R-:W-:Y:S01]  /*2a70*/  IABS R3, R59 ;  /* 0x0000003b00037213 */ /* 0x000fe20000000000 */
[----:B------:R-:W-:Y:S01]  /*2a80*/  IMAD.MOV R42, RZ, RZ, -R42 ;  /* 0x000000ffff2a7224 */ /* 0x000fe200078e0a2a */
[----:B------:R-:W-:Y:S01]  /*2a90*/  @!P2 IADD3 R47, PT, PT, R47, -R8, RZ ;  /* 0x800000082f2fa210 */ /* 0x000fe20007ffe0ff */
[----:B------:R-:W-:Y:S01]  /*2aa0*/  IMAD R50, R8, R35, R51 ;  /* 0x0000002308327224 */ /* 0x000fe200078e0233 */
[----:B------:R-:W-:Y:S01]  /*2ab0*/  ISETP.GE.AND P2, PT, R44, RZ, PT ;  /* 0x000000ff2c00720c */ /* 0x000fe20003f46270 */
[----:B------:R-:W-:Y:S01]  /*2ac0*/  @!P1 IMAD.MOV R53, RZ, RZ, -R53 ;  /* 0x000000ffff359224 */ /* 0x000fe200078e0a35 */
[C---:B------:R-:W-:Y:S01]  /*2ad0*/  ISETP.GT.U32.AND P1, PT, R8.reuse, R52, PT ;  /* 0x000000340800720c */ /* 0x040fe20003f24070 */
[----:B------:R-:W-:Y:S01]  /*2ae0*/  IMAD R54, R8, R42, R55 ;  /* 0x0000002a08367224 */ /* 0x000fe200078e0237 */
[----:B------:R-:W-:Y:S01]  /*2af0*/  @!P5 IADD3 R46, PT, PT, -R46, RZ, RZ ;  /* 0x000000ff2e2ed210 */ /* 0x000fe20007ffe1ff */
[----:B------:R-:W-:Y:S01]  /*2b00*/  @!P6 IMAD.IADD R48, R48, 0x1, -R8 ;  /* 0x000000013030e824 */ /* 0x000fe200078e0a08 */
[----:B------:R-:W-:Y:S01]  /*2b10*/  ISETP.GT.U32.AND P6, PT, R8, R47, PT ;  /* 0x0000002f0800720c */ /* 0x000fe20003fc4070 */
[----:B------:R-:W-:Y:S01]  /*2b20*/  IMAD.MOV.U32 R55, RZ, RZ, R3 ;  /* 0x000000ffff377224 */ /* 0x000fe200078e0003 */
[----:B------:R-:W-:Y:S01]  /*2b30*/  ISETP.GE.AND P5, PT, R56, RZ, PT ;  /* 0x000000ff3800720c */ /* 0x000fe20003fa6270 */
[----:B------:R-:W-:Y:S01]  /*2b40*/  @!P3 IMAD.MOV R45, RZ, RZ, -R45 ;  /* 0x000000ffff2db224 */ /* 0x000fe200078e0a2d */
[----:B------:R-:W-:Y:S01]  /*2b50*/  ISETP.GT.U32.AND P4, PT, R8, R48, PT ;  /* 0x000000300800720c */ /* 0x000fe20003f84070 */
[----:B------:R-:W-:Y:S01]  /*2b60*/  IMAD.HI.U32 R3, R2, R55, RZ ;  /* 0x0000003702037227 */ /* 0x000fe200078e00ff */
[----:B------:R-:W-:-:S03]  /*2b70*/  ISETP.GT.U32.AND P3, PT, R8, R50, PT ;  /* 0x000000320800720c */ /* 0x000fc60003f64070 */
[----:B------:R-:W-:Y:S02]  /*2b80*/  VIADD R42, R132, 0x2c ;  /* 0x0000002c842a7836 */ /* 0x000fe40000000000 */
[----:B------:R-:W-:Y:S02]  /*2b90*/  IMAD.MOV R3, RZ, RZ, -R3 ;  /* 0x000000ffff037224 */ /* 0x000fe400078e0a03 */
[----:B------:R-:W-:Y:S01]  /*2ba0*/  @!P6 IADD3 R47, PT, PT, R47, -R8, RZ ;  /* 0x800000082f2fe210 */ /* 0x000fe20007ffe0ff */
[--C-:B------:R-:W-:Y:S01]  /*2bb0*/  @!P1 IMAD.IADD R52, R52, 0x1, -R8.reuse ;  /* 0x0000000134349824 */ /* 0x100fe200078e0a08 */
[C---:B------:R-:W-:Y:S01]  /*2bc0*/  ISETP.GT.U32.AND P6, PT, R8.reuse, R54, PT ;  /* 0x000000360800720c */ /* 0x040fe20003fc4070 */
[----:B------:R-:W-:Y:S01]  /*2bd0*/  IMAD R55, R8, R3, R55 ;  /* 0x0000000308377224 */ /* 0x000fe200078e0237 */
[----:B------:R-:W-:Y:S01]  /*2be0*/  IABS R35, R42 ;  /* 0x0000002a00237213 */ /* 0x000fe20000000000 */
[----:B------:R-:W-:Y:S01]  /*2bf0*/  @!P4 IMAD.IADD R48, R48, 0x1, -R8 ;  /* 0x000000013030c824 */ /* 0x000fe200078e0a08 */
[----:B------:R-:W-:Y:S01]  /*2c00*/  @!P3 IADD3 R50, PT, PT, R50, -R8, RZ ;  /* 0x800000083232b210 */ /* 0x000fe20007ffe0ff */
[----:B------:R-:W-:Y:S01]  /*2c10*/  VIADD R43, R132, 0x2d ;  /* 0x0000002d842b7836 */ /* 0x000fe20000000000 */
[C---:B------:R-:W-:Y:S01]  /*2c20*/  ISETP.GT.U32.AND P3, PT, R8.reuse, R52, PT ;  /* 0x000000340800720c */ /* 0x040fe20003f64070 */
[----:B------:R-:W-:Y:S01]  /*2c30*/  @!P2 IMAD.MOV R48, RZ, RZ, -R48 ;  /* 0x000000ffff30a224 */ /* 0x000fe200078e0a30 */
[----:B------:R-:W-:Y:S01]  /*2c40*/  ISETP.GT.U32.AND P2, PT, R8, R55, PT ;  /* 0x000000370800720c */ /* 0x000fe20003f44070 */
[----:B------:R-:W-:Y:S01]  /*2c50*/  IMAD.HI.U32 R3, R2, R35, RZ ;  /* 0x0000002302037227 */ /* 0x000fe200078e00ff */
[----:B------:R-:W-:-:S02]  /*2c60*/  ISETP.GE.AND P4, PT, R57, RZ, PT ;  /* 0x000000ff3900720c */ /* 0x000fc40003f86270 */
[----:B------:R-:W-:Y:S01]  /*2c70*/  IABS R57, R43 ;  /* 0x0000002b00397213 */ /* 0x000fe20000000000 */
[----:B------:R-:W-:Y:S01]  /*2c80*/  IMAD.MOV R3, RZ, RZ, -R3 ;  /* 0x000000ffff037224 */ /* 0x000fe200078e0a03 */
[----:B------:R-:W-:Y:S01]  /*2c90*/  @!P0 IADD3 R47, PT, PT, -R47, RZ, RZ ;  /* 0x000000ff2f2f8210 */ /* 0x000fe20007ffe1ff */
[----:B------:R-:W-:Y:S01]  /*2ca0*/  @!P6 IMAD.IADD R54, R54, 0x1, -R8 ;  /* 0x000000013636e824 */ /* 0x000fe200078e0a08 */
[C---:B------:R-:W-:Y:S01]  /*2cb0*/  ISETP.GT.U32.AND P0, PT, R8.reuse, R50, PT ;  /* 0x000000320800720c */ /* 0x040fe20003f04070 */
[----:B------:R-:W-:Y:S01]  /*2cc0*/  IMAD R56, R8, R3, R35 ;  /* 0x0000000308387224 */ /* 0x000fe200078e0223 */
[----:B------:R-:W-:Y:S01]  /*2cd0*/  ISETP.GE.AND P1, PT, R58, RZ, PT ;  /* 0x000000ff3a00720c */ /* 0x000fe20003f26270 */
[----:B------:R-:W-:Y:S01]  /*2ce0*/  VIADD R44, R132, 0x2e ;  /* 0x0000002e842c7836 */ /* 0x000fe20000000000 */
[----:B------:R-:W-:Y:S01]  /*2cf0*/  @!P3 IADD3 R52, PT, PT, R52, -R8, RZ ;  /* 0x800000083434b210 */ /* 0x000fe20007ffe0ff */
[----:B------:R-:W-:Y:S01]  /*2d00*/  IMAD.HI.U32 R3, R2, R57, RZ ;  /* 0x0000003902037227 */ /* 0x000fe200078e00ff */
[----:B------:R-:W-:-:S02]  /*2d10*/  ISETP.GT.U32.AND P6, PT, R8, R54, PT ;  /* 0x000000360800720c */ /* 0x000fc40003fc4070 */
[----:B------:R-:W-:Y:S01]  /*2d20*/  IABS R35, R44 ;  /* 0x0000002c00237213 */ /* 0x000fe20000000000 */
[--C-:B------:R-:W-:Y:S01]  /*2d30*/  @!P2 IMAD.IADD R55, R55, 0x1, -R8.reuse ;  /* 0x000000013737a824 */ /* 0x100fe200078e0a08 */
[----:B------:R-:W-:Y:S01]  /*2d40*/  @!P5 IADD3 R52, PT, PT, -R52, RZ, RZ ;  /* 0x000000ff3434d210 */ /* 0x000fe20007ffe1ff */
[----:B------:R-:W-:Y:S01]  /*2d50*/  IMAD.MOV R3, RZ, RZ, -R3 ;  /* 0x000000ffff037224 */ /* 0x000fe200078e0a03 */
[----:B------:R-:W-:Y:S01]  /*2d60*/  ISETP.GE.AND P2, PT, R43, RZ, PT ;  /* 0x000000ff2b00720c */ /* 0x000fe20003f46270 */
[----:B------:R-:W-:Y:S01]  /*2d70*/  @!P0 IMAD.IADD R50, R50, 0x1, -R8 ;  /* 0x0000000132328824 */ /* 0x000fe200078e0a08 */
[C---:B------:R-:W-:Y:S01]  /*2d80*/  ISETP.GT.U32.AND P5, PT, R8.reuse, R55, PT ;  /* 0x000000370800720c */ /* 0x040fe20003fa4070 */
[----:B------:R-:W-:Y:S01]  /*2d90*/  IMAD R57, R8, R3, R57 ;  /* 0x0000000308397224 */ /* 0x000fe200078e0239 */
[----:B------:R-:W-:Y:S01]  /*2da0*/  ISETP.GE.AND P0, PT, R42, RZ, PT ;  /* 0x000000ff2a00720c */ /* 0x000fe20003f06270 */
[----:B------:R-:W-:Y:S01]  /*2db0*/  IMAD.HI.U32 R3, R2, R35, RZ ;  /* 0x0000002302037227 */ /* 0x000fe200078e00ff */
[----:B------:R-:W-:-:S02]  /*2dc0*/  IADD3 R42, PT, PT, R132, 0x2f, RZ ;  /* 0x0000002f842a7810 */ /* 0x000fc40007ffe0ff */
[----:B------:R-:W-:Y:S01]  /*2dd0*/  @!P6 IADD3 R54, PT, PT, R54, -R8, RZ ;  /* 0x800000083636e210 */ /* 0x000fe20007ffe0ff */
[----:B------:R-:W-:Y:S01]  /*2de0*/  IMAD.MOV R3, RZ, RZ, -R3 ;  /* 0x000000ffff037224 */ /* 0x000fe200078e0a03 */
[C---:B------:R-:W-:Y:S01]  /*2df0*/  ISETP.GT.U32.AND P6, PT, R8.reuse, R56, PT ;  /* 0x000000380800720c */ /* 0x040fe20003fc4070 */
[----:B------:R-:W-:Y:S01]  /*2e00*/  @!P4 IMAD.MOV R50, RZ, RZ, -R50 ;  /* 0x000000ffff32c224 */ /* 0x000fe200078e0a32 */
[C---:B------:R-:W-:Y:S01]  /*2e10*/  ISETP.GT.U32.AND P4, PT, R8.reuse, R57, PT ;  /* 0x000000390800720c */ /* 0x040fe20003f84070 */
[----:B------:R-:W-:Y:S01]  /*2e20*/  IMAD R58, R8, R3, R35 ;  /* 0x00000003083a7224 */ /* 0x000fe200078e0223 */
[----:B------:R-:W-:Y:S01]  /*2e30*/  ISETP.GE.AND P3, PT, R59, RZ, PT ;  /* 0x000000ff3b00720c */ /* 0x000fe20003f66270 */
[----:B------:R-:W-:Y:S01]  /*2e40*/  @!P5 IMAD.IADD R55, R55, 0x1, -R8 ;  /* 0x000000013737d824 */ /* 0x000fe200078e0a08 */
[----:B------:R-:W-:Y:S01]  /*2e50*/  IABS R59, R42 ;  /* 0x0000002a003b7213 */ /* 0x000fe20000000000 */
[----:B------:R-:W-:Y:S01]  /*2e60*/  VIADD R43, R132, 0x30 ;  /* 0x00000030842b7836 */ /* 0x000fe20000000000 */
[----:B------:R-:W-:Y:S01]  /*2e70*/  ISETP.GT.U32.AND P5, PT, R8, R58, PT ;  /* 0x0000003a0800720c */ /* 0x000fe20003fa4070 */
[----:B------:R-:W-:Y:S01]  /*2e80*/  VIADD R51, R132, 0x33 ;  /* 0x0000003384337836 */ /* 0x000fe20000000000 */
[----:B------:R-:W-:Y:S01]  /*2e90*/  @!P1 IADD3 R54, PT, PT, -R54, RZ, RZ ;  /* 0x000000ff36369210 */ /* 0x000fe20007ffe1ff */
[----:B------:R-:W-:Y:S01]  /*2ea0*/  IMAD.HI.U32 R3, R2, R59, RZ ;  /* 0x0000003b02037227 */ /* 0x000fe200078e00ff */
[----:B------:R-:W-:-:S02]  /*2eb0*/  IABS R61, R43 ;  /* 0x0000002b003d7213 */ /* 0x000fc40000000000 */
[----:B------:R-:W-:Y:S01]  /*2ec0*/  ISETP.GE.AND P1, PT, R44, RZ, PT ;  /* 0x000000ff2c00720c */ /* 0x000fe20003f26270 */
[--C-:B------:R-:W-:Y:S02]  /*2ed0*/  @!P6 IMAD.IADD R56, R56, 0x1, -R8.reuse ;  /* 0x000000013838e824 */ /* 0x100fe400078e0a08 */
[--C-:B------:R-:W-:Y:S01]  /*2ee0*/  @!P4 IMAD.IADD R57, R57, 0x1, -R8.reuse ;  /* 0x000000013939c824 */ /* 0x100fe200078e0a08 */
[----:B------:R-:W-:Y:S01]  /*2ef0*/  @!P3 IADD3 R55, PT, PT, -R55, RZ, RZ ;  /* 0x000000ff3737b210 */ /* 0x000fe20007ffe1ff */
[----:B------:R-:W-:Y:S01]  /*2f00*/  IMAD.HI.U32 R35, R2, R61, RZ ;  /* 0x0000003d02237227 */ /* 0x000fe200078e00ff */
[----:B------:R-:W-:Y:S02]  /*2f10*/  ISETP.GT.U32.AND P6, PT, R8, R56, PT ;  /* 0x000000380800720c */ /* 0x000fe40003fc4070 */
[----:B------:R-:W-:Y:S01]  /*2f20*/  ISETP.GE.AND P4, PT, R43, RZ, PT ;  /* 0x000000ff2b00720c */ /* 0x000fe20003f86270 */
[----:B------:R-:W-:Y:S01]  /*2f30*/  @!P5 IMAD.IADD R58, R58, 0x1, -R8 ;  /* 0x000000013a3ad824 */ /* 0x000fe200078e0a08 */
[C---:B------:R-:W-:Y:S01]  /*2f40*/  ISETP.GT.U32.AND P5, PT, R8.reuse, R57, PT ;  /* 0x000000390800720c */ /* 0x040fe20003fa4070 */
[----:B------:R-:W-:Y:S01]  /*2f50*/  IMAD.MOV R35, RZ, RZ, -R35 ;  /* 0x000000ffff237224 */ /* 0x000fe200078e0a23 */
[----:B------:R-:W-:Y:S01]  /*2f60*/  IABS R43, R51 ;  /* 0x00000033002b7213 */ /* 0x000fe20000000000 */
[----:B------:R-:W-:Y:S01]  /*2f70*/  IMAD.MOV R3, RZ, RZ, -R3 ;  /* 0x000000ffff037224 */ /* 0x000fe200078e0a03 */
[C---:B------:R-:W-:Y:S01]  /*2f80*/  ISETP.GT.U32.AND P3, PT, R8.reuse, R58, PT ;  /* 0x0000003a0800720c */ /* 0x040fe20003f64070 */
[----:B------:R-:W-:-:S02]  /*2f90*/  IMAD R61, R8, R35, R61 ;  /* 0x00000023083d7224 */ /* 0x000fc400078e023d */
[----:B------:R-:W-:Y:S02]  /*2fa0*/  IMAD R59, R8, R3, R59 ;  /* 0x00000003083b7224 */ /* 0x000fe400078e023b */
[----:B------:R-:W-:Y:S01]  /*2fb0*/  @!P6 IADD3 R56, PT, PT, R56, -R8, RZ ;  /* 0x800000083838e210 */ /* 0x000fe20007ffe0ff */
[----:B------:R-:W-:Y:S01]  /*2fc0*/  VIADD R44, R132, 0x32 ;  /* 0x00000032842c7836 */ /* 0x000fe20000000000 */
[----:B------:R-:W-:Y:S01]  /*2fd0*/  ISETP.GE.AND P6, PT, R42, RZ, PT ;  /* 0x000000ff2a00720c */ /* 0x000fe20003fc6270 */
[C---:B------:R-:W-:Y:S01]  /*2fe0*/  VIADD R130, R132.reuse, 0x6d ;  /* 0x0000006d84827836 */ /* 0x040fe20000000000 */
[----:B------:R-:W-:Y:S01]  /*2ff0*/  IADD3 R42, PT, PT, R132, 0x31, RZ ;  /* 0x00000031842a7810 */ /* 0x000fe20007ffe0ff */
[----:B------:R-:W-:Y:S01]  /*3000*/  @!P5 IMAD.IADD R57, R57, 0x1, -R8 ;  /* 0x000000013939d824 */ /* 0x000fe200078e0a08 */
[----:B------:R-:W-:Y:S01]  /*3010*/  ISETP.GT.U32.AND P5, PT, R8, R61, PT ;  /* 0x0000003d0800720c */ /* 0x000fe20003fa4070 */
[C---:B------:R-:W-:Y:S01]  /*3020*/  VIADD R76, R132.reuse, 0x6f ;  /* 0x0000006f844c7836 */ /* 0x040fe20000000000 */
[----:B------:R-:W-:Y:S01]  /*3030*/  IABS R35, R42 ;  /* 0x0000002a00237213 */ /* 0x000fe20000000000 */
[----:B------:R-:W-:Y:S01]  /*3040*/  VIADD R169, R132, 0x70 ;  /* 0x0000007084a97836 */ /* 0x000fe20000000000 */
[----:B------:R-:W-:Y:S01]  /*3050*/  @!P0 IADD3 R56, PT, PT, -R56, RZ, RZ ;  /* 0x000000ff38388210 */ /* 0x000fe20007ffe1ff */
[----:B------:R-:W-:Y:S01]  /*3060*/  VIADD R98, R132, 0x71 ;  /* 0x0000007184627836 */ /* 0x000fe20000000000 */
[----:B------:R-:W-:Y:S01]  /*3070*/  ISETP.GT.U32.AND P0, PT, R8, R59, PT ;  /* 0x0000003b0800720c */ /* 0x000fe20003f04070 */
[----:B------:R-:W-:Y:S01]  /*3080*/  IMAD.HI.U32 R3, R2, R35, RZ ;  /* 0x0000002302037227 */ /* 0x000fe200078e00ff */
[----:B------:R-:W-:-:S02]  /*3090*/  @!P3 IADD3 R58, PT, PT, R58, -R8, RZ ;  /* 0x800000083a3ab210 */ /* 0x000fc40007ffe0ff */
[----:B------:R-:W-:Y:S01]  /*30a0*/  IABS R71, R44 ;  /* 0x0000002c00477213 */ /* 0x000fe20000000000 */
[----:B------:R-:W-:Y:S01]  /*30b0*/  IMAD.MOV R3, RZ, RZ, -R3 ;  /* 0x000000ffff037224 */ /* 0x000fe200078e0a03 */
[----:B------:R-:W-:Y:S01]  /*30c0*/  ISETP.GE.AND P3, PT, R42, RZ, PT ;  /* 0x000000ff2a00720c */ /* 0x000fe20003f66270 */
[--C-:B------:R-:W-:Y:S01]  /*30d0*/  @!P5 IMAD.IADD R61, R61, 0x1, -R8.reuse ;  /* 0x000000013d3dd824 */ /* 0x100fe200078e0a08 */
[----:B------:R-:W-:Y:S01]  /*30e0*/  @!P2 IADD3 R57, PT, PT, -R57, RZ, RZ ;  /* 0x000000ff3939a210 */ /* 0x000fe20007ffe1ff */
[----:B------:R-:W-:Y:S01]  /*30f0*/  IMAD R62, R8, R3, R35 ;  /* 0x00000003083e7224 */ /* 0x000fe200078e0223 */
[----:B------:R-:W-:Y:S01]  /*3100*/  @!P1 IADD3 R58, PT, PT, -R58, RZ, RZ ;  /* 0x000000ff3a3a9210 */ /* 0x000fe20007ffe1ff */
[----:B------:R-:W-:Y:S01]  /*3110*/  IMAD.HI.U32 R35, R2, R43, RZ ;  /* 0x0000002b02237227 */ /* 0x000fe200078e00ff */
[----:B------:R-:W-:Y:S02]  /*3120*/  ISETP.GT.U32.AND P5, PT, R8, R61, PT ;  /* 0x0000003d0800720c */ /* 0x000fe40003fa4070 */
[----:B------:R-:W-:Y:S01]  /*3130*/  ISETP.GE.AND P1, PT, R44, RZ, PT ;  /* 0x000000ff2c00720c */ /* 0x000fe20003f26270 */
[----:B------:R-:W-:Y:S01]  /*3140*/  @!P0 IMAD.IADD R59, R59, 0x1, -R8 ;  /* 0x000000013b3b8824 */ /* 0x000fe200078e0a08 */
[----:B------:R-:W-:Y:S01]  /*3150*/  ISETP.GT.U32.AND P0, PT, R8, R62, PT ;  /* 0x0000003e0800720c */ /* 0x000fe20003f04070 */
[----:B------:R-:W-:Y:S01]  /*3160*/  IMAD.HI.U32 R42, R2, R69, RZ ;  /* 0x00000045022a7227 */ /* 0x000fe200078e00ff */
[----:B------:R-:W-:-:S02]  /*3170*/  IADD3 R44, PT, PT, R132, 0x36, RZ ;  /* 0x00000036842c7810 */ /* 0x000fc40007ffe0ff */
[----:B------:R-:W-:Y:S01]  /*3180*/  ISETP.GT.U32.AND P2, PT, R8, R59, PT ;  /* 0x0000003b0800720c */ /* 0x000fe20003f44070 */
[----:B------:R-:W-:Y:S01]  /*3190*/  IMAD.MOV R35, RZ, RZ, -R35 ;  /* 0x000000ffff237224 */ /* 0x000fe200078e0a23 */
[----:B------:R-:W-:Y:S01]  /*31a0*/  IABS R75, R130 ;  /* 0x00000082004b7213 */ /* 0x000fe20000000000 */
[----:B------:R-:W-:Y:S01]  /*31b0*/  IMAD.HI.U32 R3, R2, R71, RZ ;  /* 0x0000004702037227 */ /* 0x000fe200078e00ff */
[----:B------:R-:W-:Y:S02]  /*31c0*/  IABS R97, R76 ;  /* 0x0000004c00617213 */ /* 0x000fe40000000000 */
[----:B------:R-:W-:Y:S01]  /*31d0*/  IABS R163, R169 ;  /* 0x000000a900a37213 */ /* 0x000fe20000000000 */
[----:B------:R-:W-:Y:S02]  /*31e0*/  IMAD.MOV R42, RZ, RZ, -R42 ;  /* 0x000000ffff2a7224 */ /* 0x000fe400078e0a2a */
[----:B------:R-:W-:Y:S01]  /*31f0*/  IMAD R70, R8, R35, R43 ;  /* 0x0000002308467224 */ /* 0x000fe200078e022b */
[----:B------:R-:W-:Y:S01]  /*3200*/  IADD3 R43, PT, PT, R132, 0x35, RZ ;  /* 0x00000035842b7810 */ /* 0x000fe20007ffe0ff */
[----:B------:R-:W-:-:S02]  /*3210*/  IMAD.MOV R3, RZ, RZ, -R3 ;  /* 0x000000ffff037224 */ /* 0x000fc400078e0a03 */
[C---:B------:R-:W-:Y:S01]  /*3220*/  IMAD R69, R8.reuse, R42, R69 ;  /* 0x0000002a08457224 */ /* 0x040fe200078e0245 */
[----:B------:R-:W-:Y:S01]  /*3230*/  IABS R35, R43 ;  /* 0x0000002b00237213 */ /* 0x000fe20000000000 */
[--C-:B------:R-:W-:Y:S01]  /*3240*/  @!P5 IMAD.IADD R61, R61, 0x1, -R8.reuse ;  /* 0x000000013d3dd824 */ /* 0x100fe200078e0a08 */
[C---:B------:R-:W-:Y:S01]  /*3250*/  ISETP.GT.U32.AND P5, PT, R8.reuse, R70, PT ;  /* 0x000000460800720c */ /* 0x040fe20003fa4070 */
[C---:B------:R-:W-:Y:S01]  /*3260*/  IMAD R71, R8.reuse, R3, R71 ;  /* 0x0000000308477224 */ /* 0x040fe200078e0247 */
[----:B------:R-:W-:Y:S01]  /*3270*/  IABS R42, R44 ;  /* 0x0000002c002a7213 */ /* 0x000fe20000000000 */
[----:B------:R-:W-:Y:S01]  /*3280*/  @!P4 IMAD.MOV R61, RZ, RZ, -R61 ;  /* 0x000000ffff3dc224 */ /* 0x000fe200078e0a3d */
[----:B------:R-:W-:Y:S01]  /*3290*/  ISETP.GT.U32.AND P4, PT, R8, R69, PT ;  /* 0x000000450800720c */ /* 0x000fe20003f84070 */
[----:B------:R-:W-:Y:S02]  /*32a0*/  @!P0 IMAD.IADD R62, R62, 0x1, -R8 ;  /* 0x000000013e3e8824 */ /* 0x000fe400078e0a08 */
[----:B------:R-:W-:-:S03]  /*32b0*/  IMAD.HI.U32 R3, R2, R35, RZ ;  /* 0x0000002302037227 */ /* 0x000fc600078e00ff */
[C---:B------:R-:W-:Y:S01]  /*32c0*/  ISETP.GT.U32.AND P0, PT, R8.reuse, R62, PT ;  /* 0x0000003e0800720c */ /* 0x040fe20003f04070 */
[--C-:B------:R-:W-:Y:S01]  /*32d0*/  @!P2 IMAD.IADD R59, R59, 0x1, -R8.reuse ;  /* 0x000000013b3ba824 */ /* 0x100fe200078e0a08 */
[----:B------:R-:W-:Y:S01]  /*32e0*/  ISETP.GT.U32.AND P2, PT, R8, R71, PT ;  /* 0x000000470800720c */ /* 0x000fe20003f44070 */
[----:B------:R-:W-:Y:S02]  /*32f0*/  IMAD.MOV R3, RZ, RZ, -R3 ;  /* 0x000000ffff037224 */ /* 0x000fe400078e0a03 */
[----:B------:R-:W-:Y:S01]  /*3300*/  @!P5 IMAD.IADD R70, R70, 0x1, -R8 ;  /* 0x000000014646d824 */ /* 0x000fe200078e0a08 */
[----:B------:R-:W-:Y:S01]  /*3310*/  @!P6 IADD3 R59, PT, PT, -R59, RZ, RZ ;  /* 0x000000ff3b3be210 */ /* 0x000fe20007ffe1ff */
[----:B------:R-:W-:Y:S01]  /*3320*/  IMAD R68, R8, R3, R35 ;  /* 0x0000000308447224 */ /* 0x000fe200078e0223 */
[----:B------:R-:W-:Y:S01]  /*3330*/  ISETP.GE.AND P6, PT, R51, RZ, PT ;  /* 0x000000ff3300720c */ /* 0x000fe20003fc6270 */
[----:B------:R-:W-:Y:S01]  /*3340*/  IMAD.MOV.U32 R35, RZ, RZ, R42 ;  /* 0x000000ffff237224 */ /* 0x000fe200078e002a */
[C---:B------:R-:W-:Y:S01]  /*3350*/  IADD3 R51, PT, PT, R132.reuse, 0x37, RZ ;  /* 0x0000003784337810 */ /* 0x040fe20007ffe0ff */
[----:B------:R-:W-:Y:S01]  /*3360*/  VIADD R42, R132, 0x38 ;  /* 0x00000038842a7836 */ /* 0x000fe20000000000 */
[----:B------:R-:W-:Y:S01]  /*3370*/  @!P4 IADD3 R69, PT, PT, R69, -R8, RZ ;  /* 0x800000084545c210 */ /* 0x000fe20007ffe0ff */
[----:B------:R-:W-:Y:S01]  /*3380*/  IMAD.HI.U32 R3, R2, R35, RZ ;  /* 0x0000002302037227 */ /* 0x000fe200078e00ff */
[----:B------:R-:W-:-:S02]  /*3390*/  IABS R79, R51 ;  /* 0x00000033004f7213 */ /* 0x000fc40000000000 */
[----:B------:R-:W-:Y:S01]  /*33a0*/  ISETP.GT.U32.AND P4, PT, R8, R69, PT ;  /* 0x000000450800720c */ /* 0x000fe20003f84070 */
[--C-:B------:R-:W-:Y:S01]  /*33b0*/  @!P2 IMAD.IADD R71, R71, 0x1, -R8.reuse ;  /* 0x000000014747a824 */ /* 0x100fe200078e0a08 */
[----:B------:R-:W-:Y:S01]  /*33c0*/  IADD3 R72, PT, PT, -R3, RZ, RZ ;  /* 0x000000ff03487210 */ /* 0x000fe20007ffe1ff */
[----:B------:R-:W-:Y:S01]  /*33d0*/  @!P0 IMAD.IADD R62, R62, 0x1, -R8 ;  /* 0x000000013e3e8824 */ /* 0x000fe200078e0a08 */
[----:B------:R-:W-:Y:S01]  /*33e0*/  ISETP.GE.AND P0, PT, R60, RZ, PT ;  /* 0x000000ff3c00720c */ /* 0x000fe20003f06270 */
[----:B------:R-:W-:Y:S01]  /*33f0*/  IMAD.HI.U32 R3, R2, R79, RZ ;  /* 0x0000004f02037227 */ /* 0x000fe200078e00ff */
[C---:B------:R-:W-:Y:S02]  /*3400*/  ISETP.GT.U32.AND P2, PT, R8.reuse, R71, PT ;  /* 0x000000470800720c */ /* 0x040fe40003f44070 */
[C---:B------:R-:W-:Y:S01]  /*3410*/  ISETP.GT.U32.AND P5, PT, R8.reuse, R70, PT ;  /* 0x000000460800720c */ /* 0x040fe20003fa4070 */
[----:B------:R-:W-:Y:S01]  /*3420*/  @!P3 IMAD.MOV R62, RZ, RZ, -R62 ;  /* 0x000000ffff3eb224 */ /* 0x000fe200078e0a3e */
[C---:B------:R-:W-:Y:S01]  /*3430*/  ISETP.GT.U32.AND P3, PT, R8.reuse, R68, PT ;  /* 0x000000440800720c */ /* 0x040fe20003f64070 */
[----:B------:R-:W-:Y:S01]  /*3440*/  IMAD R72, R8, R72, R35 ;  /* 0x0000004808487224 */ /* 0x000fe200078e0223 */
[----:B------:R-:W-:Y:S01]  /*3450*/  IADD3 R3, PT, PT, -R3, RZ, RZ ;  /* 0x000000ff03037210 */ /* 0x000fe20007ffe1ff */
[--C-:B------:R-:W-:Y:S01]  /*3460*/  @!P4 IMAD.IADD R69, R69, 0x1, -R8.reuse ;  /* 0x000000014545c824 */ /* 0x100fe200078e0a08 */
[----:B------:R-:W-:Y:S01]  /*3470*/  IABS R35, R42 ;  /* 0x0000002a00237213 */ /* 0x000fe20000000000 */
[----:B------:R-:W-:Y:S01]  /*3480*/  VIADD R128, R132, 0x73 ;  /* 0x0000007384807836 */ /* 0x000fe20000000000 */
[C---:B------:R-:W-:Y:S01]  /*3490*/  ISETP.GT.U32.AND P4, PT, R8.reuse, R72, PT ;  /* 0x000000480800720c */ /* 0x040fe20003f84070 */
[----:B------:R-:W-:Y:S01]  /*34a0*/  IMAD R79, R8, R3, R79 ;  /* 0x00000003084f7224 */ /* 0x000fe200078e024f */
[----:B------:R-:W-:Y:S01]  /*34b0*/  IADD3 R60, PT, PT, R132, 0x42, RZ ;  /* 0x00000042843c7810 */ /* 0x000fe20007ffe0ff */
[----:B------:R-:W-:Y:S01]  /*34c0*/  @!P0 IMAD.MOV R69, RZ, RZ, -R69 ;  /* 0x000000ffff458224 */ /* 0x000fe200078e0a45 */
[----:B------:R-:W-:Y:S01]  /*34d0*/  IABS R157, R128 ;  /* 0x00000080009d7213 */ /* 0x000fe20000000000 */
[--C-:B------:R-:W-:Y:S01]  /*34e0*/  @!P2 IMAD.IADD R71, R71, 0x1, -R8.reuse ;  /* 0x000000014747a824 */ /* 0x100fe200078e0a08 */
[----:B------:R-:W-:Y:S01]  /*34f0*/  ISETP.GT.U32.AND P0, PT, R8, R79, PT ;  /* 0x0000004f0800720c */ /* 0x000fe20003f04070 */
[--C-:B------:R-:W-:Y:S01]  /*3500*/  @!P5 IMAD.IADD R70, R70, 0x1, -R8.reuse ;  /* 0x000000014646d824 */ /* 0x100fe200078e0a08 */
[----:B------:R-:W-:Y:S01]  /*3510*/  ISETP.GE.AND P2, PT, R43, RZ, PT ;  /* 0x000000ff2b00720c */ /* 0x000fe20003f46270 */
[----:B------:R-:W-:Y:S01]  /*3520*/  @!P3 IMAD.IADD R68, R68, 0x1, -R8 ;  /* 0x000000014444b824 */ /* 0x000fe200078e0a08 */
[----:B------:R-:W-:Y:S01]  /*3530*/  @!P1 IADD3 R71, PT, PT, -R71, RZ, RZ ;  /* 0x000000ff47479210 */ /* 0x000fe20007ffe1ff */
[----:B------:R-:W-:Y:S01]  /*3540*/  @!P6 IMAD.MOV R70, RZ, RZ, -R70 ;  /* 0x000000ffff46e224 */ /* 0x000fe200078e0a46 */
[----:B------:R-:W-:Y:S01]  /*3550*/  ISETP.GE.AND P6, PT, R42, RZ, PT ;  /* 0x000000ff2a00720c */ /* 0x000fe20003fc6270 */
[----:B------:R-:W-:Y:S01]  /*3560*/  IMAD.HI.U32 R3, R2, R35, RZ ;  /* 0x0000002302037227 */ /* 0x000fe200078e00ff */
[----:B------:R-:W-:-:S02]  /*3570*/  ISETP.GT.U32.AND P1, PT, R8, R68, PT ;  /* 0x000000440800720c */ /* 0x000fc40003f24070 */
[----:B------:R-:W-:Y:S01]  /*3580*/  ISETP.GE.AND P5, PT, R44, RZ, PT ;  /* 0x000000ff2c00720c */ /* 0x000fe20003fa6270 */
[C---:B------:R-:W-:Y:S01]  /*3590*/  VIADD R42, R132.reuse, 0x39 ;  /* 0x00000039842a7836 */ /* 0x040fe20000000000 */
[----:B------:R-:W-:Y:S01]  /*35a0*/  IADD3 R3, PT, PT, -R3, RZ, RZ ;  /* 0x000000ff03037210 */ /* 0x000fe20007ffe1ff */
[C---:B------:R-:W-:Y:S01]  /*35b0*/  VIADD R44, R132.reuse, 0x3a ;  /* 0x0000003a842c7836 */ /* 0x040fe20000000000 */
[----:B------:R-:W-:Y:S01]  /*35c0*/  @!P0 IADD3 R79, PT, PT, R79, -R8, RZ ;  /* 0x800000084f4f8210 */ /* 0x000fe20007ffe0ff */
[----:B------:R-:W-:Y:S01]  /*35d0*/  VIADD R160, R132, 0x74 ;  /* 0x0000007484a07836 */ /* 0x000fe20000000000 */
[----:B------:R-:W-:Y:S01]  /*35e0*/  IABS R81, R42 ;  /* 0x0000002a00517213 */ /* 0x000fe20000000000 */
[C---:B------:R-:W-:Y:S01]  /*35f0*/  IMAD R80, R8.reuse, R3, R35 ;  /* 0x0000000308507224 */ /* 0x040fe200078e0223 */
[----:B------:R-:W-:Y:S01]  /*3600*/  ISETP.GT.U32.AND P0, PT, R8, R79, PT ;  /* 0x0000004f0800720c */ /* 0x000fe20003f04070 */
[----:B------:R-:W-:Y:S01]  /*3610*/  VIADD R168, R132, 0x76 ;  /* 0x0000007684a87836 */ /* 0x000fe20000000000 */
[----:B------:R-:W-:Y:S01]  /*3620*/  IABS R43, R44 ;  /* 0x0000002c002b7213 */ /* 0x000fe20000000000 */
[----:B------:R-:W-:Y:S01]  /*3630*/  IMAD.HI.U32 R3, R2, R81, RZ ;  /* 0x0000005102037227 */ /* 0x000fe200078e00ff */
[----:B------:R-:W-:-:S02]  /*3640*/  ISETP.GE.AND P3, PT, R51, RZ, PT ;  /* 0x000000ff3300720c */ /* 0x000fc40003f66270 */
[----:B------:R-:W-:Y:S01]  /*3650*/  @!P4 IADD3 R72, PT, PT, R72, -R8, RZ ;  /* 0x800000084848c210 */ /* 0x000fe20007ffe0ff */
[----:B------:R-:W-:Y:S01]  /*3660*/  @!P1 IMAD.IADD R68, R68, 0x1, -R8 ;  /* 0x0000000144449824 */ /* 0x000fe200078e0a08 */
[----:B------:R-:W-:Y:S01]  /*3670*/  IADD3 R35, PT, PT, -R3, RZ, RZ ;  /* 0x000000ff03237210 */ /* 0x000fe20007ffe1ff */
[----:B------:R-:W-:Y:S01]  /*3680*/  IMAD.HI.U32 R3, R2, R43, RZ ;  /* 0x0000002b02037227 */ /* 0x000fe200078e00ff */
[----:B------:R-:W-:Y:S02]  /*3690*/  ISETP.GT.U32.AND P4, PT, R8, R72, PT ;  /* 0x000000480800720c */ /* 0x000fe40003f84070 */
[----:B------:R-:W-:Y:S01]  /*36a0*/  ISETP.GE.AND P1, PT, R42, RZ, PT ;  /* 0x000000ff2a00720c */ /* 0x000fe20003f26270 */
[----:B------:R-:W-:Y:S01]  /*36b0*/  @!P2 IMAD.MOV R68, RZ, RZ, -R68 ;  /* 0x000000ffff44a224 */ /* 0x000fe200078e0a44 */
[----:B------:R-:W-:Y:S01]  /*36c0*/  ISETP.GT.U32.AND P2, PT, R8, R80, PT ;  /* 0x000000500800720c */ /* 0x000fe20003f44070 */
[----:B------:R-:W-:Y:S01]  /*36d0*/  IMAD.MOV R82, RZ, RZ, -R3 ;  /* 0x000000ffff527224 */ /* 0x000fe200078e0a03 */
[----:B------:R-:W-:Y:S01]  /*36e0*/  @!P0 IADD3 R79, PT, PT, R79, -R8, RZ ;  /* 0x800000084f4f8210 */ /* 0x000fe20007ffe0ff */
[----:B------:R-:W-:Y:S01]  /*36f0*/  VIADD R42, R132, 0x3b ;  /* 0x0000003b842a7836 */ /* 0x000fe20000000000 */
[----:B------:R-:W-:Y:S01]  /*3700*/  IABS R93, R60 ;  /* 0x0000003c005d7213 */ /* 0x000fe20000000000 */
[----:B------:R-:W-:Y:S01]  /*3710*/  IMAD R82, R8, R82, R43 ;  /* 0x0000005208527224 */ /* 0x000fe200078e022b */
[----:B------:R-:W-:Y:S01]  /*3720*/  IABS R155, R160 ;  /* 0x000000a0009b7213 */ /* 0x000fe20000000000 */
[----:B------:R-:W-:Y:S01]  /*3730*/  @!P3 IMAD.MOV R79, RZ, RZ, -R79 ;  /* 0x000000ffff4fb224 */ /* 0x000fe200078e0a4f */
[----:B------:R-:W-:Y:S01]  /*3740*/  IABS R51, R42 ;  /* 0x0000002a00337213 */ /* 0x000fe20000000000 */
[--C-:B------:R-:W-:Y:S01]  /*3750*/  @!P4 IMAD.IADD R72, R72, 0x1, -R8.reuse ;  /* 0x000000014848c824 */ /* 0x100fe200078e0a08 */
[C---:B------:R-:W-:Y:S01]  /*3760*/  ISETP.GT.U32.AND P3, PT, R8.reuse, R82, PT ;  /* 0x000000520800720c */ /* 0x040fe20003f64070 */
[----:B------:R-:W-:Y:S01]  /*3770*/  IMAD R81, R8, R35, R81 ;  /* 0x0000002308517224 */ /* 0x000fe200078e0251 */
[----:B------:R-:W-:Y:S01]  /*3780*/  ISETP.GE.AND P4, PT, R44, RZ, PT ;  /* 0x000000ff2c00720c */ /* 0x000fe20003f86270 */
[----:B------:R-:W-:Y:S01]  /*3790*/  @!P2 IMAD.IADD R80, R80, 0x1, -R8 ;  /* 0x000000015050a824 */ /* 0x000fe200078e0a08 */
[----:B------:R-:W-:Y:S01]  /*37a0*/  IABS R127, R168 ;  /* 0x000000a8007f7213 */ /* 0x000fe20000000000 */
[----:B------:R-:W-:Y:S01]  /*37b0*/  IMAD.HI.U32 R3, R2, R51, RZ ;  /* 0x0000003302037227 */ /* 0x000fe200078e00ff */
[----:B------:R-:W-:-:S02]  /*37c0*/  ISETP.GT.U32.AND P0, PT, R8, R81, PT ;  /* 0x000000510800720c */ /* 0x000fc40003f04070 */
[----:B------:R-:W-:Y:S01]  /*37d0*/  ISETP.GT.U32.AND P2, PT, R8, R80, PT ;  /* 0x000000500800720c */ /* 0x000fe20003f44070 */
[----:B------:R-:W-:Y:S02]  /*37e0*/  IMAD.MOV R3, RZ, RZ, -R3 ;  /* 0x000000ffff037224 */ /* 0x000fe400078e0a03 */
[----:B------:R-:W-:Y:S02]  /*37f0*/  VIADD R44, R132, 0x3d ;  /* 0x0000003d842c7836 */ /* 0x000fe40000000000 */
[----:B------:R-:W-:Y:S01]  /*3800*/  @!P3 IADD3 R82, PT, PT, R82, -R8, RZ ;  /* 0x800000085252b210 */ /* 0x000fe20007ffe0ff */
[----:B------:R-:W-:Y:S01]  /*3810*/  @!P5 IMAD.MOV R72, RZ, RZ, -R72 ;  /* 0x000000ffff48d224 */ /* 0x000fe200078e0a48 */
[----:B------:R-:W-:Y:S01]  /*3820*/  ISETP.GE.AND P5, PT, R42, RZ, PT ;  /* 0x000000ff2a00720c */ /* 0x000fe20003fa6270 */
[----:B------:R-:W-:Y:S01]  /*3830*/  IMAD R86, R8, R3, R51 ;  /* 0x0000000308567224 */ /* 0x000fe200078e0233 */
[----:B------:R-:W-:Y:S01]  /*3840*/  IABS R43, R44 ;  /* 0x0000002c002b7213 */ /* 0x000fe20000000000 */
[C---:B------:R-:W-:Y:S01]  /*3850*/  VIADD R162, R132.reuse, 0x77 ;  /* 0x0000007784a27836 */ /* 0x040fe20000000000 */
[----:B------:R-:W-:Y:S01]  /*3860*/  IADD3 R42, PT, PT, R132, 0x3c, RZ ;  /* 0x0000003c842a7810 */ /* 0x000fe20007ffe0ff */
[--C-:B------:R-:W-:Y:S01]  /*3870*/  @!P0 IMAD.IADD R81, R81, 0x1, -R8.reuse ;  /* 0x0000000151518824 */ /* 0x100fe200078e0a08 */
[----:B------:R-:W-:Y:S01]  /*3880*/  ISETP.GT.U32.AND P3, PT, R8, R82, PT ;  /* 0x000000520800720c */ /* 0x000fe20003f64070 */
[----:B------:R-:W-:Y:S01]  /*3890*/  @!P2 IMAD.IADD R80, R80, 0x1, -R8 ;  /* 0x000000015050a824 */ /* 0x000fe200078e0a08 */
[----:B------:R-:W-:Y:S01]  /*38a0*/  ISETP.GT.U32.AND P2, PT, R8, R86, PT ;  /* 0x000000560800720c */ /* 0x000fe20003f44070 */
[----:B------:R-:W-:Y:S01]  /*38b0*/  IMAD.HI.U32 R35, R2, R43, RZ ;  /* 0x0000002b02237227 */ /* 0x000fe200078e00ff */
[----:B------:R-:W-:-:S02]  /*38c0*/  IABS R87, R42 ;  /* 0x0000002a00577213 */ /* 0x000fc40000000000 */
[----:B------:R-:W-:Y:S01]  /*38d0*/  IADD3 R51, PT, PT, R132, 0x3e, RZ ;  /* 0x0000003e84337810 */ /* 0x000fe20007ffe0ff */
[----:B------:R-:W-:Y:S01]  /*38e0*/  @!P6 IMAD.MOV R80, RZ, RZ, -R80 ;  /* 0x000000ffff50e224 */ /* 0x000fe200078e0a50 */
[----:B------:R-:W-:Y:S01]  /*38f0*/  IADD3 R35, PT, PT, -R35, RZ, RZ ;  /* 0x000000ff23237210 */ /* 0x000fe20007ffe1ff */
[----:B------:R-:W-:Y:S01]  /*3900*/  IMAD.HI.U32 R3, R2, R87, RZ ;  /* 0x0000005702037227 */ /* 0x000fe200078e00ff */
[----:B------:R-:W-:Y:S02]  /*3910*/  IABS R89, R51 ;  /* 0x0000003300597213 */ /* 0x000fe40000000000 */
[----:B------:R-:W-:Y:S01]  /*3920*/  ISETP.GT.U32.AND P0, PT, R8, R81, PT ;  /* 0x000000510800720c */ /* 0x000fe20003f04070 */
[----:B------:R-:W-:Y:S01]  /*3930*/  IMAD.MOV R3, RZ, RZ, -R3 ;  /* 0x000000ffff037224 */ /* 0x000fe200078e0a03 */
[----:B------:R-:W-:Y:S01]  /*3940*/  @!P3 IADD3 R82, PT, PT, R82, -R8, RZ ;  /* 0x800000085252b210 */ /* 0x000fe20007ffe0ff */
[----:B------:R-:W-:Y:S01]  /*3950*/  IMAD R88, R8, R35, R43 ;  /* 0x0000002308587224 */ /* 0x000fe200078e022b */
[----:B------:R-:W-:Y:S01]  /*3960*/  ISETP.GE.AND P6, PT, R42, RZ, PT ;  /* 0x000000ff2a00720c */ /* 0x000fe20003fc6270 */
[----:B------:R-:W-:Y:S01]  /*3970*/  @!P2 IMAD.IADD R86, R86, 0x1, -R8 ;  /* 0x000000015656a824 */ /* 0x000fe200078e0a08 */
[----:B------:R-:W-:Y:S01]  /*3980*/  IABS R111, R162 ;  /* 0x000000a2006f7213 */ /* 0x000fe20000000000 */
[----:B------:R-:W-:-:S02]  /*3990*/  IMAD R87, R8, R3, R87 ;  /* 0x0000000308577224 */ /* 0x000fc400078e0257 */
[----:B------:R-:W-:Y:S01]  /*39a0*/  IMAD.HI.U32 R3, R2, R89, RZ ;  /* 0x0000005902037227 */ /* 0x000fe200078e00ff */
[C---:B------:R-:W-:Y:S02]  /*39b0*/  ISETP.GT.U32.AND P2, PT, R8.reuse, R86, PT ;  /* 0x000000560800720c */ /* 0x040fe40003f44070 */
[C---:B------:R-:W-:Y:S01]  /*39c0*/  ISETP.GT.U32.AND P3, PT, R8.reuse, R87, PT ;  /* 0x000000570800720c */ /* 0x040fe20003f64070 */
[----:B------:R-:W-:Y:S01]  /*39d0*/  @!P4 IMAD.MOV R82, RZ, RZ, -R82 ;  /* 0x000000ffff52c224 */ /* 0x000fe200078e0a52 */
[----:B------:R-:W-:Y:S01]  /*39e0*/  ISETP.GT.U32.AND P4, PT, R8, R88, PT ;  /* 0x000000580800720c */ /* 0x000fe20003f84070 */
[----:B------:R-:W-:Y:S02]  /*39f0*/  IMAD.MOV R3, RZ, RZ, -R3 ;  /* 0x000000ffff037224 */ /* 0x000fe400078e0a03 */
[----:B------:R-:W-:Y:S02]  /*3a00*/  VIADD R42, R132, 0x40 ;  /* 0x00000040842a7836 */ /* 0x000fe40000000000 */
[----:B------:R-:W-:Y:S01]  /*3a10*/  IMAD R89, R8, R3, R89 ;  /* 0x0000000308597224 */ /* 0x000fe200078e0259 */
[----:B------:R-:W-:Y:S01]  /*3a20*/  IADD3 R3, PT, PT, R132, 0x3f, RZ ;  /* 0x0000003f84037810 */ /* 0x000fe20007ffe0ff */
[--C-:B------:R-:W-:Y:S01]  /*3a30*/  @!P0 IMAD.IADD R81, R81, 0x1, -R8.reuse ;  /* 0x0000000151518824 */ /* 0x100fe200078e0a08 */
[----:B------:R-:W-:Y:S01]  /*3a40*/  IABS R91, R42 ;  /* 0x0000002a005b7213 */ /* 0x000fe20000000000 */
[--C-:B------:R-:W-:Y:S01]  /*3a50*/  @!P2 IMAD.IADD R86, R86, 0x1, -R8.reuse ;  /* 0x000000015656a824 */ /* 0x100fe200078e0a08 */
[----:B------:R-:W-:Y:S01]  /*3a60*/  IABS R43, R3 ;  /* 0x00000003002b7213 */ /* 0x000fe20000000000 */
[----:B------:R-:W-:Y:S01]  /*3a70*/  @!P1 IMAD.MOV R81, RZ, RZ, -R81 ;  /* 0x000000ffff519224 */ /* 0x000fe200078e0a51 */
[----:B------:R-:W-:Y:S01]  /*3a80*/  ISETP.GE.AND P2, PT, R3, RZ, PT ;  /* 0x000000ff0300720c */ /* 0x000fe20003f46270 */
[----:B------:R-:W-:Y:S01]  /*3a90*/  @!P4 IMAD.IADD R88, R88, 0x1, -R8 ;  /* 0x000000015858c824 */ /* 0x000fe200078e0a08 */
[----:B------:R-:W-:Y:S01]  /*3aa0*/  ISETP.GE.AND P0, PT, R44, RZ, PT ;  /* 0x000000ff2c00720c */ /* 0x000fe20003f06270 */
[----:B------:R-:W-:Y:S01]  /*3ab0*/  IMAD.HI.U32 R3, R2, R43, RZ ;  /* 0x0000002b02037227 */ /* 0x000fe200078e00ff */
[----:B------:R-:W-:-:S02]  /*3ac0*/  IADD3 R44, PT, PT, R132, 0x41, RZ ;  /* 0x00000041842c7810 */ /* 0x000fc40007ffe0ff */
[----:B------:R-:W-:Y:S01]  /*3ad0*/  ISETP.GT.U32.AND P4, PT, R8, R88, PT ;  /* 0x000000580800720c */ /* 0x000fe20003f84070 */
[----:B------:R-:W-:Y:S01]  /*3ae0*/  @!P5 IMAD.MOV R86, RZ, RZ, -R86 ;  /* 0x000000ffff56d224 */ /* 0x000fe200078e0a56 */
[----:B------:R-:W-:Y:S01]  /*3af0*/  IADD3 R3, PT, PT, -R3, RZ, RZ ;  /* 0x000000ff03037210 */ /* 0x000fe20007ffe1ff */
[----:B------:R-:W-:Y:S01]  /*3b00*/  IMAD.HI.U32 R35, R2, R91, RZ ;  /* 0x0000005b02237227 */ /* 0x000fe200078e00ff */
[C---:B------:R-:W-:Y:S02]  /*3b10*/  ISETP.GT.U32.AND P5, PT, R8.reuse, R89, PT ;  /* 0x000000590800720c */ /* 0x040fe40003fa4070 */
[----:B------:R-:W-:Y:S01]  /*3b20*/  ISETP.GE.AND P1, PT, R51, RZ, PT ;  /* 0x000000ff3300720c */ /* 0x000fe20003f26270 */
[----:B------:R-:W-:Y:S01]  /*3b30*/  IMAD R90, R8, R3, R43 ;  /* 0x00000003085a7224 */ /* 0x000fe200078e022b */
[----:B------:R-:W-:Y:S01]  /*3b40*/  IABS R51, R44 ;  /* 0x0000002c00337213 */ /* 0x000fe20000000000 */
[----:B------:R-:W-:Y:S02]  /*3b50*/  IMAD.MOV R35, RZ, RZ, -R35 ;  /* 0x000000ffff237224 */ /* 0x000fe400078e0a23 */
[----:B------:R-:W-:-:S02]  /*3b60*/  @!P3 IMAD.IADD R87, R87, 0x1, -R8 ;  /* 0x000000015757b824 */ /* 0x000fc400078e0a08 */
[----:B------:R-:W-:Y:S01]  /*3b70*/  @!P4 IADD3 R88, PT, PT, R88, -R8, RZ ;  /* 0x800000085858c210 */ /* 0x000fe20007ffe0ff */
[----:B------:R-:W-:Y:S01]  /*3b80*/  IMAD.HI.U32 R3, R2, R51, RZ ;  /* 0x0000003302037227 */ /* 0x000fe200078e00ff */
[C---:B------:R-:W-:Y:S02]  /*3b90*/  ISETP.GT.U32.AND P4, PT, R8.reuse, R90, PT ;  /* 0x0000005a0800720c */ /* 0x040fe40003f84070 */
[C---:B------:R-:W-:Y:S01]  /*3ba0*/  ISETP.GT.U32.AND P3, PT, R8.reuse, R87, PT ;  /* 0x000000570800720c */ /* 0x040fe20003f64070 */
[----:B------:R-:W-:Y:S02]  /*3bb0*/  @!P5 IMAD.IADD R89, R89, 0x1, -R8 ;  /* 0x000000015959d824 */ /* 0x000fe400078e0a08 */
[----:B------:R-:W-:Y:S02]  /*3bc0*/  IMAD R91, R8, R35, R91 ;  /* 0x00000023085b7224 */ /* 0x000fe400078e025b */
[----:B------:R-:W-:Y:S01]  /*3bd0*/  IMAD.HI.U32 R35, R2, R93, RZ ;  /* 0x0000005d02237227 */ /* 0x000fe200078e00ff */
[----:B------:R-:W-:-:S03]  /*3be0*/  ISETP.GT.U32.AND P5, PT, R8, R89, PT ;  /* 0x000000590800720c */ /* 0x000fc60003fa4070 */
[----:B------:R-:W-:Y:S01]  /*3bf0*/  IMAD.MOV R3, RZ, RZ, -R3 ;  /* 0x000000ffff037224 */ /* 0x000fe200078e0a03 */
[----:B------:R-:W-:Y:S01]  /*3c00*/  IADD3 R35, PT, PT, -R35, RZ, RZ ;  /* 0x000000ff23237210 */ /* 0x000fe20007ffe1ff */
[----:B------:R-:W-:Y:S01]  /*3c10*/  @!P0 IMAD.MOV R88, RZ, RZ, -R88 ;  /* 0x000000ffff588224 */ /* 0x000fe200078e0a58 */
[----:B------:R-:W-:Y:S01]  /*3c20*/  @!P4 IADD3 R90, PT, PT, R90, -R8, RZ ;  /* 0x800000085a5ac210 */ /* 0x000fe20007ffe0ff */
[----:B------:R-:W-:Y:S01]  /*3c30*/  IMAD R92, R8, R3, R51 ;  /* 0x00000003085c7224 */ /* 0x000fe200078e0233 */
[----:B------:R-:W-:Y:S01]  /*3c40*/  ISETP.GE.AND P0, PT, R44, RZ, PT ;  /* 0x000000ff2c00720c */ /* 0x000fe20003f06270 */
[C---:B------:R-:W-:Y:S01]  /*3c50*/  IMAD R93, R8.reuse, R35, R93 ;  /* 0x00000023085d7224 */ /* 0x040fe200078e025d */
[----:B------:R-:W-:Y:S01]  /*3c60*/  ISETP.GT.U32.AND P4, PT, R8, R90, PT ;  /* 0x0000005a0800720c */ /* 0x000fe20003f84070 */
[----:B------:R-:W-:Y:S01]  /*3c70*/  @!P3 IMAD.IADD R87, R87, 0x1, -R8 ;  /* 0x000000015757b824 */ /* 0x000fe200078e0a08 */
[----:B------:R-:W-:Y:S01]  /*3c80*/  ISETP.GE.AND P3, PT, R42, RZ, PT ;  /* 0x000000ff2a00720c */ /* 0x000fe20003f66270 */
[----:B------:R-:W-:Y:S01]  /*3c90*/  VIADD R42, R132, 0x43 ;  /* 0x00000043842a7836 */ /* 0x000fe20000000000 */
[----:B------:R-:W-:Y:S01]  /*3ca0*/  @!P5 IADD3 R89, PT, PT, R89, -R8, RZ ;  /* 0x800000085959d210 */ /* 0x000fe20007ffe0ff */
[----:B------:R-:W-:Y:S01]  /*3cb0*/  @!P6 IMAD.MOV R87, RZ, RZ, -R87 ;  /* 0x000000ffff57e224 */ /* 0x000fe200078e0a57 */
[----:B------:R-:W-:Y:S01]  /*3cc0*/  ISETP.GT.U32.AND P5, PT, R8, R92, PT ;  /* 0x0000005c0800720c */ /* 0x000fe20003fa4070 */
[----:B------:R-:W-:Y:S01]  /*3cd0*/  VIADD R44, R132, 0x44 ;  /* 0x00000044842c7836 */ /* 0x000fe20000000000 */
[----:B------:R-:W-:Y:S01]  /*3ce0*/  ISETP.GT.U32.AND P6, PT, R8, R91, PT ;  /* 0x0000005b0800720c */ /* 0x000fe20003fc4070 */
[----:B------:R-:W-:Y:S01]  /*3cf0*/  @!P1 IMAD.MOV R89, RZ, RZ, -R89 ;  /* 0x000000ffff599224 */ /* 0x000fe200078e0a59 */
[----:B------:R-:W-:Y:S01]  /*3d00*/  IABS R43, R42 ;  /* 0x0000002a002b7213 */ /* 0x000fe20000000000 */
[C---:B------:R-:W-:Y:S01]  /*3d10*/  VIADD R167, R132.reuse, 0x79 ;  /* 0x0000007984a77836 */ /* 0x040fe20000000000 */
[----:B------:R-:W-:Y:S01]  /*3d20*/  IABS R51, R44 ;  /* 0x0000002c00337213 */ /* 0x000fe20000000000 */
[----:B------:R-:W-:Y:S01]  /*3d30*/  VIADD R78, R132, 0x7b ;  /* 0x0000007b844e7836 */ /* 0x000fe20000000000 */
[----:B------:R-:W-:Y:S01]  /*3d40*/  @!P4 IADD3 R90, PT, PT, R90, -R8, RZ ;  /* 0x800000085a5ac210 */ /* 0x000fe20007ffe0ff */
[----:B------:R-:W-:Y:S01]  /*3d50*/  IMAD.HI.U32 R3, R2, R43, RZ ;  /* 0x0000002b02037227 */ /* 0x000fe200078e00ff */
[----:B------:R-:W-:-:S02]  /*3d60*/  ISETP.GT.U32.AND P4, PT, R8, R93, PT ;  /* 0x0000005d0800720c */ /* 0x000fc40003f84070 */
[----:B------:R-:W-:Y:S01]  /*3d70*/  ISETP.GE.AND P1, PT, R60, RZ, PT ;  /* 0x000000ff3c00720c */ /* 0x000fe20003f26270 */
[--C-:B------:R-:W-:Y:S01]  /*3d80*/  @!P5 IMAD.IADD R92, R92, 0x1, -R8.reuse ;  /* 0x000000015c5cd824 */ /* 0x100fe200078e0a08 */
[----:B------:R-:W-:Y:S01]  /*3d90*/  IADD3 R60, PT, PT, R132, 0x49, RZ ;  /* 0x00000049843c7810 */ /* 0x000fe20007ffe0ff */
[----:B------:R-:W-:Y:S01]  /*3da0*/  IMAD.MOV R3, RZ, RZ, -R3 ;  /* 0x000000ffff037224 */ /* 0x000fe200078e0a03 */
[----:B------:R-:W-:Y:S01]  /*3db0*/  IABS R153, R167 ;  /* 0x000000a700997213 */ /* 0x000fe20000000000 */
[----:B------:R-:W-:Y:S01]  /*3dc0*/  IMAD.HI.U32 R35, R2, R51, RZ ;  /* 0x0000003302237227 */ /* 0x000fe200078e00ff */
[C---:B------:R-:W-:Y:S02]  /*3dd0*/  ISETP.GT.U32.AND P5, PT, R8.reuse, R92, PT ;  /* 0x0000005c0800720c */ /* 0x040fe40003fa4070 */
[----:B------:R-:W-:Y:S01]  /*3de0*/  IABS R107, R60 ;  /* 0x0000003c006b7213 */ /* 0x000fe20000000000 */
[--C-:B------:R-:W-:Y:S01]  /*3df0*/  @!P6 IMAD.IADD R91, R91, 0x1, -R8.reuse ;  /* 0x000000015b5be824 */ /* 0x100fe200078e0a08 */
[----:B------:R-:W-:Y:S01]  /*3e00*/  IADD3 R35, PT, PT, -R35, RZ, RZ ;  /* 0x000000ff23237210 */ /* 0x000fe20007ffe1ff */
[----:B------:R-:W-:Y:S01]  /*3e10*/  @!P4 IMAD.IADD R93, R93, 0x1, -R8 ;  /* 0x000000015d5dc824 */ /* 0x000fe200078e0a08 */
[----:B------:R-:W-:Y:S01]  /*3e20*/  IABS R147, R78 ;  /* 0x0000004e00937213 */ /* 0x000fe20000000000 */
[C---:B------:R-:W-:Y:S01]  /*3e30*/  IMAD R94, R8.reuse, R3, R43 ;  /* 0x00000003085e7224 */ /* 0x040fe200078e022b */
[C---:B------:R-:W-:Y:S01]  /*3e40*/  ISETP.GT.U32.AND P6, PT, R8.reuse, R91, PT ;  /* 0x0000005b0800720c */ /* 0x040fe20003fc4070 */
[C---:B------:R-:W-:Y:S01]  /*3e50*/  IMAD R102, R8.reuse, R35, R51 ;  /* 0x0000002308667224 */ /* 0x040fe200078e0233 */
[----:B------:R-:W-:Y:S01]  /*3e60*/  ISETP.GT.U32.AND P4, PT, R8, R93, PT ;  /* 0x0000005d0800720c */ /* 0x000fe20003f84070 */
[----:B------:R-:W-:Y:S01]  /*3e70*/  @!P2 IMAD.MOV R90, RZ, RZ, -R90 ;  /* 0x000000ffff5aa224 */ /* 0x000fe200078e0a5a */
[----:B------:R-:W-:Y:S01]  /*3e80*/  IADD3 R3, PT, PT, R132, 0x45, RZ ;  /* 0x0000004584037810 */ /* 0x000fe20007ffe0ff */
[----:B------:R-:W-:Y:S01]  /*3e90*/  @!P5 IMAD.IADD R92, R92, 0x1, -R8 ;  /* 0x000000015c5cd824 */ /* 0x000fe200078e0a08 */
[----:B------:R-:W-:Y:S01]  /*3ea0*/  ISETP.GT.U32.AND P5, PT, R8, R94, PT ;  /* 0x0000005e0800720c */ /* 0x000fe20003fa4070 */
[----:B------:R-:W-:Y:S01]  /*3eb0*/  VIADD R35, R132, 0x46 ;  /* 0x0000004684237836 */ /* 0x000fe20000000000 */
[----:B------:R-:W-:Y:S01]  /*3ec0*/  IABS R103, R3 ;  /* 0x0000000300677213 */ /* 0x000fe20000000000 */
[----:B------:R-:W-:Y:S01]  /*3ed0*/  @!P0 IMAD.MOV R92, RZ, RZ, -R92 ;  /* 0x000000ffff5c8224 */ /* 0x000fe200078e0a5c */
[----:B------:R-:W-:Y:S01]  /*3ee0*/  ISETP.GE.AND P2, PT, R42, RZ, PT ;  /* 0x000000ff2a00720c */ /* 0x000fe20003f46270 */
[C---:B------:R-:W-:Y:S01]  /*3ef0*/  VIADD R166, R132.reuse, 0x7c ;  /* 0x0000007c84a67836 */ /* 0x040fe20000000000 */
[C---:B------:R-:W-:Y:S01]  /*3f00*/  IADD3 R42, PT, PT, R132.reuse, 0x47, RZ ;  /* 0x00000047842a7810 */ /* 0x040fe20007ffe0ff */
[--C-:B------:R-:W-:Y:S01]  /*3f10*/  @!P6 IMAD.IADD R91, R91, 0x1, -R8.reuse ;  /* 0x000000015b5be824 */ /* 0x100fe200078e0a08 */
[----:B------:R-:W-:Y:S01]  /*3f20*/  IABS R43, R35 ;  /* 0x00000023002b7213 */ /* 0x000fe20000000000 */
[----:B------:R-:W-:Y:S01]  /*3f30*/  VIADD R158, R132, 0x7d ;  /* 0x0000007d849e7836 */ /* 0x000fe20000000000 */
[----:B------:R-:W-:Y:S01]  /*3f40*/  @!P4 IADD3 R93, PT, PT, R93, -R8, RZ ;  /* 0x800000085d5dc210 */ /* 0x000fe20007ffe0ff */
[----:B------:R-:W-:Y:S01]  /*3f50*/  @!P3 IMAD.MOV R91, RZ, RZ, -R91 ;  /* 0x000000ffff5bb224 */ /* 0x000fe200078e0a5b */
[----:B------:R-:W-:Y:S01]  /*3f60*/  ISETP.GE.AND P3, PT, R3, RZ, PT ;  /* 0x000000ff0300720c */ /* 0x000fe20003f66270 */
[----:B------:R-:W-:Y:S01]  /*3f70*/  @!P5 IMAD.IADD R94, R94, 0x1, -R8 ;  /* 0x000000015e5ed824 */ /* 0x000fe200078e0a08 */
[----:B------:R-:W-:Y:S01]  /*3f80*/  @!P1 IADD3 R93, PT, PT, -R93, RZ, RZ ;  /* 0x000000ff5d5d9210 */ /* 0x000fe20007ffe1ff */
[----:B------:R-:W-:Y:S01]  /*3f90*/  IMAD.HI.U32 R3, R2, R103, RZ ;  /* 0x0000006702037227 */ /* 0x000fe200078e00ff */
[----:B------:R-:W-:-:S02]  /*3fa0*/  ISETP.GT.U32.AND P1, PT, R8, R102, PT ;  /* 0x000000660800720c */ /* 0x000fc40003f24070 */
[----:B------:R-:W-:Y:S01]  /*3fb0*/  ISETP.GT.U32.AND P5, PT, R8, R94, PT ;  /* 0x0000005e0800720c */ /* 0x000fe20003fa4070 */
[----:B------:R-:W-:Y:S01]  /*3fc0*/  VIADD R156, R132, 0x7e ;  /* 0x0000007e849c7836 */ /* 0x000fe20000000000 */
[----:B------:R-:W-:Y:S01]  /*3fd0*/  ISETP.GE.AND P4, PT, R42, RZ, PT ;  /* 0x000000ff2a00720c */ /* 0x000fe20003f86270 */
[----:B------:R-:W-:Y:S01]  /*3fe0*/  IMAD R4, R4, UR77, RZ ;  /* 0x0000004d04047c24 */ /* 0x000fe2000f8e02ff */
[----:B------:R-:W-:Y:S01]  /*3ff0*/  IABS R105, R42 ;  /* 0x0000002a00697213 */ /* 0x000fe20000000000 */
[----:B------:R-:W-:Y:S01]  /*4000*/  IMAD.MOV R42, RZ, RZ, -R3 ;  /* 0x000000ffff2a7224 */ /* 0x000fe200078e0a03 */
[----:B------:R-:W-:Y:S01]  /*4010*/  ISETP.GE.AND P0, PT, R35, RZ, PT ;  /* 0x000000ff2300720c */ /* 0x000fe20003f06270 */
[----:B------:R-:W-:Y:S01]  /*4020*/  IMAD.HI.U32 R35, R2, R43, RZ ;  /* 0x0000002b02237227 */ /* 0x000fe200078e00ff */
[----:B------:R-:W-:Y:S02]  /*4030*/  ISETP.GE.AND P6, PT, R44, RZ, PT ;  /* 0x000000ff2c00720c */ /* 0x000fe40003fc6270 */
[----:B------:R-:W-:Y:S01]  /*4040*/  IABS R149, R166 ;  /* 0x000000a600957213 */ /* 0x000fe20000000000 */
[--C-:B------:R-:W-:Y:S01]  /*4050*/  @!P1 IMAD.IADD R102, R102, 0x1, -R8.reuse ;  /* 0x0000000166669824 */ /* 0x100fe200078e0a08 */
[----:B------:R-:W-:Y:S01]  /*4060*/  IABS R145, R158 ;  /* 0x0000009e00917213 */ /* 0x000fe20000000000 */
[----:B------:R-:W-:Y:S01]  /*4070*/  IMAD R103, R8, R42, R103 ;  /* 0x0000002a08677224 */ /* 0x000fe200078e0267 */
[----:B------:R-:W-:Y:S01]  /*4080*/  IABS R143, R156 ;  /* 0x0000009c008f7213 */ /* 0x000fe20000000000 */
[----:B------:R-:W-:Y:S01]  /*4090*/  @!P5 IMAD.IADD R94, R94, 0x1, -R8 ;  /* 0x000000015e5ed824 */ /* 0x000fe200078e0a08 */
[C---:B------:R-:W-:Y:S01]  /*40a0*/  ISETP.GT.U32.AND P1, PT, R8.reuse, R102, PT ;  /* 0x000000660800720c */ /* 0x040fe20003f24070 */
[----:B------:R-:W-:Y:S01]  /*40b0*/  IMAD.MOV R35, RZ, RZ, -R35 ;  /* 0x000000ffff237224 */ /* 0x000fe200078e0a23 */
[----:B------:R-:W-:Y:S01]  /*40c0*/  ISETP.GT.U32.AND P5, PT, R8, R103, PT ;  /* 0x000000670800720c */ /* 0x000fe20003fa4070 */
[----:B------:R-:W-:-:S02]  /*40d0*/  VIADD R44, R132, 0x48 ;  /* 0x00000048842c7836 */ /* 0x000fc40000000000 */
[----:B------:R-:W-:-:S03]  /*40e0*/  IMAD.HI.U32 R3, R2, R105, RZ ;  /* 0x0000006902037227 */ /* 0x000fc600078e00ff */
[----:B------:R-:W-:Y:S01]  /*40f0*/  IABS R42, R44 ;  /* 0x0000002c002a7213 */ /* 0x000fe20000000000 */
[----:B------:R-:W-:Y:S02]  /*4100*/  IMAD R104, R8, R35, R43 ;  /* 0x0000002308687224 */ /* 0x000fe400078e022b */
[----:B------:R-:W-:Y:S01]  /*4110*/  IMAD.MOV R3, RZ, RZ, -R3 ;  /* 0x000000ffff037224 */ /* 0x000fe200078e0a03 */
[----:B------:R-:W-:Y:S01]  /*4120*/  MOV R43, R42 ;  /* 0x0000002a002b7202 */ /* 0x000fe20000000f00 */
[----:B------:R-:W-:Y:S01]  /*4130*/  IMAD.HI.U32 R35, R2, R107, RZ ;  /* 0x0000006b02237227 */ /* 0x000fe200078e00ff */
[----:B------:R-:W-:-:S03]  /*4140*/  IADD3 R42, PT, PT, R132, 0x4a, RZ ;  /* 0x0000004a842a7810 */ /* 0x000fc60007ffe0ff */
[--C-:B------:R-:W-:Y:S01]  /*4150*/  @!P1 IMAD.IADD R102, R102, 0x1, -R8.reuse ;  /* 0x0000000166669824 */ /* 0x100fe200078e0a08 */
[C---:B------:R-:W-:Y:S01]  /*4160*/  ISETP.GT.U32.AND P1, PT, R8.reuse, R104, PT ;  /* 0x000000680800720c */ /* 0x040fe20003f24070 */
[C---:B------:R-:W-:Y:S01]  /*4170*/  IMAD R105, R8.reuse, R3, R105 ;  /* 0x0000000308697224 */ /* 0x040fe200078e0269 */
[----:B------:R-:W-:Y:S01]  /*4180*/  IADD3 R35, PT, PT, -R35, RZ, RZ ;  /* 0x000000ff23237210 */ /* 0x000fe20007ffe1ff */
[----:B------:R-:W-:Y:S01]  /*4190*/  @!P5 IMAD.IADD R103, R103, 0x1, -R8 ;  /* 0x000000016767d824 */ /* 0x000fe200078e0a08 */
[----:B------:R-:W-:Y:S01]  /*41a0*/  IABS R51, R42 ;  /* 0x0000002a00337213 */ /* 0x000fe20000000000 */
[----:B------:R-:W-:Y:S01]  /*41b0*/  @!P2 IMAD.MOV R94, RZ, RZ, -R94 ;  /* 0x000000ffff5ea224 */ /* 0x000fe200078e0a5e */
[----:B------:R-:W-:Y:S01]  /*41c0*/  ISETP.GT.U32.AND P2, PT, R8, R105, PT ;  /* 0x000000690800720c */ /* 0x000fe20003f44070 */
[----:B------:R-:W-:Y:S01]  /*41d0*/  IMAD.HI.U32 R3, R2, R43, RZ ;  /* 0x0000002b02037227 */ /* 0x000fe200078e00ff */
[----:B------:R-:W-:Y:S02]  /*41e0*/  ISETP.GT.U32.AND P5, PT, R8, R103, PT ;  /* 0x000000670800720c */ /* 0x000fe40003fa4070 */
[----:B------:R-:W-:Y:S01]  /*41f0*/  @!P6 IADD3 R102, PT, PT, -R102, RZ, RZ ;  /* 0x000000ff6666e210 */ /* 0x000fe20007ffe1ff */
[----:B------:R-:W-:-:S02]  /*4200*/  IMAD R107, R8, R35, R107 ;  /* 0x00000023086b7224 */ /* 0x000fc400078e026b */
[----:B------:R-:W-:Y:S02]  /*4210*/  IMAD.MOV R3, RZ, RZ, -R3 ;  /* 0x000000ffff037224 */ /* 0x000fe400078e0a03 */
[----:B------:R-:W-:Y:S01]  /*4220*/  @!P1 IMAD.IADD R104, R104, 0x1, -R8 ;  /* 0x0000000168689824 */ /* 0x000fe200078e0a08 */
[C---:B------:R-:W-:Y:S01]  /*4230*/  ISETP.GT.U32.AND P1, PT, R8.reuse, R107, PT ;  /* 0x0000006b0800720c */ /* 0x040fe20003f24070 */
[----:B------:R-:W-:Y:S02]  /*4240*/  IMAD R106, R8, R3, R43 ;  /* 0x00000003086a7224 */ /* 0x000fe400078e022b */
[----:B------:R-:W-:Y:S01]  /*4250*/  IMAD.HI.U32 R35, R2, R109, RZ ;  /* 0x0000006d02237227 */ /* 0x000fe200078e00ff */
[----:B------:R-:W-:Y:S02]  /*4260*/  @!P2 IADD3 R105, PT, PT, R105, -R8, RZ ;  /* 0x800000086969a210 */ /* 0x000fe40007ffe0ff */
[----:B------:R-:W-:Y:S01]  /*4270*/  ISETP.GT.U32.AND P6, PT, R8, R106, PT ;  /* 0x0000006a0800720c */ /* 0x000fe20003fc4070 */
[----:B------:R-:W-:Y:S01]  /*4280*/  IMAD.HI.U32 R3, R2, R51, RZ ;  /* 0x0000003302037227 */ /* 0x000fe200078e00ff */
[----:B------:R-:W-:-:S03]  /*4290*/  ISETP.GT.U32.AND P2, PT, R8, R104, PT ;  /* 0x000000680800720c */ /* 0x000fc60003f44070 */
[--C-:B------:R-:W-:Y:S01]  /*42a0*/  @!P5 IMAD.IADD R103, R103, 0x1, -R8.reuse ;  /* 0x000000016767d824 */ /* 0x100fe200078e0a08 */
[----:B------:R-:W-:Y:S01]  /*42b0*/  ISETP.GE.AND P5, PT, R44, RZ, PT ;  /* 0x000000ff2c00720c */ /* 0x000fe20003fa6270 */
[----:B------:R-:W-:Y:S01]  /*42c0*/  IMAD.MOV R35, RZ, RZ, -R35 ;  /* 0x000000ffff237224 */ /* 0x000fe200078e0a23 */
[----:B------:R-:W-:Y:S01]  /*42d0*/  IADD3 R44, PT, PT, R132, 0x4c, RZ ;  /* 0x0000004c842c7810 */ /* 0x000fe20007ffe0ff */
[--C-:B------:R-:W-:Y:S01]  /*42e0*/  @!P1 IMAD.IADD R107, R107, 0x1, -R8.reuse ;  /* 0x000000016b6b9824 */ /* 0x100fe200078e0a08 */
[----:B------:R-:W-:Y:S01]  /*42f0*/  IADD3 R3, PT, PT, -R3, RZ, RZ ;  /* 0x000000ff03037210 */ /* 0x000fe20007ffe1ff */
[----:B------:R-:W-:Y:S01]  /*4300*/  IMAD R109, R8, R35, R109 ;  /* 0x00000023086d7224 */ /* 0x000fe200078e026d */
[----:B------:R-:W-:Y:S01]  /*4310*/  IABS R35, R44 ;  /* 0x0000002c00237213 */ /* 0x000fe20000000000 */
[----:B------:R-:W-:Y:S01]  /*4320*/  @!P6 IMAD.IADD R106, R106, 0x1, -R8 ;  /* 0x000000016a6ae824 */ /* 0x000fe200078e0a08 */
[C---:B------:R-:W-:Y:S01]  /*4330*/  ISETP.GT.U32.AND P1, PT, R8.reuse, R107, PT ;  /* 0x0000006b0800720c */ /* 0x040fe20003f24070 */
[C---:B------:R-:W-:Y:S01]  /*4340*/  IMAD R108, R8.reuse, R3, R51 ;  /* 0x00000003086c7224 */ /* 0x040fe200078e0233 */
[----:B------:R-:W-:Y:S01]  /*4350*/  ISETP.GT.U32.AND P6, PT, R8, R105, PT ;  /* 0x000000690800720c */ /* 0x000fe20003fc4070 */
[----:B------:R-:W-:Y:S01]  /*4360*/  IMAD.HI.U32 R3, R2, R35, RZ ;  /* 0x0000002302037227 */ /* 0x000fe200078e00ff */
[----:B------:R-:W-:-:S02]  /*4370*/  @!P3 IADD3 R103, PT, PT, -R103, RZ, RZ ;  /* 0x000000ff6767b210 */ /* 0x000fc40007ffe1ff */
[----:B------:R-:W-:Y:S01]  /*4380*/  ISETP.GT.U32.AND P3, PT, R8, R106, PT ;  /* 0x0000006a0800720c */ /* 0x000fe20003f64070 */
[----:B------:R-:W-:Y:S01]  /*4390*/  @!P2 IMAD.IADD R104, R104, 0x1, -R8 ;  /* 0x000000016868a824 */ /* 0x000fe200078e0a08 */
[----:B------:R-:W-:Y:S01]  /*43a0*/  ISETP.GT.U32.AND P2, PT, R8, R108, PT ;  /* 0x0000006c0800720c */ /* 0x000fe20003f44070 */
[----:B------:R-:W-:Y:S02]  /*43b0*/  IMAD.MOV R110, RZ, RZ, -R3 ;  /* 0x000000ffff6e7224 */ /* 0x000fe400078e0a03 */
[----:B------:R-:W-:Y:S02]  /*43c0*/  VIADD R51, R132, 0x4d ;  /* 0x0000004d84337836 */ /* 0x000fe40000000000 */
[----:B------:R-:W-:Y:S01]  /*43d0*/  IMAD R110, R8, R110, R35 ;  /* 0x0000006e086e7224 */ /* 0x000fe200078e0223 */
[----:B------:R-:W-:Y:S01]  /*43e0*/  @!P1 IADD3 R107, PT, PT, R107, -R8, RZ ;  /* 0x800000086b6b9210 */ /* 0x000fe20007ffe0ff */
[----:B------:R-:W-:Y:S01]  /*43f0*/  @!P0 IMAD.MOV R104, RZ, RZ, -R104 ;  /* 0x000000ffff688224 */ /* 0x000fe200078e0a68 */
[----:B------:R-:W-:Y:S01]  /*4400*/  IABS R43, R51 ;  /* 0x00000033002b7213 */ /* 0x000fe20000000000 */
[----:B------:R-:W-:Y:S01]  /*4410*/  IMAD.HI.U32 R35, R2, R119, RZ ;  /* 0x0000007702237227 */ /* 0x000fe200078e00ff */
[----:B------:R-:W-:-:S02]  /*4420*/  ISETP.GT.U32.AND P1, PT, R8, R110, PT ;  /* 0x0000006e0800720c */ /* 0x000fc40003f24070 */
[----:B------:R-:W-:Y:S01]  /*4430*/  @!P6 IADD3 R105, PT, PT, R105, -R8, RZ ;  /* 0x800000086969e210 */ /* 0x000fe20007ffe0ff */
[--C-:B------:R-:W-:Y:S01]  /*4440*/  @!P2 IMAD.IADD R108, R108, 0x1, -R8.reuse ;  /* 0x000000016c6ca824 */ /* 0x100fe200078e0a08 */
[----:B------:R-:W-:Y:S01]  /*4450*/  ISETP.GT.U32.AND P6, PT, R8, R109, PT ;  /* 0x0000006d0800720c */ /* 0x000fe20003fc4070 */
[----:B------:R-:W-:Y:S01]  /*4460*/  IMAD.HI.U32 R3, R2, R43, RZ ;  /* 0x0000002b02037227 */ /* 0x000fe200078e00ff */
[----:B------:R-:W-:Y:S02]  /*4470*/  ISETP.GE.AND P2, PT, R42, RZ, PT ;  /* 0x000000ff2a00720c */ /* 0x000fe40003f46270 */
[----:B------:R-:W-:Y:S01]  /*4480*/  ISETP.GT.U32.AND P0, PT, R8, R108, PT ;  /* 0x0000006c0800720c */ /* 0x000fe20003f04070 */
[--C-:B------:R-:W-:Y:S01]  /*4490*/  @!P3 IMAD.IADD R106, R106, 0x1, -R8.reuse ;  /* 0x000000016a6ab824 */ /* 0x100fe200078e0a08 */
[----:B------:R-:W-:Y:S01]  /*44a0*/  ISETP.GE.AND P3, PT, R60, RZ, PT ;  /* 0x000000ff3c00720c */ /* 0x000fe20003f66270 */
[----:B------:R-:W-:Y:S02]  /*44b0*/  IMAD.MOV R3, RZ, RZ, -R3 ;  /* 0x000000ffff037224 */ /* 0x000fe400078e0a03 */
[----:B------:R-:W-:Y:S01]  /*44c0*/  VIADD R42, R132, 0x4f ;  /* 0x0000004f842a7836 */ /* 0x000fe20000000000 */
[----:B------:R-:W-:Y:S01]  /*44d0*/  @!P1 IADD3 R110, PT, PT, R110, -R8, RZ ;  /* 0x800000086e6e9210 */ /* 0x000fe20007ffe0ff */
[----:B------:R-:W-:Y:S01]  /*44e0*/  IMAD.MOV R35, RZ, RZ, -R35 ;  /* 0x000000ffff237224 */ /* 0x000fe200078e0a23 */
[----:B------:R-:W-:Y:S01]  /*44f0*/  @!P5 IADD3 R106, PT, PT, -R106, RZ, RZ ;  /* 0x000000ff6a6ad210 */ /* 0x000fe20007ffe1ff */
[C---:B------:R-:W-:Y:S01]  /*4500*/  IMAD R118, R8.reuse, R3, R43 ;  /* 0x0000000308767224 */ /* 0x040fe200078e022b */
[----:B------:R-:W-:Y:S01]  /*4510*/  IABS R43, R42 ;  /* 0x0000002a002b7213 */ /* 0x000fe20000000000 */
[C---:B------:R-:W-:Y:S01]  /*4520*/  IMAD R119, R8.reuse, R35, R119 ;  /* 0x0000002308777224 */ /* 0x040fe200078e0277 */
[----:B------:R-:W-:Y:S01]  /*4530*/  @!P6 IADD3 R109, PT, PT, R109, -R8, RZ ;  /* 0x800000086d6de210 */ /* 0x000fe20007ffe0ff */
[----:B------:R-:W-:Y:S01]  /*4540*/  @!P4 IMAD.MOV R105, RZ, RZ, -R105 ;  /* 0x000000ffff69c224 */ /* 0x000fe200078e0a69 */
[C---:B------:R-:W-:Y:S01]  /*4550*/  ISETP.GT.U32.AND P1, PT, R8.reuse, R110, PT ;  /* 0x0000006e0800720c */ /* 0x040fe20003f24070 */
[----:B------:R-:W-:Y:S01]  /*4560*/  @!P3 IMAD.MOV R107, RZ, RZ, -R107 ;  /* 0x000000ffff6bb224 */ /* 0x000fe200078e0a6b */
[----:B------:R-:W-:Y:S01]  /*4570*/  ISETP.GT.U32.AND P5, PT, R8, R118, PT ;  /* 0x000000760800720c */ /* 0x000fe20003fa4070 */
[----:B------:R-:W-:Y:S01]  /*4580*/  @!P0 IMAD.IADD R108, R108, 0x1, -R8 ;  /* 0x000000016c6c8824 */ /* 0x000fe200078e0a08 */
[----:B------:R-:W-:Y:S01]  /*4590*/  ISETP.GT.U32.AND P4, PT, R8, R109, PT ;  /* 0x0000006d0800720c */ /* 0x000fe20003f84070 */
[----:B------:R-:W-:Y:S01]  /*45a0*/  IMAD.HI.U32 R3, R2, R43, RZ ;  /* 0x0000002b02037227 */ /* 0x000fe200078e00ff */
[----:B------:R-:W-:-:S02]  /*45b0*/  ISETP.GE.AND P3, PT, R44, RZ, PT ;  /* 0x000000ff2c00720c */ /* 0x000fc40003f66270 */
[----:B------:R-:W-:Y:S01]  /*45c0*/  ISETP.GT.U32.AND P0, PT, R8, R119, PT ;  /* 0x000000770800720c */ /* 0x000fe20003f04070 */
[----:B------:R-:W-:Y:S01]  /*45d0*/  VIADD R60, R132, 0x50 ;  /* 0x00000050843c7836 */ /* 0x000fe20000000000 */
[----:B------:R-:W-:Y:S01]  /*45e0*/  ISETP.GE.AND P6, PT, R63, RZ, PT ;  /* 0x000000ff3f00720c */ /* 0x000fe20003fc6270 */
[----:B------:R-:W-:Y:S01]  /*45f0*/  IMAD R5, R5, UR77, RZ ;  /* 0x0000004d05057c24 */ /* 0x000fe2000f8e02ff */
[----:B------:R-:W-:Y:S01]  /*4600*/  IADD3 R3, PT, PT, -R3, RZ, RZ ;  /* 0x000000ff03037210 */ /* 0x000fe20007ffe1ff */
[--C-:B------:R-:W-:Y:S01]  /*4610*/  @!P1 IMAD.IADD R110, R110, 0x1, -R8.reuse ;  /* 0x000000016e6e9824 */ /* 0x100fe200078e0a08 */
[----:B------:R-:W-:Y:S01]  /*4620*/  IABS R121, R60 ;  /* 0x0000003c00797213 */ /* 0x000fe20000000000 */
[----:B------:R-:W-:Y:S01]  /*4630*/  @!P5 IMAD.IADD R118, R118, 0x1, -R8 ;  /* 0x000000017676d824 */ /* 0x000fe200078e0a08 */
[----:B------:R-:W-:Y:S01]  /*4640*/  IADD3 R44, PT, PT, R132, 0x54, RZ ;  /* 0x00000054842c7810 */ /* 0x000fe20007ffe0ff */
[----:B------:R-:W-:Y:S01]  /*4650*/  IMAD R120, R8, R3, R43 ;  /* 0x0000000308787224 */ /* 0x000fe200078e022b */
[----:B------:R-:W-:Y:S01]  /*4660*/  @!P4 IADD3 R109, PT, PT, R109, -R8, RZ ;  /* 0x800000086d6dc210 */ /* 0x000fe20007ffe0ff */
[----:B------:R-:W-:Y:S01]  /*4670*/  @!P3 IMAD.MOV R110, RZ, RZ, -R110 ;  /* 0x000000ffff6eb224 */ /* 0x000fe200078e0a6e */
[----:B------:R-:W-:Y:S01]  /*4680*/  ISETP.GE.AND P1, PT, R64, RZ, PT ;  /* 0x000000ff4000720c */ /* 0x000fe20003f26270 */
[--C-:B------:R-:W-:Y:S01]  /*4690*/  @!P0 IMAD.IADD R119, R119, 0x1, -R8.reuse ;  /* 0x0000000177778824 */ /* 0x100fe200078e0a08 */
[----:B------:R-:W-:Y:S01]  /*46a0*/  ISETP.GT.U32.AND P0, PT, R8, R118, PT ;  /* 0x000000760800720c */ /* 0x000fe20003f04070 */
[----:B------:R-:W-:Y:S01]  /*46b0*/  IMAD.HI.U32 R35, R2, R121, RZ ;  /* 0x0000007902237227 */ /* 0x000fe200078e00ff */
[C---:B------:R-:W-:Y:S01]  /*46c0*/  ISETP.GT.U32.AND P3, PT, R8.reuse, R120, PT ;  /* 0x000000780800720c */ /* 0x040fe20003f64070 */
[----:B------:R-:W1:Y:S01]  /*46d0*/  LDCU UR77, c[0x0][0x3b0] ;  /* 0x00007600ff4d77ac */ /* 0x000e620008000800 */
[----:B------:R-:W-:Y:S01]  /*46e0*/  ISETP.GE.AND P4, PT, R51, RZ, PT ;  /* 0x000000ff3300720c */ /* 0x000fe20003f86270 */
[----:B------:R-:W-:Y:S01]  /*46f0*/  @!P6 IMAD.MOV R109, RZ, RZ, -R109 ;  /* 0x000000ffff6de224 */ /* 0x000fe200078e0a6d */
[----:B------:R-:W-:Y:S01]  /*4700*/  ISETP.GT.U32.AND P6, PT, R8, R119, PT ;  /* 0x000000770800720c */ /* 0x000fe20003fc4070 */
[----:B------:R-:W-:Y:S01]  /*4710*/  IMAD.MOV R35, RZ, RZ, -R35 ;  /* 0x000000ffff237224 */ /* 0x000fe200078e0a23 */
[----:B------:R-:W-:Y:S01]  /*4720*/  IABS R125, R44 ;  /* 0x0000002c007d7213 */ /* 0x000fe20000000000 */
[----:B------:R-:W-:Y:S01]  /*4730*/  VIADD R3, R132, 0x51 ;  /* 0x0000005184037836 */ /* 0x000fe20000000000 */
[----:B------:R-:W-:Y:S01]  /*4740*/  @!P2 IADD3 R108, PT, PT, -R108, RZ, RZ ;  /* 0x000000ff6c6ca210 */ /* 0x000fe20007ffe1ff */
[----:B------:R-:W-:Y:S01]  /*4750*/  IMAD R121, R8, R35, R121 ;  /* 0x0000002308797224 */ /* 0x000fe200078e0279 */
[----:B------:R-:W-:Y:S01]  /*4760*/  IADD3 R35, PT, PT, R132, 0x52, RZ ;  /* 0x0000005284237810 */ /* 0x000fe20007ffe0ff */
[--C-:B------:R-:W-:Y:S01]  /*4770*/  @!P0 IMAD.IADD R118, R118, 0x1, -R8.reuse ;  /* 0x0000000176768824 */ /* 0x100fe200078e0a08 */
[----:B------:R-:W-:Y:S01]  /*4780*/  ISETP.GE.AND P0, PT, R3, RZ, PT ;  /* 0x000000ff0300720c */ /* 0x000fe20003f06270 */
[----:B------:R-:W-:Y:S01]  /*4790*/  @!P3 IMAD.IADD R120, R120, 0x1, -R8 ;  /* 0x000000017878b824 */ /* 0x000fe200078e0a08 */
[----:B------:R-:W-:Y:S01]  /*47a0*/  ISETP.GT.U32.AND P3, PT, R8, R121, PT ;  /* 0x000000790800720c */ /* 0x000fe20003f64070 */
[----:B------:R-:W-:Y:S01]  /*47b0*/  @!P4 IMAD.MOV R118, RZ, RZ, -R118 ;  /* 0x000000ffff76c224 */ /* 0x000fe200078e0a76 */
[----:B------:R-:W-:Y:S01]  /*47c0*/  IABS R3, R3 ;  /* 0x0000000300037213 */ /* 0x000fe20000000000 */
[----:B------:R-:W-:Y:S01]  /*47d0*/  @!P6 IMAD.IADD R119, R119, 0x1, -R8 ;  /* 0x000000017777e824 */ /* 0x000fe200078e0a08 */
[----:B------:R-:W-:Y:S01]  /*47e0*/  ISETP.GE.AND P6, PT, R35, RZ, PT ;  /* 0x000000ff2300720c */ /* 0x000fe20003fc6270 */
[C---:B------:R-:W-:Y:S01]  /*47f0*/  VIADD R51, R132.reuse, 0x56 ;  /* 0x0000005684337836 */ /* 0x040fe20000000000 */
[----:B------:R-:W-:Y:S01]  /*4800*/  IABS R123, R35 ;  /* 0x00000023007b7213 */ /* 0x000fe20000000000 */
[----:B------:R-:W-:Y:S01]  /*4810*/  @!P1 IMAD.MOV R119, RZ, RZ, -R119 ;  /* 0x000000ffff779224 */ /* 0x000fe200078e0a77 */
[----:B------:R-:W-:Y:S01]  /*4820*/  MOV R35, R3 ;  /* 0x0000000300237202 */ /* 0x000fe20000000f00 */
[----:B------:R-:W-:Y:S01]  /*4830*/  VIADD R64, R132, 0x72 ;  /* 0x0000007284407836 */ /* 0x000fe20000000000 */
[----:B------:R-:W-:Y:S01]  /*4840*/  ISETP.GE.AND P5, PT, R42, RZ, PT ;  /* 0x000000ff2a00720c */ /* 0x000fe20003fa6270 */
[----:B------:R-:W-:Y:S01]  /*4850*/  VIADD R42, R132, 0x53 ;  /* 0x00000053842a7836 */ /* 0x000fe20000000000 */
[----:B------:R-:W-:Y:S01]  /*4860*/  ISETP.GE.AND P2, PT, R60, RZ, PT ;  /* 0x000000ff3c00720c */ /* 0x000fe20003f46270 */
[----:B------:R-:W-:Y:S01]  /*4870*/  IMAD.HI.U32 R3, R2, R35, RZ ;  /* 0x0000002302037227 */ /* 0x000fe200078e00ff */
[----:B------:R-:W-:-:S02]  /*4880*/  ISETP.GT.U32.AND P4, PT, R8, R120, PT ;  /* 0x000000780800720c */ /* 0x000fc40003f84070 */
[----:B------:R-:W-:Y:S01]  /*4890*/  IABS R43, R42 ;  /* 0x0000002a002b7213 */ /* 0x000fe20000000000 */
[----:B------:R-:W-:Y:S01]  /*48a0*/  @!P3 IMAD.IADD R121, R121, 0x1, -R8 ;  /* 0x000000017979b824 */ /* 0x000fe200078e0a08 */
[----:B------:R-:W-:Y:S01]  /*48b0*/  IADD3 R122, PT, PT, -R3, RZ, RZ ;  /* 0x000000ff037a7210 */ /* 0x000fe20007ffe1ff */
[----:B------:R-:W-:Y:S01]  /*48c0*/  IMAD.HI.U32 R3, R2, R123, RZ ;  /* 0x0000007b02037227 */ /* 0x000fe200078e00ff */
[----:B------:R-:W-:Y:S02]  /*48d0*/  ISETP.GE.AND P1, PT, R42, RZ, PT ;  /* 0x000000ff2a00720c */ /* 0x000fe40003f26270 */
[C---:B------:R-:W-:Y:S01]  /*48e0*/  ISETP.GT.U32.AND P3, PT, R8.reuse, R121, PT ;  /* 0x000000790800720c */ /* 0x040fe20003f64070 */
[----:B------:R-:W-:Y:S01]  /*48f0*/  IMAD R122, R8, R122, R35 ;  /* 0x0000007a087a7224 */ /* 0x000fe200078e0223 */
[----:B------:R-:W-:Y:S01]  /*4900*/  IABS R133, R51 ;  /* 0x0000003300857213 */ /* 0x000fe20000000000 */
[----:B------:R-:W-:Y:S01]  /*4910*/  IMAD.HI.U32 R35, R2, R125, RZ ;  /* 0x0000007d02237227 */ /* 0x000fe200078e00ff */
[----:B------:R-:W-:-:S02]  /*4920*/  IABS R159, R64 ;  /* 0x00000040009f7213 */ /* 0x000fc40000000000 */
[----:B------:R-:W-:Y:S01]  /*4930*/  @!P4 IADD3 R120, PT, PT, R120, -R8, RZ ;  /* 0x800000087878c210 */ /* 0x000fe20007ffe0ff */
[----:B------:R-:W-:Y:S01]  /*4940*/  IMAD.MOV R42, RZ, RZ, -R3 ;  /* 0x000000ffff2a7224 */ /* 0x000fe200078e0a03 */
[----:B------:R-:W-:Y:S01]  /*4950*/  IADD3 R35, PT, PT, -R35, RZ, RZ ;  /* 0x000000ff23237210 */ /* 0x000fe20007ffe1ff */
[----:B------:R-:W-:Y:S01]  /*4960*/  IMAD.HI.U32 R3, R2, R43, RZ ;  /* 0x0000002b02037227 */ /* 0x000fe200078e00ff */
[----:B------:R-:W-:-:S03]  /*4970*/  ISETP.GT.U32.AND P4, PT, R8, R122, PT ;  /* 0x0000007a0800720c */ /* 0x000fc60003f84070 */
[C---:B------:R-:W-:Y:S01]  /*4980*/  IMAD R125, R8.reuse, R35, R125 ;  /* 0x00000023087d7224 */ /* 0x040fe200078e027d */
[----:B------:R-:W-:Y:S01]  /*4990*/  @!P3 IADD3 R121, PT, PT, R121, -R8, RZ ;  /* 0x800000087979b210 */ /* 0x000fe20007ffe0ff */
[----:B------:R-:W-:Y:S02]  /*49a0*/  IMAD R123, R8, R42, R123 ;  /* 0x0000002a087b7224 */ /* 0x000fe400078e027b */
[----:B------:R-:W-:Y:S01]  /*49b0*/  VIADD R42, R132, 0x55 ;  /* 0x00000055842a7836 */ /* 0x000fe20000000000 */
[----:B------:R-:W-:Y:S01]  /*49c0*/  @!P2 IADD3 R121, PT, PT, -R121, RZ, RZ ;  /* 0x000000ff7979a210 */ /* 0x000fe20007ffe1ff */
[----:B------:R-:W-:Y:S01]  /*49d0*/  IMAD.MOV R3, RZ, RZ, -R3 ;  /* 0x000000ffff037224 */ /* 0x000fe200078e0a03 */
[C---:B------:R-:W-:Y:S01]  /*49e0*/  ISETP.GT.U32.AND P2, PT, R8.reuse, R125, PT ;  /* 0x0000007d0800720c */ /* 0x040fe20003f44070 */
[----:B------:R-:W-:Y:S01]  /*49f0*/  @!P5 IMAD.MOV R120, RZ, RZ, -R120 ;  /* 0x000000ffff78d224 */ /* 0x000fe200078e0a78 */
[----:B------:R-:W-:Y:S01]  /*4a00*/  IABS R35, R42 ;  /* 0x0000002a00237213 */ /* 0x000fe20000000000 */
[C---:B------:R-:W-:Y:S01]  /*4a10*/  IMAD R124, R8.reuse, R3, R43 ;  /* 0x00000003087c7224 */ /* 0x040fe200078e022b */
[----:B------:R-:W-:Y:S01]  /*4a20*/  ISETP.GT.U32.AND P5, PT, R8, R123, PT ;  /* 0x0000007b0800720c */ /* 0x000fe20003fa4070 */
[----:B------:R-:W-:Y:S01]  /*4a30*/  VIADD R60, R132, 0x57 ;  /* 0x00000057843c7836 */ /* 0x000fe20000000000 */
[----:B------:R-:W-:Y:S01]  /*4a40*/  @!P4 IADD3 R122, PT, PT, R122, -R8, RZ ;  /* 0x800000087a7ac210 */ /* 0x000fe20007ffe0ff */
[----:B------:R-:W-:Y:S01]  /*4a50*/  IMAD.HI.U32 R3, R2, R35, RZ ;  /* 0x0000002302037227 */ /* 0x000fe200078e00ff */
[----:B------:R-:W-:-:S02]  /*4a60*/  ISETP.GT.U32.AND P3, PT, R8, R124, PT ;  /* 0x0000007c0800720c */ /* 0x000fc40003f64070 */
[C---:B------:R-:W-:Y:S01]  /*4a70*/  ISETP.GT.U32.AND P4, PT, R8.reuse, R122, PT ;  /* 0x0000007a0800720c */ /* 0x040fe20003f84070 */
[----:B------:R-:W-:Y:S01]  /*4a80*/  IMAD.MOV R3, RZ, RZ, -R3 ;  /* 0x000000ffff037224 */ /* 0x000fe200078e0a03 */
[----:B------:R-:W-:Y:S01]  /*4a90*/  IABS R43, R60 ;  /* 0x0000003c002b7213 */ /* 0x000fe20000000000 */
[----:B------:R-:W-:Y:S02]  /*4aa0*/  @!P2 IMAD.IADD R125, R125, 0x1, -R8 ;  /* 0x000000017d7da824 */ /* 0x000fe400078e0a08 */
[----:B------:R-:W-:Y:S02]  /*4ab0*/  IMAD R126, R8, R3, R35 ;  /* 0x00000003087e7224 */ /* 0x000fe400078e0223 */
[----:B------:R-:W-:Y:S01]  /*4ac0*/  IMAD.HI.U32 R3, R2, R133, RZ ;  /* 0x0000008502037227 */ /* 0x000fe200078e00ff */
[----:B------:R-:W-:-:S03]  /*4ad0*/  ISETP.GT.U32.AND P2, PT, R8, R125, PT ;  /* 0x0000007d0800720c */ /* 0x000fc60003f44070 */
[--C-:B------:R-:W-:Y:S01]  /*4ae0*/  @!P5 IMAD.IADD R123, R123, 0x1, -R8.reuse ;  /* 0x000000017b7bd824 */ /* 0x100fe200078e0a08 */
[----:B------:R-:W-:Y:S01]  /*4af0*/  IADD3 R3, PT, PT, -R3, RZ, RZ ;  /* 0x000000ff03037210 */ /* 0x000fe20007ffe1ff */
[----:B------:R-:W-:Y:S01]  /*4b00*/  @!P4 IMAD.IADD R122, R122, 0x1, -R8 ;  /* 0x000000017a7ac824 */ /* 0x000fe200078e0a08 */
[----:B------:R-:W-:Y:S01]  /*4b10*/  ISETP.GE.AND P4, PT, R44, RZ, PT ;  /* 0x000000ff2c00720c */ /* 0x000fe20003f86270 */
[----:B------:R-:W-:Y:S01]  /*4b20*/  IMAD.HI.U32 R35, R2, R43, RZ ;  /* 0x0000002b02237227 */ /* 0x000fe200078e00ff */
[----:B------:R-:W-:-:S03]  /*4b30*/  ISETP.GT.U32.AND P5, PT, R8, R123, PT ;  /* 0x0000007b0800720c */ /* 0x000fc60003fa4070 */
[C---:B------:R-:W-:Y:S02]  /*4b40*/  IMAD R133, R8.reuse, R3, R133 ;  /* 0x0000000308857224 */ /* 0x040fe400078e0285 */
[----:B------:R-:W-:Y:S02]  /*4b50*/  @!P2 IMAD.IADD R125, R125, 0x1, -R8 ;  /* 0x000000017d7da824 */ /* 0x000fe400078e0a08 */
[----:B------:R-:W-:Y:S01]  /*4b60*/  @!P0 IMAD.MOV R122, RZ, RZ, -R122 ;  /* 0x000000ffff7a8224 */ /* 0x000fe200078e0a7a */
[----:B------:R-:W-:Y:S01]  /*4b70*/  ISETP.GT.U32.AND P2, PT, R8, R133, PT ;  /* 0x000000850800720c */ /* 0x000fe20003f44070 */
[----:B------:R-:W-:Y:S01]  /*4b80*/  IMAD.MOV R35, RZ, RZ, -R35 ;  /* 0x000000ffff237224 */ /* 0x000fe200078e0a23 */
[----:B------:R-:W-:Y:S01]  /*4b90*/  ISETP.GE.AND P0, PT, R42, RZ, PT ;  /* 0x000000ff2a00720c */ /* 0x000fe20003f06270 */
[--C-:B------:R-:W-:Y:S01]  /*4ba0*/  @!P3 IMAD.IADD R124, R124, 0x1, -R8.reuse ;  /* 0x000000017c7cb824 */ /* 0x100fe200078e0a08 */
[----:B------:R-:W-:Y:S01]  /*4bb0*/  IADD3 R42, PT, PT, R132, 0x5a, RZ ;  /* 0x0000005a842a7810 */ /* 0x000fe20007ffe0ff */
[----:B------:R-:W-:Y:S01]  /*4bc0*/  IMAD R134, R8, R35, R43 ;  /* 0x0000002308867224 */ /* 0x000fe200078e022b */
[----:B------:R-:W-:Y:S01]  /*4bd0*/  @!P5 IADD3 R123, PT, PT, R123, -R8, RZ ;  /* 0x800000087b7bd210 */ /* 0x000fe20007ffe0ff */
[----:B------:R-:W-:Y:S01]  /*4be0*/  VIADD R35, R132, 0x59 ;  /* 0x0000005984237836 */ /* 0x000fe20000000000 */
[C---:B------:R-:W-:Y:S01]  /*4bf0*/  ISETP.GT.U32.AND P5, PT, R8.reuse, R126, PT ;  /* 0x0000007e0800720c */ /* 0x040fe20003fa4070 */
[----:B------:R-:W-:Y:S01]  /*4c00*/  @!P4 IMAD.MOV R125, RZ, RZ, -R125 ;  /* 0x000000ffff7dc224 */ /* 0x000fe200078e0a7d */
[----:B------:R-:W-:Y:S01]  /*4c10*/  IABS R137, R42 ;  /* 0x0000002a00897213 */ /* 0x000fe20000000000 */
[----:B------:R-:W-:Y:S01]  /*4c20*/  @!P6 IMAD.MOV R123, RZ, RZ, -R123 ;  /* 0x000000ffff7be224 */ /* 0x000fe200078e0a7b */
[----:B------:R-:W-:Y:S01]  /*4c30*/  ISETP.GT.U32.AND P3, PT, R8, R124, PT ;  /* 0x0000007c0800720c */ /* 0x000fe20003f64070 */
[----:B------:R-:W-:Y:S01]  /*4c40*/  @!P2 IMAD.IADD R133, R133, 0x1, -R8 ;  /* 0x000000018585a824 */ /* 0x000fe200078e0a08 */
[----:B------:R-:W-:Y:S01]  /*4c50*/  ISETP.GE.AND P6, PT, R51, RZ, PT ;  /* 0x000000ff3300720c */ /* 0x000fe20003fc6270 */
[C---:B------:R-:W-:Y:S01]  /*4c60*/  VIADD R3, R132.reuse, 0x58 ;  /* 0x0000005884037836 */ /* 0x040fe20000000000 */
[----:B------:R-:W-:Y:S01]  /*4c70*/  ISETP.GE.AND P4, PT, R35, RZ, PT ;  /* 0x000000ff2300720c */ /* 0x000fe20003f86270 */
[----:B------:R-:W-:Y:S01]  /*4c80*/  VIADD R44, R132, 0x5c ;  /* 0x0000005c842c7836 */ /* 0x000fe20000000000 */
[----:B------:R-:W-:-:S02]  /*4c90*/  ISETP.GT.U32.AND P2, PT, R8, R133, PT ;  /* 0x000000850800720c */ /* 0x000fc40003f44070 */
[----:B------:R-:W-:Y:S01]  /*4ca0*/  IABS R43, R35 ;  /* 0x00000023002b7213 */ /* 0x000fe20000000000 */
[----:B------:R-:W-:Y:S01]  /*4cb0*/  IMAD.HI.U32 R35, R2, R137, RZ ;  /* 0x0000008902237227 */ /* 0x000fe200078e00ff */
[----:B------:R-:W-:Y:S02]  /*4cc0*/  IABS R135, R3 ;  /* 0x0000000300877213 */ /* 0x000fe40000000000 */
[----:B------:R-:W-:Y:S01]  /*4cd0*/  IABS R139, R44 ;  /* 0x0000002c008b7213 */ /* 0x000fe20000000000 */
[----:B------:R-:W-:Y:S01]  /*4ce0*/  @!P5 IMAD.IADD R126, R126, 0x1, -R8 ;  /* 0x000000017e7ed824 */ /* 0x000fe200078e0a08 */
[----:B------:R-:W-:Y:S01]  /*4cf0*/  @!P3 IADD3 R124, PT, PT, R124, -R8, RZ ;  /* 0x800000087c7cb210 */ /* 0x000fe20007ffe0ff */
[----:B------:R-:W-:Y:S01]  /*4d00*/  IMAD.MOV R35, RZ, RZ, -R35 ;  /* 0x000000ffff237224 */ /* 0x000fe200078e0a23 */
[----:B------:R-:W-:Y:S01]  /*4d10*/  ISETP.GE.AND P3, PT, R60, RZ, PT ;  /* 0x000000ff3c00720c */ /* 0x000fe20003f66270 */
[----:B------:R-:W-:Y:S01]  /*4d20*/  VIADD R60, R132, 0x75 ;  /* 0x00000075843c7836 */ /* 0x000fe20000000000 */
[C---:B------:R-:W-:Y:S01]  /*4d30*/  ISETP.GT.U32.AND P5, PT, R8.reuse, R126, PT ;  /* 0x0000007e0800720c */ /* 0x040fe20003fa4070 */
[----:B------:R-:W-:Y:S01]  /*4d40*/  IMAD R137, R8, R35, R137 ;  /* 0x0000002308897224 */ /* 0x000fe200078e0289 */
[----:B------:R-:W-:Y:S01]  /*4d50*/  @!P2 IADD3 R133, PT, PT, R133, -R8, RZ ;  /* 0x800000088585a210 */ /* 0x000fe20007ffe0ff */
[----:B------:R-:W-:Y:S01]  /*4d60*/  IMAD.HI.U32 R35, R2, R139, RZ ;  /* 0x0000008b02237227 */ /* 0x000fe200078e00ff */
[----:B------:R-:W-:-:S02]  /*4d70*/  @!P1 IADD3 R124, PT, PT, -R124, RZ, RZ ;  /* 0x000000ff7c7c9210 */ /* 0x000fc40007ffe1ff */
[----:B------:R-:W-:Y:S01]  /*4d80*/  ISETP.GE.AND P1, PT, R3, RZ, PT ;  /* 0x000000ff0300720c */ /* 0x000fe20003f26270 */
[----:B------:R-:W-:Y:S01]  /*4d90*/  @!P6 IMAD.MOV R133, RZ, RZ, -R133 ;  /* 0x000000ffff85e224 */ /* 0x000fe200078e0a85 */
[----:B------:R-:W-:Y:S01]  /*4da0*/  ISETP.GT.U32.AND P6, PT, R8, R137, PT ;  /* 0x000000890800720c */ /* 0x000fe20003fc4070 */
[----:B------:R-:W-:Y:S01]  /*4db0*/  IMAD.HI.U32 R3, R2, R135, RZ ;  /* 0x0000008702037227 */ /* 0x000fe200078e00ff */
[----:B------:R-:W-:Y:S02]  /*4dc0*/  IADD3 R35, PT, PT, -R35, RZ, RZ ;  /* 0x000000ff23237210 */ /* 0x000fe40007ffe1ff */
[----:B------:R-:W-:Y:S01]  /*4dd0*/  ISETP.GE.AND P2, PT, R42, RZ, PT ;  /* 0x000000ff2a00720c */ /* 0x000fe20003f46270 */
[----:B------:R-:W-:Y:S01]  /*4de0*/  @!P5 IMAD.IADD R126, R126, 0x1, -R8 ;  /* 0x000000017e7ed824 */ /* 0x000fe200078e0a08 */
[----:B------:R-:W-:Y:S01]  /*4df0*/  IADD3 R3, PT, PT, -R3, RZ, RZ ;  /* 0x000000ff03037210 */ /* 0x000fe20007ffe1ff */
[----:B------:R-:W-:Y:S01]  /*4e00*/  VIADD R42, R132, 0x5b ;  /* 0x0000005b842a7836 */ /* 0x000fe20000000000 */
[C---:B------:R-:W-:Y:S01]  /*4e10*/  ISETP.GT.U32.AND P5, PT, R8.reuse, R134, PT ;  /* 0x000000860800720c */ /* 0x040fe20003fa4070 */
[----:B------:R-:W-:Y:S01]  /*4e20*/  @!P0 IMAD.MOV R126, RZ, RZ, -R126 ;  /* 0x000000ffff7e8224 */ /* 0x000fe200078e0a7e */
[----:B------:R-:W-:Y:S01]  /*4e30*/  IABS R77, R60 ;  /* 0x0000003c004d7213 */ /* 0x000fe20000000000 */
[----:B------:R-:W-:-:S02]  /*4e40*/  IMAD R135, R8, R3, R135 ;  /* 0x0000000308877224 */ /* 0x000fc400078e0287 */
[--C-:B------:R-:W-:Y:S02]  /*4e50*/  @!P6 IMAD.IADD R137, R137, 0x1, -R8.reuse ;  /* 0x000000018989e824 */ /* 0x100fe400078e0a08 */
[----:B------:R-:W-:Y:S01]  /*4e60*/  IMAD.HI.U32 R3, R2, R43, RZ ;  /* 0x0000002b02037227 */ /* 0x000fe200078e00ff */
[C---:B------:R-:W-:Y:S02]  /*4e70*/  ISETP.GT.U32.AND P0, PT, R8.reuse, R135, PT ;  /* 0x000000870800720c */ /* 0x040fe40003f04070 */
[C---:B------:R-:W-:Y:S01]  /*4e80*/  ISETP.GT.U32.AND P6, PT, R8.reuse, R137, PT ;  /* 0x000000890800720c */ /* 0x040fe20003fc4070 */
[----:B------:R-:W-:Y:S01]  /*4e90*/  IMAD R139, R8, R35, R139 ;  /* 0x00000023088b7224 */ /* 0x000fe200078e028b */
[----:B------:R-:W-:Y:S01]  /*4ea0*/  IADD3 R3, PT, PT, -R3, RZ, RZ ;  /* 0x000000ff03037210 */ /* 0x000fe20007ffe1ff */
[----:B------:R-:W-:Y:S02]  /*4eb0*/  @!P5 IMAD.IADD R134, R134, 0x1, -R8 ;  /* 0x000000018686d824 */ /* 0x000fe400078e0a08 */
[----:B------:R-:W-:-:S02]  /*4ec0*/  VIADD R35, R132, 0x5e ;  /* 0x0000005e84237836 */ /* 0x000fc40000000000 */
[C---:B------:R-:W-:Y:S01]  /*4ed0*/  IMAD R136, R8.reuse, R3, R43 ;  /* 0x0000000308887224 */ /* 0x040fe200078e022b */
[----:B------:R-:W-:Y:S02]  /*4ee0*/  ISETP.GT.U32.AND P5, PT, R8, R134, PT ;  /* 0x000000860800720c */ /* 0x000fe40003fa4070 */
[----:B------:R-:W-:Y:S01]  /*4ef0*/  IABS R43, R42 ;  /* 0x0000002a002b7213 */ /* 0x000fe20000000000 */
[----:B------:R-:W-:Y:S01]  /*4f00*/  @!P0 IMAD.IADD R135, R135, 0x1, -R8 ;  /* 0x0000000187878824 */ /* 0x000fe200078e0a08 */
[----:B------:R-:W-:Y:S02]  /*4f10*/  IABS R51, R35 ;  /* 0x0000002300337213 */ /* 0x000fe40000000000 */
[----:B------:R-:W-:Y:S01]  /*4f20*/  @!P6 IADD3 R137, PT, PT, R137, -R8, RZ ;  /* 0x800000088989e210 */ /* 0x000fe20007ffe0ff */
[----:B------:R-:W-:Y:S01]  /*4f30*/  IMAD.HI.U32 R3, R2, R43, RZ ;  /* 0x0000002b02037227 */ /* 0x000fe200078e00ff */
[C---:B------:R-:W-:Y:S02]  /*4f40*/  ISETP.GT.U32.AND P6, PT, R8.reuse, R139, PT ;  /* 0x0000008b0800720c */ /* 0x040fe40003fc4070 */
[----:B------:R-:W-:Y:S01]  /*4f50*/  ISETP.GT.U32.AND P0, PT, R8, R135, PT ;  /* 0x000000870800720c */ /* 0x000fe20003f04070 */
[----:B------:R-:W-:-:S02]  /*4f60*/  IMAD.MOV R3, RZ, RZ, -R3 ;  /* 0x000000ffff037224 */ /* 0x000fc400078e0a03 */
[----:B------:R-:W-:Y:S01]  /*4f70*/  @!P5 IADD3 R134, PT, PT, R134, -R8, RZ ;  /* 0x800000088686d210 */ /* 0x000fe20007ffe0ff */
[----:B------:R-:W-:Y:S01]  /*4f80*/  @!P2 IMAD.MOV R137, RZ, RZ, -R137 ;  /* 0x000000ffff89a224 */ /* 0x000fe200078e0a89 */
[C---:B------:R-:W-:Y:S01]  /*4f90*/  ISETP.GT.U32.AND P5, PT, R8.reuse, R136, PT ;  /* 0x000000880800720c */ /* 0x040fe20003fa4070 */
[----:B------:R-:W-:Y:S01]  /*4fa0*/  IMAD R138, R8, R3, R43 ;  /* 0x00000003088a7224 */ /* 0x000fe200078e022b */
[----:B------:R-:W-:Y:S01]  /*4fb0*/  IADD3 R3, PT, PT, R132, 0x5d, RZ ;  /* 0x0000005d84037810 */ /* 0x000fe20007ffe0ff */
[----:B------:R-:W-:-:S03]  /*4fc0*/  @!P3 IMAD.MOV R134, RZ, RZ, -R134 ;  /* 0x000000ffff86b224 */ /* 0x000fc600078e0a86 */
[-C--:B------:R-:W-:Y:S02]  /*4fd0*/  @!P6 IADD3 R139, PT, PT, R139, -R8.reuse, RZ ;  /* 0x800000088b8be210 */ /* 0x080fe40007ffe0ff */
[----:B------:R-:W-:Y:S01]  /*4fe0*/  @!P0 IMAD.IADD R135, R135, 0x1, -R8 ;  /* 0x0000000187878824 */ /* 0x000fe200078e0a08 */
[----:B------:R-:W-:Y:S02]  /*4ff0*/  IABS R43, R3 ;  /* 0x00000003002b7213 */ /* 0x000fe40000000000 */
[----:B------:R-:W-:Y:S01]  /*5000*/  ISETP.GT.U32.AND P6, PT, R8, R139, PT ;  /* 0x0000008b0800720c */ /* 0x000fe20003fc4070 */
[----:B------:R-:W-:Y:S01]  /*5010*/  @!P1 IMAD.MOV R135, RZ, RZ, -R135 ;  /* 0x000000ffff879224 */ /* 0x000fe200078e0a87 */
[----:B------:R-:W-:Y:S02]  /*5020*/  @!P5 IADD3 R136, PT, PT, R136, -R8, RZ ;  /* 0x800000088888d210 */ /* 0x000fe40007ffe0ff */
[----:B------:R-:W-:Y:S02]  /*5030*/  ISETP.GE.AND P0, PT, R44, RZ, PT ;  /* 0x000000ff2c00720c */ /* 0x000fe40003f06270 */
[----:B------:R-:W-:Y:S01]  /*5040*/  ISETP.GE.AND P1, PT, R3, RZ, PT ;  /* 0x000000ff0300720c */ /* 0x000fe20003f26270 */
[----:B------:R-:W-:Y:S01]  /*5050*/  IMAD.HI.U32 R3, R2, R43, RZ ;  /* 0x0000002b02037227 */ /* 0x000fe200078e00ff */
[----:B------:R-:W-:-:S02]  /*5060*/  ISETP.GT.U32.AND P3, PT, R8, R136, PT ;  /* 0x000000880800720c */ /* 0x000fc40003f64070 */
[----:B------:R-:W-:Y:S01]  /*5070*/  ISETP.GE.AND P5, PT, R42, RZ, PT ;  /* 0x000000ff2a00720c */ /* 0x000fe20003fa6270 */
[----:B------:R-:W-:Y:S01]  /*5080*/  IMAD.MOV R3, RZ, RZ, -R3 ;  /* 0x000000ffff037224 */ /* 0x000fe200078e0a03 */
[----:B------:R-:W-:Y:S02]  /*5090*/  IADD3 R42, PT, PT, R132, 0x5f, RZ ;  /* 0x0000005f842a7810 */ /* 0x000fe40007ffe0ff */
[----:B------:R-:W-:Y:S01]  /*50a0*/  @!P6 IADD3 R139, PT, PT, R139, -R8, RZ ;  /* 0x800000088b8be210 */ /* 0x000fe20007ffe0ff */
[----:B------:R-:W-:Y:S01]  /*50b0*/  IMAD R140, R8, R3, R43 ;  /* 0x00000003088c7224 */ /* 0x000fe200078e022b */
[----:B------:R-:W-:Y:S01]  /*50c0*/  IABS R63, R42 ;  /* 0x0000002a003f7213 */ /* 0x000fe20000000000 */
[----:B------:R-:W-:Y:S01]  /*50d0*/  VIADD R3, R132, 0x60 ;  /* 0x0000006084037836 */ /* 0x000fe20000000000 */
[----:B------:R-:W-:Y:S02]  /*50e0*/  @!P0 IADD3 R139, PT, PT, -R139, RZ, RZ ;  /* 0x000000ff8b8b8210 */ /* 0x000fe40007ffe1ff */
[----:B------:R-:W-:Y:S01]  /*50f0*/  ISETP.GT.U32.AND P0, PT, R8, R140, PT ;  /* 0x0000008c0800720c */ /* 0x000fe20003f04070 */
[----:B------:R-:W-:Y:S01]  /*5100*/  @!P3 IMAD.IADD R136, R136, 0x1, -R8 ;  /* 0x000000018888b824 */ /* 0x000fe200078e0a08 */
[----:B------:R-:W-:-:S03]  /*5110*/  ISETP.GT.U32.AND P3, PT, R8, R138, PT ;  /* 0x0000008a0800720c */ /* 0x000fc60003f64070 */
[----:B------:R-:W-:Y:S01]  /*5120*/  @!P4 IMAD.MOV R136, RZ, RZ, -R136 ;  /* 0x000000ffff88c224 */ /* 0x000fe200078e0a88 */
[----:B------:R-:W-:Y:S01]  /*5130*/  ISETP.GE.AND P4, PT, R35, RZ, PT ;  /* 0x000000ff2300720c */ /* 0x000fe20003f86270 */
[----:B------:R-:W-:-:S04]  /*5140*/  IMAD.HI.U32 R35, R2, R51, RZ ;  /* 0x0000003302237227 */ /* 0x000fc800078e00ff */
[----:B------:R-:W-:Y:S02]  /*5150*/  IMAD.MOV R35, RZ, RZ, -R35 ;  /* 0x000000ffff237224 */ /* 0x000fe400078e0a23 */
[----:B------:R-:W-:Y:S02]  /*5160*/  @!P0 IADD3 R140, PT, PT, R140, -R8, RZ ;  /* 0x800000088c8c8210 */ /* 0x000fe40007ffe0ff */
[----:B------:R-:W-:Y:S01]  /*5170*/  @!P3 IMAD.IADD R138, R138, 0x1, -R8 ;  /* 0x000000018a8ab824 */ /* 0x000fe200078e0a08 */
[----:B------:R-:W-:Y:S01]  /*5180*/  ISETP.GE.AND P3, PT, R42, RZ, PT ;  /* 0x000000ff2a00720c */ /* 0x000fe20003f66270 */
[----:B------:R-:W-:Y:S01]  /*5190*/  IMAD.HI.U32 R42, R2, R63, RZ ;  /* 0x0000003f022a7227 */ /* 0x000fe200078e00ff */
[C---:B------:R-:W-:Y:S02]  /*51a0*/  ISETP.GT.U32.AND P0, PT, R8.reuse, R140, PT ;  /* 0x0000008c0800720c */ /* 0x040fe40003f04070 */
[C---:B------:R-:W-:Y:S01]  /*51b0*/  ISETP.GT.U32.AND P2, PT, R8.reuse, R138, PT ;  /* 0x0000008a0800720c */ /* 0x040fe20003f44070 */
[----:B------:R-:W-:Y:S01]  /*51c0*/  IMAD R142, R8, R35, R51 ;  /* 0x00000023088e7224 */ /* 0x000fe200078e0233 */
[----:B------:R-:W-:Y:S01]  /*51d0*/  IADD3 R42, PT, PT, -R42, RZ, RZ ;  /* 0x000000ff2a2a7210 */ /* 0x000fe20007ffe1ff */
[----:B------:R-:W-:Y:S01]  /*51e0*/  VIADD R35, R132, 0x61 ;  /* 0x0000006184237836 */ /* 0x000fe20000000000 */
[----:B------:R-:W-:-:S03]  /*51f0*/  IABS R51, R84 ;  /* 0x0000005400337213 */ /* 0x000fc60000000000 */
[----:B------:R-:W-:Y:S01]  /*5200*/  IMAD R144, R8, R42, R63 ;  /* 0x0000002a08907224 */ /* 0x000fe200078e023f */
[----:B------:R-:W-:Y:S02]  /*5210*/  ISETP.GE.AND P6, PT, R35, RZ, PT ;  /* 0x000000ff2300720c */ /* 0x000fe40003fc6270 */
[----:B------:R-:W-:Y:S01]  /*5220*/  IABS R43, R35 ;  /* 0x00000023002b7213 */ /* 0x000fe20000000000 */
[--C-:B------:R-:W-:Y:S01]  /*5230*/  @!P0 IMAD.IADD R140, R140, 0x1, -R8.reuse ;  /* 0x000000018c8c8824 */ /* 0x100fe200078e0a08 */
[----:B------:R-:W-:Y:S01]  /*5240*/  ISETP.GT.U32.AND P0, PT, R8, R142, PT ;  /* 0x0000008e0800720c */ /* 0x000fe20003f04070 */
[----:B------:R-:W-:Y:S01]  /*5250*/  @!P2 IMAD.IADD R138, R138, 0x1, -R8 ;  /* 0x000000018a8aa824 */ /* 0x000fe200078e0a08 */
[----:B------:R-:W-:Y:S01]  /*5260*/  ISETP.GE.AND P2, PT, R3, RZ, PT ;  /* 0x000000ff0300720c */ /* 0x000fe20003f46270 */
[----:B------:R-:W-:Y:S01]  /*5270*/  @!P1 IMAD.MOV R140, RZ, RZ, -R140 ;  /* 0x000000ffff8c9224 */ /* 0x000fe200078e0a8c */
[----:B------:R-:W-:Y:S01]  /*5280*/  IABS R3, R3 ;  /* 0x0000000300037213 */ /* 0x000fe20000000000 */
[----:B------:R-:W-:Y:S01]  /*5290*/  @!P5 IMAD.MOV R138, RZ, RZ, -R138 ;  /* 0x000000ffff8ad224 */ /* 0x000fe200078e0a8a */
[----:B------:R-:W-:-:S02]  /*52a0*/  ISETP.GT.U32.AND P1, PT, R8, R144, PT ;  /* 0x000000900800720c */ /* 0x000fc40003f24070 */
[----:B------:R-:W-:Y:S01]  /*52b0*/  IADD3 R42, PT, PT, R132, 0x62, RZ ;  /* 0x00000062842a7810 */ /* 0x000fe20007ffe0ff */
[----:B------:R-:W-:Y:S01]  /*52c0*/  IMAD.MOV.U32 R35, RZ, RZ, R3 ;  /* 0x000000ffff237224 */ /* 0x000fe200078e0003 */
[----:B------:R-:W-:Y:S02]  /*52d0*/  IABS R63, R66 ;  /* 0x00000042003f7213 */ /* 0x000fe40000000000 */
[----:B------:R-:W-:Y:S01]  /*52e0*/  IABS R83, R42 ;  /* 0x0000002a00537213 */ /* 0x000fe20000000000 */
[----:B------:R-:W-:Y:S01]  /*52f0*/  IMAD.HI.U32 R3, R2, R35, RZ ;  /* 0x0000002302037227 */ /* 0x000fe200078e00ff */
[----:B------:R-:W-:Y:S02]  /*5300*/  @!P0 IADD3 R142, PT, PT, R142, -R8, RZ ;  /* 0x800000088e8e8210 */ /* 0x000fe40007ffe0ff */
[----:B------:R-:W-:Y:S01]  /*5310*/  ISETP.GE.AND P5, PT, R42, RZ, PT ;  /* 0x000000ff2a00720c */ /* 0x000fe20003fa6270 */
[----:B------:R-:W-:Y:S01]  /*5320*/  IMAD.MOV R146, RZ, RZ, -R3 ;  /* 0x000000ffff927224 */ /* 0x000fe200078e0a03 */
[----:B------:R-:W-:Y:S01]  /*5330*/  ISETP.GT.U32.AND P0, PT, R8, R142, PT ;  /* 0x0000008e0800720c */ /* 0x000fe20003f04070 */
[----:B------:R-:W-:Y:S01]  /*5340*/  IMAD.HI.U32 R3, R2, R43, RZ ;  /* 0x0000002b02037227 */ /* 0x000fe200078e00ff */
[----:B------:R-:W-:-:S03]  /*5350*/  @!P1 IADD3 R144, PT, PT, R144, -R8, RZ ;  /* 0x8000000890909210 */ /* 0x000fc60007ffe0ff */
[C---:B------:R-:W-:Y:S01]  /*5360*/  IMAD R146, R8.reuse, R146, R35 ;  /* 0x0000009208927224 */ /* 0x040fe200078e0223 */
[----:B------:R-:W-:Y:S01]  /*5370*/  ISETP.GT.U32.AND P1, PT, R8, R144, PT ;  /* 0x000000900800720c */ /* 0x000fe20003f24070 */
[----:B------:R-:W-:-:S04]  /*5380*/  IMAD.HI.U32 R35, R2, R83, RZ ;  /* 0x0000005302237227 */ /* 0x000fc800078e00ff */
[----:B------:R-:W-:Y:S02]  /*5390*/  IMAD.MOV R3, RZ, RZ, -R3 ;  /* 0x000000ffff037224 */ /* 0x000fe400078e0a03 */
[----:B------:R-:W-:Y:S02]  /*53a0*/  IMAD.MOV R35, RZ, RZ, -R35 ;  /* 0x000000ffff237224 */ /* 0x000fe400078e0a23 */
[--C-:B------:R-:W-:Y:S01]  /*53b0*/  @!P0 IMAD.IADD R142, R142, 0x1, -R8.reuse ;  /* 0x000000018e8e8824 */ /* 0x100fe200078e0a08 */
[C---:B------:R-:W-:Y:S01]  /*53c0*/  ISETP.GT.U32.AND P0, PT, R8.reuse, R146, PT ;  /* 0x000000920800720c */ /* 0x040fe20003f04070 */
[C---:B------:R-:W-:Y:S02]  /*53d0*/  IMAD R148, R8.reuse, R3, R43 ;  /* 0x0000000308947224 */ /* 0x040fe400078e022b */
[----:B------:R-:W-:Y:S01]  /*53e0*/  IMAD R83, R8, R35, R83 ;  /* 0x0000002308537224 */ /* 0x000fe200078e0253 */
[----:B------:R-:W-:Y:S01]  /*53f0*/  @!P4 IADD3 R142, PT, PT, -R142, RZ, RZ ;  /* 0x000000ff8e8ec210 */ /* 0x000fe20007ffe1ff */
[----:B------:R-:W-:Y:S01]  /*5400*/  @!P1 IMAD.IADD R144, R144, 0x1, -R8 ;  /* 0x0000000190909824 */ /* 0x000fe200078e0a08 */
[----:B------:R-:W-:Y:S01]  /*5410*/  ISETP.GT.U32.AND P4, PT, R8, R148, PT ;  /* 0x000000940800720c */ /* 0x000fe20003f84070 */
[----:B------:R-:W-:Y:S01]  /*5420*/  IMAD.HI.U32 R42, R2, R51, RZ ;  /* 0x00000033022a7227 */ /* 0x000fe200078e00ff */
[----:B------:R-:W-:-:S03]  /*5430*/  ISETP.GT.U32.AND P1, PT, R8, R83, PT ;  /* 0x000000530800720c */ /* 0x000fc60003f24070 */
[----:B------:R-:W-:Y:S02]  /*5440*/  IMAD.MOV R42, RZ, RZ, -R42 ;  /* 0x000000ffff2a7224 */ /* 0x000fe400078e0a2a */
[----:B------:R-:W-:Y:S01]  /*5450*/  @!P0 IADD3 R146, PT, PT, R146, -R8, RZ ;  /* 0x8000000892928210 */ /* 0x000fe20007ffe0ff */
[----:B------:R-:W-:-:S03]  /*5460*/  IMAD.HI.U32 R3, R2, R73, RZ ;  /* 0x0000004902037227 */ /* 0x000fc600078e00ff */
[C---:B------:R-:W-:Y:S01]  /*5470*/  ISETP.GT.U32.AND P0, PT, R8.reuse, R146, PT ;  /* 0x000000920800720c */ /* 0x040fe20003f04070 */
[----:B------:R-:W-:Y:S01]  /*5480*/  IMAD R35, R8, R42, R51 ;  /* 0x0000002a08237224 */ /* 0x000fe200078e0233 */
[----:B------:R-:W-:Y:S01]  /*5490*/  @!P4 IADD3 R148, PT, PT, R148, -R8, RZ ;  /* 0x800000089494c210 */ /* 0x000fe20007ffe0ff */
[----:B------:R-:W-:Y:S01]  /*54a0*/  IMAD.HI.U32 R42, R2, R67, RZ ;  /* 0x00000043022a7227 */ /* 0x000fe200078e00ff */
[----:B------:R-:W-:Y:S02]  /*54b0*/  IABS R51, R85 ;  /* 0x0000005500337213 */ /* 0x000fe40000000000 */
[C---:B------:R-:W-:Y:S01]  /*54c0*/  ISETP.GT.U32.AND P4, PT, R8.reuse, R148, PT ;  /* 0x000000940800720c */ /* 0x040fe20003f84070 */
[----:B------:R-:W-:Y:S02]  /*54d0*/  @!P1 IMAD.IADD R83, R83, 0x1, -R8 ;  /* 0x0000000153539824 */ /* 0x000fe400078e0a08 */
[----:B------:R-:W-:Y:S02]  /*54e0*/  IMAD.MOV R3, RZ, RZ, -R3 ;  /* 0x000000ffff037224 */ /* 0x000fe400078e0a03 */
[----:B------:R-:W-:Y:S01]  /*54f0*/  IMAD.MOV R42, RZ, RZ, -R42 ;  /* 0x000000ffff2a7224 */ /* 0x000fe200078e0a2a */
[C---:B------:R-:W-:Y:S01]  /*5500*/  ISETP.GT.U32.AND P1, PT, R8.reuse, R83, PT ;  /* 0x000000530800720c */ /* 0x040fe20003f24070 */
[----:B------:R-:W-:-:S02]  /*5510*/  IMAD R73, R8, R3, R73 ;  /* 0x0000000308497224 */ /* 0x000fc400078e0249 */
[--C-:B------:R-:W-:Y:S01]  /*5520*/  @!P0 IMAD.IADD R146, R146, 0x1, -R8.reuse ;  /* 0x0000000192928824 */ /* 0x100fe200078e0a08 */
[C---:B------:R-:W-:Y:S01]  /*5530*/  ISETP.GT.U32.AND P0, PT, R8.reuse, R35, PT ;  /* 0x000000230800720c */ /* 0x040fe20003f04070 */
[----:B------:R-:W-:Y:S02]  /*5540*/  IMAD R67, R8, R42, R67 ;  /* 0x0000002a08437224 */ /* 0x000fe400078e0243 */
[----:B------:R-:W-:Y:S01]  /*5550*/  @!P4 IMAD.IADD R148, R148, 0x1, -R8 ;  /* 0x000000019494c824 */ /* 0x000fe200078e0a08 */
[----:B------:R-:W-:Y:S01]  /*5560*/  ISETP.GT.U32.AND P4, PT, R8, R73, PT ;  /* 0x000000490800720c */ /* 0x000fe20003f84070 */
[----:B------:R-:W-:Y:S01]  /*5570*/  IMAD.HI.U32 R43, R2, R51, RZ ;  /* 0x00000033022b7227 */ /* 0x000fe200078e00ff */
[----:B------:R-:W-:-:S03]  /*5580*/  @!P2 IADD3 R146, PT, PT, -R146, RZ, RZ ;  /* 0x000000ff9292a210 */ /* 0x000fc60007ffe1ff */
[----:B------:R-:W-:Y:S01]  /*5590*/  @!P1 IMAD.IADD R83, R83, 0x1, -R8 ;  /* 0x0000000153539824 */ /* 0x000fe200078e0a08 */
[----:B------:R-:W-:Y:S01]  /*55a0*/  ISETP.GT.U32.AND P1, PT, R8, R67, PT ;  /* 0x000000430800720c */ /* 0x000fe20003f24070 */
[----:B------:R-:W-:Y:S01]  /*55b0*/  IMAD.HI.U32 R44, R2, R63, RZ ;  /* 0x0000003f022c7227 */ /* 0x000fe200078e00ff */
[----:B------:R-:W-:-:S03]  /*55c0*/  IADD3 R43, PT, PT, -R43, RZ, RZ ;  /* 0x000000ff2b2b7210 */ /* 0x000fc60007ffe1ff */
[--C-:B------:R-:W-:Y:S02]  /*55d0*/  @!P0 IMAD.IADD R35, R35, 0x1, -R8.reuse ;  /* 0x0000000123238824 */ /* 0x100fe400078e0a08 */
[----:B------:R-:W-:Y:S02]  /*55e0*/  @!P4 IMAD.IADD R73, R73, 0x1, -R8 ;  /* 0x000000014949c824 */ /* 0x000fe400078e0a08 */
[----:B------:R-:W-:Y:S01]  /*55f0*/  IMAD.HI.U32 R3, R2, R99, RZ ;  /* 0x0000006302037227 */ /* 0x000fe200078e00ff */
[C---:B------:R-:W-:Y:S02]  /*5600*/  ISETP.GT.U32.AND P0, PT, R8.reuse, R35, PT ;  /* 0x000000230800720c */ /* 0x040fe40003f04070 */
[C---:B------:R-:W-:Y:S01]  /*5610*/  ISETP.GT.U32.AND P4, PT, R8.reuse, R73, PT ;  /* 0x000000490800720c */ /* 0x040fe20003f84070 */
[----:B------:R-:W-:Y:S01]  /*5620*/  IMAD.MOV R44, RZ, RZ, -R44 ;  /* 0x000000ffff2c7224 */ /* 0x000fe200078e0a2c */
[----:B------:R-:W-:Y:S01]  /*5630*/  @!P1 IADD3 R67, PT, PT, R67, -R8, RZ ;  /* 0x8000000843439210 */ /* 0x000fe20007ffe0ff */
[----:B------:R-:W-:-:S02]  /*5640*/  IMAD R51, R8, R43, R51 ;  /* 0x0000002b08337224 */ /* 0x000fc400078e0233 */
[----:B------:R-:W-:Y:S01]  /*5650*/  IMAD.MOV R3, RZ, RZ, -R3 ;  /* 0x000000ffff037224 */ /* 0x000fe200078e0a03 */
[C---:B------:R-:W-:Y:S01]  /*5660*/  ISETP.GT.U32.AND P1, PT, R8.reuse, R67, PT ;  /* 0x000000430800720c */ /* 0x040fe20003f24070 */
[C---:B------:R-:W-:Y:S01]  /*5670*/  IMAD R43, R8.reuse, R44, R63 ;  /* 0x0000002c082b7224 */ /* 0x040fe200078e023f */
[----:B------:R-:W-:Y:S01]  /*5680*/  IABS R63, R98 ;  /* 0x00000062003f7213 */ /* 0x000fe20000000000 */
[C---:B------:R-:W-:Y:S02]  /*5690*/  IMAD R99, R8.reuse, R3, R99 ;  /* 0x0000000308637224 */ /* 0x040fe400078e0263 */
[--C-:B------:R-:W-:Y:S01]  /*56a0*/  @!P0 IMAD.IADD R35, R35, 0x1, -R8.reuse ;  /* 0x0000000123238824 */ /* 0x100fe200078e0a08 */
[C---:B------:R-:W-:Y:S01]  /*56b0*/  ISETP.GT.U32.AND P0, PT, R8.reuse, R51, PT ;  /* 0x000000330800720c */ /* 0x040fe20003f04070 */
[----:B------:R-:W-:Y:S01]  /*56c0*/  @!P4 IMAD.IADD R73, R73, 0x1, -R8 ;  /* 0x000000014949c824 */ /* 0x000fe200078e0a08 */
[----:B------:R-:W-:Y:S01]  /*56d0*/  ISETP.GT.U32.AND P4, PT, R8, R43, PT ;  /* 0x0000002b0800720c */ /* 0x000fe20003f84070 */
[----:B------:R-:W-:-:S04]  /*56e0*/  IMAD.HI.U32 R42, R2, R65, RZ ;  /* 0x00000041022a7227 */ /* 0x000fc800078e00ff */
[----:B------:R-:W-:Y:S01]  /*56f0*/  @!P1 IADD3 R67, PT, PT, R67, -R8, RZ ;  /* 0x8000000843439210 */ /* 0x000fe20007ffe0ff */
[----:B------:R-:W-:Y:S01]  /*5700*/  IMAD.MOV R42, RZ, RZ, -R42 ;  /* 0x000000ffff2a7224 */ /* 0x000fe200078e0a2a */
[----:B------:R-:W-:Y:S01]  /*5710*/  ISETP.GT.U32.AND P1, PT, R8, R99, PT ;  /* 0x000000630800720c */ /* 0x000fe20003f24070 */
[----:B------:R-:W-:-:S04]  /*5720*/  IMAD.HI.U32 R3, R2, R161, RZ ;  /* 0x000000a102037227 */ /* 0x000fc800078e00ff */
[--C-:B------:R-:W-:Y:S01]  /*5730*/  @!P0 IMAD.IADD R51, R51, 0x1, -R8.reuse ;  /* 0x0000000133338824 */ /* 0x100fe200078e0a08 */
[----:B------:R-:W-:Y:S01]  /*5740*/  @!P4 IADD3 R43, PT, PT, R43, -R8, RZ ;  /* 0x800000082b2bc210 */ /* 0x000fe20007ffe0ff */
[----:B------:R-:W-:Y:S01]  /*5750*/  IMAD R65, R8, R42, R65 ;  /* 0x0000002a08417224 */ /* 0x000fe200078e0241 */
[----:B------:R-:W-:Y:S01]  /*5760*/  IADD3 R42, PT, PT, -R3, RZ, RZ ;  /* 0x000000ff032a7210 */ /* 0x000fe20007ffe1ff */
[----:B------:R-:W-:Y:S01]  /*5770*/  IMAD.HI.U32 R3, R2, R129, RZ ;  /* 0x0000008102037227 */ /* 0x000fe200078e00ff */
[C---:B------:R-:W-:Y:S02]  /*5780*/  ISETP.GT.U32.AND P0, PT, R8.reuse, R51, PT ;  /* 0x000000330800720c */ /* 0x040fe40003f04070 */
[C---:B------:R-:W-:Y:S01]  /*5790*/  ISETP.GT.U32.AND P4, PT, R8.reuse, R43, PT ;  /* 0x0000002b0800720c */ /* 0x040fe20003f84070 */
[----:B------:R-:W-:Y:S02]  /*57a0*/  @!P1 IMAD.IADD R99, R99, 0x1, -R8 ;  /* 0x0000000163639824 */ /* 0x000fe400078e0a08 */
[----:B------:R-:W-:Y:S01]  /*57b0*/  IMAD R161, R8, R42, R161 ;  /* 0x0000002a08a17224 */ /* 0x000fe200078e02a1 */
[----:B------:R-:W-:Y:S01]  /*57c0*/  IADD3 R42, PT, PT, -R3, RZ, RZ ;  /* 0x000000ff032a7210 */ /* 0x000fe20007ffe1ff */
[----:B------:R-:W-:Y:S01]  /*57d0*/  IMAD.HI.U32 R3, R2, R113, RZ ;  /* 0x0000007102037227 */ /* 0x000fe200078e00ff */
[----:B------:R-:W-:-:S03]  /*57e0*/  ISETP.GT.U32.AND P1, PT, R8, R99, PT ;  /* 0x000000630800720c */ /* 0x000fc60003f24070 */
[C---:B------:R-:W-:Y:S02]  /*57f0*/  IMAD R129, R8.reuse, R42, R129 ;  /* 0x0000002a08817224 */ /* 0x040fe400078e0281 */
[----:B------:R-:W-:Y:S01]  /*5800*/  @!P0 IMAD.IADD R51, R51, 0x1, -R8 ;  /* 0x0000000133338824 */ /* 0x000fe200078e0a08 */
[----:B------:R-:W-:Y:S01]  /*5810*/  ISETP.GT.U32.AND P0, PT, R8, R65, PT ;  /* 0x000000410800720c */ /* 0x000fe20003f04070 */
[----:B------:R-:W-:Y:S01]  /*5820*/  IMAD.MOV R3, RZ, RZ, -R3 ;  /* 0x000000ffff037224 */ /* 0x000fe200078e0a03 */
[----:B------:R-:W-:Y:S01]  /*5830*/  @!P4 IADD3 R43, PT, PT, R43, -R8, RZ ;  /* 0x800000082b2bc210 */ /* 0x000fe20007ffe0ff */
[----:B------:R-:W-:Y:S01]  /*5840*/  IMAD.HI.U32 R42, R2, R97, RZ ;  /* 0x00000061022a7227 */ /* 0x000fe200078e00ff */
[----:B------:R-:W-:-:S03]  /*5850*/  ISETP.GT.U32.AND P4, PT, R8, R161, PT ;  /* 0x000000a10800720c */ /* 0x000fc60003f84070 */
[--C-:B------:R-:W-:Y:S01]  /*5860*/  @!P1 IMAD.IADD R99, R99, 0x1, -R8.reuse ;  /* 0x0000000163639824 */ /* 0x100fe200078e0a08 */
[C---:B------:R-:W-:Y:S01]  /*5870*/  ISETP.GT.U32.AND P1, PT, R8.reuse, R129, PT ;  /* 0x000000810800720c */ /* 0x040fe20003f24070 */
[----:B------:R-:W-:Y:S01]  /*5880*/  IMAD R113, R8, R3, R113 ;  /* 0x0000000308717224 */ /* 0x000fe200078e0271 */
[----:B------:R-:W-:Y:S01]  /*5890*/  IADD3 R42, PT, PT, -R42, RZ, RZ ;  /* 0x000000ff2a2a7210 */ /* 0x000fe20007ffe1ff */
[----:B------:R-:W-:Y:S02]  /*58a0*/  IMAD.HI.U32 R3, R2, R75, RZ ;  /* 0x0000004b02037227 */ /* 0x000fe400078e00ff */
[----:B------:R-:W-:Y:S02]  /*58b0*/  @!P0 IADD3 R65, PT, PT, R65, -R8, RZ ;  /* 0x8000000841418210 */ /* 0x000fe40007ffe0ff */
[----:B------:R-:W-:Y:S02]  /*58c0*/  IMAD.MOV R3, RZ, RZ, -R3 ;  /* 0x000000ffff037224 */ /* 0x000fe400078e0a03 */
[----:B------:R-:W-:Y:S01]  /*58d0*/  @!P4 IMAD.IADD R161, R161, 0x1, -R8 ;  /* 0x00000001a1a1c824 */ /* 0x000fe200078e0a08 */
[C---:B------:R-:W-:Y:S01]  /*58e0*/  ISETP.GT.U32.AND P0, PT, R8.reuse, R65, PT ;  /* 0x000000410800720c */ /* 0x040fe20003f04070 */
[----:B------:R-:W-:-:S02]  /*58f0*/  IMAD R75, R8, R3, R75 ;  /* 0x00000003084b7224 */ /* 0x000fc400078e024b */
[----:B------:R-:W-:Y:S01]  /*5900*/  @!P1 IADD3 R129, PT, PT, R129, -R8, RZ ;  /* 0x8000000881819210 */ /* 0x000fe20007ffe0ff */
[----:B------:R-:W-:Y:S01]  /*5910*/  IMAD.HI.U32 R3, R2, R165, RZ ;  /* 0x000000a502037227 */ /* 0x000fe200078e00ff */
[C---:B------:R-:W-:Y:S02]  /*5920*/  ISETP.GT.U32.AND P4, PT, R8.reuse, R161, PT ;  /* 0x000000a10800720c */ /* 0x040fe40003f84070 */
[C---:B------:R-:W-:Y:S01]  /*5930*/  ISETP.GT.U32.AND P1, PT, R8.reuse, R129, PT ;  /* 0x000000810800720c */ /* 0x040fe20003f24070 */
[----:B------:R-:W-:Y:S02]  /*5940*/  IMAD.MOV R3, RZ, RZ, -R3 ;  /* 0x000000ffff037224 */ /* 0x000fe400078e0a03 */
[C---:B------:R-:W-:Y:S02]  /*5950*/  IMAD R97, R8.reuse, R42, R97 ;  /* 0x0000002a08617224 */ /* 0x040fe400078e0261 */
[----:B------:R-:W-:Y:S01]  /*5960*/  IMAD R165, R8, R3, R165 ;  /* 0x0000000308a57224 */ /* 0x000fe200078e02a5 */
[----:B------:R-:W-:Y:S01]  /*5970*/  @!P0 IADD3 R65, PT, PT, R65, -R8, RZ ;  /* 0x8000000841418210 */ /* 0x000fe20007ffe0ff */
[----:B------:R-:W-:Y:S01]  /*5980*/  IMAD.HI.U32 R3, R2, R163, RZ ;  /* 0x000000a302037227 */ /* 0x000fe200078e00ff */
[----:B------:R-:W-:-:S03]  /*5990*/  ISETP.GT.U32.AND P0, PT, R8, R113, PT ;  /* 0x000000710800720c */ /* 0x000fc60003f04070 */
[--C-:B------:R-:W-:Y:S01]  /*59a0*/  @!P4 IMAD.IADD R161, R161, 0x1, -R8.reuse ;  /* 0x00000001a1a1c824 */ /* 0x100fe200078e0a08 */
[C---:B------:R-:W-:Y:S01]  /*59b0*/  ISETP.GT.U32.AND P4, PT, R8.reuse, R75, PT ;  /* 0x0000004b0800720c */ /* 0x040fe20003f84070 */
[----:B------:R-:W-:Y:S01]  /*59c0*/  @!P1 IMAD.IADD R129, R129, 0x1, -R8 ;  /* 0x0000000181819824 */ /* 0x000fe200078e0a08 */
[----:B------:R-:W-:Y:S01]  /*59d0*/  ISETP.GT.U32.AND P1, PT, R8, R165, PT ;  /* 0x000000a50800720c */ /* 0x000fe20003f24070 */
[----:B------:R-:W-:-:S04]  /*59e0*/  IMAD.HI.U32 R42, R2, R63, RZ ;  /* 0x0000003f022a7227 */ /* 0x000fc800078e00ff */
[----:B------:R-:W-:Y:S02]  /*59f0*/  IMAD.MOV R3, RZ, RZ, -R3 ;  /* 0x000000ffff037224 */ /* 0x000fe400078e0a03 */
[----:B------:R-:W-:Y:S02]  /*5a00*/  @!P0 IMAD.IADD R113, R113, 0x1, -R8 ;  /* 0x0000000171718824 */ /* 0x000fe400078e0a08 */
[----:B------:R-:W-:Y:S02]  /*5a10*/  IMAD.MOV R42, RZ, RZ, -R42 ;  /* 0x000000ffff2a7224 */ /* 0x000fe400078e0a2a */
[----:B------:R-:W-:Y:S01]  /*5a20*/  @!P4 IADD3 R75, PT, PT, R75, -R8, RZ ;  /* 0x800000084b4bc210 */ /* 0x000fe20007ffe0ff */
[C---:B------:R-:W-:Y:S01]  /*5a30*/  IMAD R163, R8.reuse, R3, R163 ;  /* 0x0000000308a37224 */ /* 0x040fe200078e02a3 */
[C---:B------:R-:W-:Y:S01]  /*5a40*/  ISETP.GT.U32.AND P0, PT, R8.reuse, R113, PT ;  /* 0x000000710800720c */ /* 0x040fe20003f04070 */
[----:B------:R-:W-:Y:S01]  /*5a50*/  IMAD R63, R8, R42, R63 ;  /* 0x0000002a083f7224 */ /* 0x000fe200078e023f */
[----:B------:R-:W-:Y:S01]  /*5a60*/  @!P1 IADD3 R165, PT, PT, R165, -R8, RZ ;  /* 0x80000008a5a59210 */ /* 0x000fe20007ffe0ff */
[----:B------:R-:W-:Y:S01]  /*5a70*/  IMAD.HI.U32 R3, R2, R159, RZ ;  /* 0x0000009f02037227 */ /* 0x000fe200078e00ff */
[----:B------:R-:W-:-:S02]  /*5a80*/  ISETP.GT.U32.AND P4, PT, R8, R75, PT ;  /* 0x0000004b0800720c */ /* 0x000fc40003f84070 */
[----:B------:R-:W-:Y:S01]  /*5a90*/  ISETP.GT.U32.AND P1, PT, R8, R165, PT ;  /* 0x000000a50800720c */ /* 0x000fe20003f24070 */
[----:B------:R-:W-:Y:S01]  /*5aa0*/  IMAD.HI.U32 R42, R2, R77, RZ ;  /* 0x0000004d022a7227 */ /* 0x000fe200078e00ff */
[----:B------:R-:W-:-:S03]  /*5ab0*/  IADD3 R3, PT, PT, -R3, RZ, RZ ;  /* 0x000000ff03037210 */ /* 0x000fc60007ffe1ff */
[----:B------:R-:W-:Y:S02]  /*5ac0*/  IMAD.MOV R42, RZ, RZ, -R42 ;  /* 0x000000ffff2a7224 */ /* 0x000fe400078e0a2a */
[----:B------:R-:W-:Y:S01]  /*5ad0*/  @!P0 IMAD.IADD R113, R113, 0x1, -R8 ;  /* 0x0000000171718824 */ /* 0x000fe200078e0a08 */
[C---:B------:R-:W-:Y:S01]  /*5ae0*/  ISETP.GT.U32.AND P0, PT, R8.reuse, R97, PT ;  /* 0x000000610800720c */ /* 0x040fe20003f04070 */
[----:B------:R-:W-:Y:S02]  /*5af0*/  IMAD R159, R8, R3, R159 ;  /* 0x00000003089f7224 */ /* 0x000fe400078e029f */
[----:B------:R-:W-:Y:S01]  /*5b00*/  @!P4 IADD3 R75, PT, PT, R75, -R8, RZ ;  /* 0x800000084b4bc210 */ /* 0x000fe20007ffe0ff */
[----:B------:R-:W-:Y:S01]  /*5b10*/  IMAD.HI.U32 R3, R2, R157, RZ ;  /* 0x0000009d02037227 */ /* 0x000fe200078e00ff */
[----:B------:R-:W-:-:S03]  /*5b20*/  ISETP.GT.U32.AND P4, PT, R8, R163, PT ;  /* 0x000000a30800720c */ /* 0x000fc60003f84070 */
[----:B------:R-:W-:Y:S01]  /*5b30*/  @!P1 IMAD.IADD R165, R165, 0x1, -R8 ;  /* 0x00000001a5a59824 */ /* 0x000fe200078e0a08 */
[C---:B------:R-:W-:Y:S01]  /*5b40*/  ISETP.GT.U32.AND P1, PT, R8.reuse, R63, PT ;  /* 0x0000003f0800720c */ /* 0x040fe20003f24070 */
[----:B------:R-:W-:Y:S02]  /*5b50*/  IMAD.MOV R3, RZ, RZ, -R3 ;  /* 0x000000ffff037224 */ /* 0x000fe400078e0a03 */
[C---:B------:R-:W-:Y:S01]  /*5b60*/  IMAD R77, R8.reuse, R42, R77 ;  /* 0x0000002a084d7224 */ /* 0x040fe200078e024d */
[-C--:B------:R-:W-:Y:S01]  /*5b70*/  @!P0 IADD3 R97, PT, PT, R97, -R8.reuse, RZ ;  /* 0x8000000861618210 */ /* 0x080fe20007ffe0ff */
[----:B------:R-:W-:Y:S02]  /*5b80*/  IMAD R157, R8, R3, R157 ;  /* 0x00000003089d7224 */ /* 0x000fe400078e029d */
[----:B------:R-:W-:Y:S01]  /*5b90*/  IMAD.HI.U32 R3, R2, R155, RZ ;  /* 0x0000009b02037227 */ /* 0x000fe200078e00ff */
[----:B------:R-:W-:Y:S02]  /*5ba0*/  ISETP.GT.U32.AND P0, PT, R8, R97, PT ;  /* 0x000000610800720c */ /* 0x000fe40003f04070 */
[----:B------:R-:W-:Y:S01]  /*5bb0*/  @!P4 IADD3 R163, PT, PT, R163, -R8, RZ ;  /* 0x80000008a3a3c210 */ /* 0x000fe20007ffe0ff */
[----:B------:R-:W-:-:S02]  /*5bc0*/  IMAD.MOV R3, RZ, RZ, -R3 ;  /* 0x000000ffff037224 */ /* 0x000fc400078e0a03 */
[----:B------:R-:W-:Y:S01]  /*5bd0*/  @!P1 IMAD.IADD R63, R63, 0x1, -R8 ;  /* 0x000000013f3f9824 */ /* 0x000fe200078e0a08 */
[C---:B------:R-:W-:Y:S01]  /*5be0*/  ISETP.GT.U32.AND P4, PT, R8.reuse, R163, PT ;  /* 0x000000a30800720c */ /* 0x040fe20003f84070 */
[----:B------:R-:W-:Y:S02]  /*5bf0*/  IMAD R155, R8, R3, R155 ;  /* 0x00000003089b7224 */ /* 0x000fe400078e029b */
[----:B------:R-:W-:Y:S01]  /*5c00*/  IMAD.HI.U32 R3, R2, R127, RZ ;  /* 0x0000007f02037227 */ /* 0x000fe200078e00ff */
[----:B------:R-:W-:-:S03]  /*5c10*/  ISETP.GT.U32.AND P1, PT, R8, R63, PT ;  /* 0x0000003f0800720c */ /* 0x000fc60003f24070 */
[----:B------:R-:W-:Y:S01]  /*5c20*/  @!P0 IMAD.IADD R97, R97, 0x1, -R8 ;  /* 0x0000000161618824 */ /* 0x000fe200078e0a08 */
[----:B------:R-:W-:Y:S01]  /*5c30*/  ISETP.GT.U32.AND P0, PT, R8, R159, PT ;  /* 0x0000009f0800720c */ /* 0x000fe20003f04070 */
[----:B------:R-:W-:Y:S01]  /*5c40*/  @!P6 IMAD.MOV R148, RZ, RZ, -R148 ;  /* 0x000000ffff94e224 */ /* 0x000fe200078e0a94 */
[----:B------:R-:W-:Y:S01]  /*5c50*/  IADD3 R42, PT, PT, -R3, RZ, RZ ;  /* 0x000000ff032a7210 */ /* 0x000fe20007ffe1ff */
[----:B------:R-:W-:-:S04]  /*5c60*/  IMAD.HI.U32 R3, R2, R111, RZ ;  /* 0x0000006f02037227 */ /* 0x000fc800078e00ff */
[--C-:B------:R-:W-:Y:S01]  /*5c70*/  @!P4 IMAD.IADD R163, R163, 0x1, -R8.reuse ;  /* 0x00000001a3a3c824 */ /* 0x100fe200078e0a08 */
[C---:B------:R-:W-:Y:S01]  /*5c80*/  ISETP.GT.U32.AND P4, PT, R8.reuse, R157, PT ;  /* 0x0000009d0800720c */ /* 0x040fe20003f84070 */
[--C-:B------:R-:W-:Y:S01]  /*5c90*/  @!P1 IMAD.IADD R63, R63, 0x1, -R8.reuse ;  /* 0x000000013f3f9824 */ /* 0x100fe200078e0a08 */
[C---:B------:R-:W-:Y:S01]  /*5ca0*/  ISETP.GT.U32.AND P1, PT, R8.reuse, R155, PT ;  /* 0x0000009b0800720c */ /* 0x040fe20003f24070 */
[----:B------:R-:W-:Y:S01]  /*5cb0*/  IMAD R127, R8, R42, R127 ;  /* 0x0000002a087f7224 */ /* 0x000fe200078e027f */
[----:B------:R-:W-:Y:S01]  /*5cc0*/  IADD3 R42, PT, PT, -R3, RZ, RZ ;  /* 0x000000ff032a7210 */ /* 0x000fe20007ffe1ff */
[----:B------:R-:W-:Y:S02]  /*5cd0*/  @!P0 IMAD.IADD R159, R159, 0x1, -R8 ;  /* 0x000000019f9f8824 */ /* 0x000fe400078e0a08 */
[----:B------:R-:W-:-:S03]  /*5ce0*/  IMAD.HI.U32 R3, R2, R95, RZ ;  /* 0x0000005f02037227 */ /* 0x000fc600078e00ff */
[C---:B------:R-:W-:Y:S01]  /*5cf0*/  ISETP.GT.U32.AND P0, PT, R8.reuse, R159, PT ;  /* 0x0000009f0800720c */ /* 0x040fe20003f04070 */
[C---:B------:R-:W-:Y:S02]  /*5d00*/  IMAD R111, R8.reuse, R42, R111 ;  /* 0x0000002a086f7224 */ /* 0x040fe400078e026f */
[----:B------:R-:W-:Y:S02]  /*5d10*/  @!P4 IMAD.IADD R157, R157, 0x1, -R8 ;  /* 0x000000019d9dc824 */ /* 0x000fe400078e0a08 */
[----:B------:R-:W-:Y:S01]  /*5d20*/  @!P1 IADD3 R155, PT, PT, R155, -R8, RZ ;  /* 0x800000089b9b9210 */ /* 0x000fe20007ffe0ff */
[----:B------:R-:W-:Y:S02]  /*5d30*/  IMAD.MOV R3, RZ, RZ, -R3 ;  /* 0x000000ffff037224 */ /* 0x000fe400078e0a03 */
[----:B------:R-:W-:Y:S01]  /*5d40*/  ISETP.GT.U32.AND P4, PT, R8, R157, PT ;  /* 0x0000009d0800720c */ /* 0x000fe20003f84070 */
[----:B------:R-:W-:Y:S01]  /*5d50*/  IMAD.HI.U32 R42, R2, R147, RZ ;  /* 0x00000093022a7227 */ /* 0x000fe200078e00ff */
[----:B------:R-:W-:-:S03]  /*5d60*/  ISETP.GT.U32.AND P1, PT, R8, R155, PT ;  /* 0x0000009b0800720c */ /* 0x000fc60003f24070 */
[----:B------:R-:W-:Y:S01]  /*5d70*/  @!P0 IMAD.IADD R159, R159, 0x1, -R8 ;  /* 0x000000019f9f8824 */ /* 0x000fe200078e0a08 */
[C---:B------:R-:W-:Y:S01]  /*5d80*/  ISETP.GT.U32.AND P0, PT, R8.reuse, R77, PT ;  /* 0x0000004d0800720c */ /* 0x040fe20003f04070 */
[----:B------:R-:W-:Y:S01]  /*5d90*/  IMAD R95, R8, R3, R95 ;  /* 0x00000003085f7224 */ /* 0x000fe200078e025f */
[----:B------:R-:W-:Y:S01]  /*5da0*/  IADD3 R42, PT, PT, -R42, RZ, RZ ;  /* 0x000000ff2a2a7210 */ /* 0x000fe20007ffe1ff */
[----:B------:R-:W-:-:S04]  /*5db0*/  IMAD.HI.U32 R3, R2, R153, RZ ;  /* 0x0000009902037227 */ /* 0x000fc800078e00ff */
[--C-:B------:R-:W-:Y:S01]  /*5dc0*/  @!P4 IMAD.IADD R157, R157, 0x1, -R8.reuse ;  /* 0x000000019d9dc824 */ /* 0x100fe200078e0a08 */
[C---:B------:R-:W-:Y:S01]  /*5dd0*/  ISETP.GT.U32.AND P4, PT, R8.reuse, R127, PT ;  /* 0x0000007f0800720c */ /* 0x040fe20003f84070 */
[----:B------:R-:W-:Y:S01]  /*5de0*/  IMAD.MOV R3, RZ, RZ, -R3 ;  /* 0x000000ffff037224 */ /* 0x000fe200078e0a03 */
[----:B------:R-:W-:Y:S01]  /*5df0*/  @!P1 IADD3 R155, PT, PT, R155, -R8, RZ ;  /* 0x800000089b9b9210 */ /* 0x000fe20007ffe0ff */
[C---:B------:R-:W-:Y:S01]  /*5e00*/  IMAD R147, R8.reuse, R42, R147 ;  /* 0x0000002a08937224 */ /* 0x040fe200078e0293 */
[C---:B------:R-:W-:Y:S01]  /*5e10*/  ISETP.GT.U32.AND P1, PT, R8.reuse, R111, PT ;  /* 0x0000006f0800720c */ /* 0x040fe20003f24070 */
[----:B------:R-:W-:Y:S02]  /*5e20*/  @!P0 IMAD.IADD R77, R77, 0x1, -R8 ;  /* 0x000000014d4d8824 */ /* 0x000fe400078e0a08 */
[----:B------:R-:W-:Y:S02]  /*5e30*/  IMAD R153, R8, R3, R153 ;  /* 0x0000000308997224 */ /* 0x000fe400078e0299 */
[----:B------:R-:W-:Y:S01]  /*5e40*/  IMAD.HI.U32 R3, R2, R151, RZ ;  /* 0x0000009702037227 */ /* 0x000fe200078e00ff */
[----:B------:R-:W-:-:S03]  /*5e50*/  ISETP.GT.U32.AND P0, PT, R8, R77, PT ;  /* 0x0000004d0800720c */ /* 0x000fc60003f04070 */
[----:B------:R-:W-:Y:S01]  /*5e60*/  @!P4 IADD3 R127, PT, PT, R127, -R8, RZ ;  /* 0x800000087f7fc210 */ /* 0x000fe20007ffe0ff */
[----:B------:R-:W-:Y:S02]  /*5e70*/  IMAD.MOV R3, RZ, RZ, -R3 ;  /* 0x000000ffff037224 */ /* 0x000fe400078e0a03 */
[----:B------:R-:W-:Y:S01]  /*5e80*/  IMAD.HI.U32 R42, R2, R145, RZ ;  /* 0x00000091022a7227 */ /* 0x000fe200078e00ff */
[----:B------:R-:W-:-:S03]  /*5e90*/  ISETP.GT.U32.AND P4, PT, R8, R127, PT ;  /* 0x0000007f0800720c */ /* 0x000fc60003f84070 */
[--C-:B------:R-:W-:Y:S02]  /*5ea0*/  @!P1 IMAD.IADD R111, R111, 0x1, -R8.reuse ;  /* 0x000000016f6f9824 */ /* 0x100fe400078e0a08 */
[C---:B------:R-:W-:Y:S02]  /*5eb0*/  IMAD R151, R8.reuse, R3, R151 ;  /* 0x0000000308977224 */ /* 0x040fe400078e0297 */
[----:B------:R-:W-:Y:S01]  /*5ec0*/  @!P0 IMAD.IADD R77, R77, 0x1, -R8 ;  /* 0x000000014d4d8824 */ /* 0x000fe200078e0a08 */
[----:B------:R-:W-:Y:S01]  /*5ed0*/  ISETP.GT.U32.AND P1, PT, R8, R111, PT ;  /* 0x0000006f0800720c */ /* 0x000fe20003f24070 */
[----:B------:R-:W-:Y:S01]  /*5ee0*/  IMAD.HI.U32 R3, R2, R149, RZ ;  /* 0x0000009502037227 */ /* 0x000fe200078e00ff */
[----:B------:R-:W-:-:S03]  /*5ef0*/  ISETP.GT.U32.AND P0, PT, R8, R95, PT ;  /* 0x0000005f0800720c */ /* 0x000fc60003f04070 */
[----:B------:R-:W-:Y:S01]  /*5f00*/  @!P4 IADD3 R127, PT, PT, R127, -R8, RZ ;  /* 0x800000087f7fc210 */ /* 0x000fe20007ffe0ff */
[----:B------:R-:W-:Y:S01]  /*5f10*/  IMAD.MOV R3, RZ, RZ, -R3 ;  /* 0x000000ffff037224 */ /* 0x000fe200078e0a03 */
[C---:B------:R-:W-:Y:S01]  /*5f20*/  ISETP.GT.U32.AND P4, PT, R8.reuse, R153, PT ;  /* 0x000000990800720c */ /* 0x040fe20003f84070 */
[----:B------:R-:W-:Y:S02]  /*5f30*/  IMAD.MOV R42, RZ, RZ, -R42 ;  /* 0x000000ffff2a7224 */ /* 0x000fe400078e0a2a */
[C---:B------:R-:W-:Y:S02]  /*5f40*/  IMAD R149, R8.reuse, R3, R149 ;  /* 0x0000000308957224 */ /* 0x040fe400078e0295 */
[C---:B------:R-:W-:Y:S02]  /*5f50*/  IMAD R145, R8.reuse, R42, R145 ;  /* 0x0000002a08917224 */ /* 0x040fe400078e0291 */
[----:B------:R-:W-:Y:S01]  /*5f60*/  @!P1 IMAD.IADD R111, R111, 0x1, -R8 ;  /* 0x000000016f6f9824 */ /* 0x000fe200078e0a08 */
[----:B------:R-:W-:Y:S01]  /*5f70*/  ISETP.GT.U32.AND P1, PT, R8, R151, PT ;  /* 0x000000970800720c */ /* 0x000fe20003f24070 */
[----:B------:R-:W-:Y:S01]  /*5f80*/  IMAD.HI.U32 R3, R2, R143, RZ ;  /* 0x0000008f02037227 */ /* 0x000fe200078e00ff */
[----:B------:R-:W-:-:S03]  /*5f90*/  @!P0 IADD3 R95, PT, PT, R95, -R8, RZ ;  /* 0x800000085f5f8210 */ /* 0x000fc60007ffe0ff */
[----:B------:R-:W-:Y:S01]  /*5fa0*/  @!P4 IMAD.IADD R153, R153, 0x1, -R8 ;  /* 0x000000019999c824 */ /* 0x000fe200078e0a08 */
[----:B------:R-:W-:Y:S01]  /*5fb0*/  ISETP.GT.U32.AND P0, PT, R8, R95, PT ;  /* 0x0000005f0800720c */ /* 0x000fe20003f04070 */
[----:B------:R-:W-:Y:S02]  /*5fc0*/  IMAD.MOV R3, RZ, RZ, -R3 ;  /* 0x000000ffff037224 */ /* 0x000fe400078e0a03 */
[----:B------:R-:W-:Y:S01]  /*5fd0*/  IMAD.HI.U32 R42, R2, R101, RZ ;  /* 0x00000065022a7227 */ /* 0x000fe200078e00ff */
[----:B------:R-:W-:-:S03]  /*5fe0*/  ISETP.GT.U32.AND P4, PT, R8, R153, PT ;  /* 0x000000990800720c */ /* 0x000fc60003f84070 */
[-C--:B------:R-:W-:Y:S01]  /*5ff0*/  @!P1 IADD3 R151, PT, PT, R151, -R8.reuse, RZ ;  /* 0x8000000897979210 */ /* 0x080fe20007ffe0ff */
[----:B------:R-:W-:Y:S01]  /*6000*/  IMAD R143, R8, R3, R143 ;  /* 0x00000003088f7224 */ /* 0x000fe200078e028f */
[----:B------:R-:W-:Y:S01]  /*6010*/  IADD3 R42, PT, PT, -R42, RZ, RZ ;  /* 0x000000ff2a2a7210 */ /* 0x000fe20007ffe1ff */
[----:B------:R-:W1:Y:S01]  /*6020*/  LDC.64 R2, c[0x0][0x3a8] ;  /* 0x0000ea00ff027b82 */ /* 0x000e620000000a00 */
[C---:B------:R-:W-:Y:S01]  /*6030*/  ISETP.GT.U32.AND P1, PT, R8.reuse, R151, PT ;  /* 0x000000970800720c */ /* 0x040fe20003f24070 */
[----:B------:R-:W-:Y:S01]  /*6040*/  @!P3 IMAD.MOV R144, RZ, RZ, -R144 ;  /* 0x000000ffff90b224 */ /* 0x000fe200078e0a90 */
[----:B------:R-:W-:Y:S01]  /*6050*/  @!P0 IADD3 R95, PT, PT, R95, -R8, RZ ;  /* 0x800000085f5f8210 */ /* 0x000fe20007ffe0ff */
[C---:B------:R-:W-:Y:S01]  /*6060*/  IMAD R101, R8.reuse, R42, R101 ;  /* 0x0000002a08657224 */ /* 0x040fe200078e0265 */
[C---:B------:R-:W-:Y:S01]  /*6070*/  ISETP.GT.U32.AND P0, PT, R8.reuse, R147, PT ;  /* 0x000000930800720c */ /* 0x040fe20003f04070 */
[----:B------:R-:W-:Y:S02]  /*6080*/  IMAD.MOV.U32 R152, RZ, RZ, R73 ;  /* 0x000000ffff987224 */ /* 0x000fe400078e0049 */
[----:B------:R-:W-:Y:S01]  /*6090*/  @!P4 IMAD.IADD R153, R153, 0x1, -R8 ;  /* 0x000000019999c824 */ /* 0x000fe200078e0a08 */
[----:B------:R-:W-:Y:S01]  /*60a0*/  ISETP.GT.U32.AND P4, PT, R8, R149, PT ;  /* 0x000000950800720c */ /* 0x000fe20003f84070 */
[----:B------:R-:W-:-:S02]  /*60b0*/  IMAD.MOV.U32 R154, RZ, RZ, R51 ;  /* 0x000000ffff9a7224 */ /* 0x000fc400078e0033 */
[----:B------:R-:W-:Y:S02]  /*60c0*/  IMAD.MOV.U32 R150, RZ, RZ, R35 ;  /* 0x000000ffff967224 */ /* 0x000fe400078e0023 */
[----:B------:R-:W-:Y:S02]  /*60d0*/  @!P1 IADD3 R151, PT, PT, R151, -R8, RZ ;  /* 0x8000000897979210 */ /* 0x000fe40007ffe0ff */
[----:B------:R-:W-:Y:S02]  /*60e0*/  ISETP.GT.U32.AND P1, PT, R8, R145, PT ;  /* 0x000000910800720c */ /* 0x000fe40003f24070 */
[----:B------:R-:W-:Y:S01]  /*60f0*/  @!P0 IMAD.IADD R147, R147, 0x1, -R8 ;  /* 0x0000000193938824 */ /* 0x000fe200078e0a08 */
[----:B------:R-:W-:-:S03]  /*6100*/  ISETP.GE.AND P0, PT, R84, RZ, PT ;  /* 0x000000ff5400720c */ /* 0x000fc60003f06270 */
[--C-:B------:R-:W-:Y:S01]  /*6110*/  @!P4 IMAD.IADD R149, R149, 0x1, -R8.reuse ;  /* 0x000000019595c824 */ /* 0x100fe200078e0a08 */
[----:B------:R-:W-:Y:S01]  /*6120*/  ISETP.GT.U32.AND P4, PT, R8, R143, PT ;  /* 0x0000008f0800720c */ /* 0x000fe20003f84070 */
[----:B-1----:R-:W-:Y:S02]  /*6130*/  IMAD R42, R192, R3, RZ ;  /* 0x00000003c02a7224 */ /* 0x002fe400078e02ff */
[----:B------:R-:W-:Y:S01]  /*6140*/  IMAD R248, R2, 0xd, RZ ;  /* 0x0000000d02f87824 */ /* 0x000fe200078e02ff */
[----:B------:R-:W-:Y:S01]  /*6150*/  ISETP.GT.U32.AND P3, PT, R8, R149, PT ;  /* 0x000000950800720c */ /* 0x000fe20003f64070 */
[----:B------:R-:W-:Y:S01]  /*6160*/  IMAD R194, R2, 0x55, RZ ;  /* 0x0000005502c27824 */ /* 0x000fe200078e02ff */
[----:B------:R-:W-:Y:S01]  /*6170*/  LEA R44, R3, R42, 0x6 ;  /* 0x0000002a032c7211 */ /* 0x000fe200078e30ff */
[--C-:B------:R-:W-:Y:S01]  /*6180*/  @!P1 IMAD.IADD R145, R145, 0x1, -R8.reuse ;  /* 0x0000000191919824 */ /* 0x100fe200078e0a08 */
[----:B------:R-:W-:Y:S01]  /*6190*/  ISETP.GT.U32.AND P1, PT, R8, R147, PT ;  /* 0x000000930800720c */ /* 0x000fe20003f24070 */
[----:B------:R-:W-:Y:S01]  /*61a0*/  IMAD.MOV.U32 R3, RZ, RZ, R83 ;  /* 0x000000ffff037224 */ /* 0x000fe200078e0053 */
[----:B------:R-:W-:Y:S01]  /*61b0*/  @!P0 IADD3 R150, PT, PT, -R150, RZ, RZ ;  /* 0x000000ff96968210 */ /* 0x000fe20007ffe1ff */
[----:B------:R-:W-:Y:S01]  /*61c0*/  IMAD R198, R2, 0x59, RZ ;  /* 0x0000005902c67824 */ /* 0x000fe200078e02ff */
[----:B------:R-:W-:Y:S01]  /*61d0*/  ISETP.GT.U32.AND P2, PT, R8, R145, PT ;  /* 0x000000910800720c */ /* 0x000fe20003f44070 */
[--C-:B------:R-:W-:Y:S01]  /*61e0*/  @!P4 IMAD.IADD R143, R143, 0x1, -R8.reuse ;  /* 0x000000018f8fc824 */ /* 0x100fe200078e0a08 */
[----:B------:R-:W-:Y:S01]  /*61f0*/  ISETP.GE.AND P4, PT, R117, RZ, PT ;  /* 0x000000ff7500720c */ /* 0x000fe20003f86270 */
[----:B------:R-:W-:Y:S01]  /*6200*/  @!P5 IMAD.MOV R3, RZ, RZ, -R3 ;  /* 0x000000ffff03d224 */ /* 0x000fe200078e0a03 */
[----:B------:R-:W-:Y:S01]  /*6210*/  ISETP.GE.AND P0, PT, R100, RZ, PT ;  /* 0x000000ff6400720c */ /* 0x000fe20003f06270 */
[--C-:B------:R-:W-:Y:S01]  /*6220*/  @!P3 IMAD.IADD R149, R149, 0x1, -R8.reuse ;  /* 0x000000019595b824 */ /* 0x100fe200078e0a08 */
[----:B------:R-:W-:Y:S01]  /*6230*/  ISETP.GT.U32.AND P6, PT, R8, R143, PT ;  /* 0x0000008f0800720c */ /* 0x000fe20003fc4070 */
[----:B------:R-:W-:Y:S01]  /*6240*/  IMAD R202, R2, 0x5d, RZ ;  /* 0x0000005d02ca7824 */ /* 0x000fe200078e02ff */
[----:B------:R-:W-:Y:S01]  /*6250*/  ISETP.GE.AND P3, PT, R116, RZ, PT ;  /* 0x000000ff7400720c */ /* 0x000fe20003f66270 */
[C---:B------:R-:W-:Y:S01]  /*6260*/  IMAD R206, R2.reuse, 0x61, RZ ;  /* 0x0000006102ce7824 */ /* 0x040fe200078e02ff */
[-C--:B------:R-:W-:Y:S01]  /*6270*/  @!P1 IADD3 R147, PT, PT, R147, -R8.reuse, RZ ;  /* 0x8000000893939210 */ /* 0x080fe20007ffe0ff */
[----:B------:R-:W-:Y:S01]  /*6280*/  IMAD R210, R2, 0x65, RZ ;  /* 0x0000006502d27824 */ /* 0x000fe200078e02ff */
[----:B------:R-:W-:Y:S01]  /*6290*/  ISETP.GT.U32.AND P1, PT, R8, R101, PT ;  /* 0x000000650800720c */ /* 0x000fe20003f24070 */
[--C-:B------:R-:W-:Y:S01]  /*62a0*/  @!P2 IMAD.IADD R145, R145, 0x1, -R8.reuse ;  /* 0x000000019191a824 */ /* 0x100fe200078e0a08 */
[----:B------:R-:W-:Y:S01]  /*62b0*/  ISETP.GE.AND P2, PT, R85, RZ, PT ;  /* 0x000000ff5500720c */ /* 0x000fe20003f46270 */
[----:B------:R-:W-:Y:S01]  /*62c0*/  IMAD R214, R2, 0x69, RZ ;  /* 0x0000006902d67824 */ /* 0x000fe200078e02ff */
[----:B------:R-:W-:Y:S01]  /*62d0*/  @!P4 IADD3 R152, PT, PT, -R152, RZ, RZ ;  /* 0x000000ff9898c210 */ /* 0x000fe20007ffe1ff */
[----:B------:R-:W-:Y:S01]  /*62e0*/  IMAD R218, R2, 0x6d, RZ ;  /* 0x0000006d02da7824 */ /* 0x000fe200078e02ff */
[----:B------:R-:W-:Y:S01]  /*62f0*/  ISETP.NE.AND P4, PT, R7, RZ, PT ;  /* 0x000000ff0700720c */ /* 0x000fe20003f85270 */
[----:B------:R-:W-:Y:S01]  /*6300*/  @!P6 IMAD.IADD R143, R143, 0x1, -R8 ;  /* 0x000000018f8fe824 */ /* 0x000fe200078e0a08 */
[----:B-----5:R-:W-:Y:S01]  /*6310*/  LEA R238, P6, R4, UR4, 0x2 ;  /* 0x0000000404ee7c11 */ /* 0x020fe2000f8c10ff */
[C---:B------:R-:W-:Y:S01]  /*6320*/  IMAD R222, R2.reuse, 0x71, RZ ;  /* 0x0000007102de7824 */ /* 0x040fe200078e02ff */
[----:B------:R-:W-:Y:S01]  /*6330*/  LOP3.LUT R7, RZ, R7, RZ, 0x33, !PT ;  /* 0x00000007ff077212 */ /* 0x000fe200078e33ff */
[----:B------:R-:W-:Y:S01]  /*6340*/  IMAD R226, R2, 0x75, RZ ;  /* 0x0000007502e27824 */ /* 0x000fe200078e02ff */
[----:B------:R-:W-:Y:S01]  /*6350*/  LEA.HI.X.SX32 R239, R4, UR5, 0x2, P6 ;  /* 0x0000000504ef7c11 */ /* 0x000fe2000b0f16ff */
[----:B------:R-:W-:Y:S01]  /*6360*/  IMAD R230, R2, 0x79, RZ ;  /* 0x0000007902e67824 */ /* 0x000fe200078e02ff */
[----:B------:R-:W-:Y:S01]  /*6370*/  @!P1 IADD3 R101, PT, PT, R101, -R8, RZ ;  /* 0x8000000865659210 */ /* 0x000fe20007ffe0ff */
[----:B------:R-:W-:Y:S01]  /*6380*/  @!P2 IMAD.MOV R154, RZ, RZ, -R154 ;  /* 0x000000ffff9aa224 */ /* 0x000fe200078e0a9a */
[C---:B------:R-:W-:Y:S01]  /*6390*/  LEA R240, P1, R5.reuse, UR4, 0x2 ;  /* 0x0000000405f07c11 */ /* 0x040fe2000f8210ff */
[----:B------:R-:W1:Y:S01]  /*63a0*/  LDCU UR4, c[0x0][0x3b0] ;  /* 0x00007600ff0477ac */ /* 0x000e620008000800 */
[----:B------:R-:W-:Y:S01]  /*63b0*/  ISETP.GT.U32.AND P5, PT, R8, R101, PT ;  /* 0x000000650800720c */ /* 0x000fe20003fa4070 */
[--C-:B------:R-:W-:Y:S01]  /*63c0*/  IMAD.WIDE R250, R248, 0x4, R238.reuse ;  /* 0x00000004f8fa7825 */ /* 0x100fe200078e02ee */
[----:B------:R-:W-:Y:S01]  /*63d0*/  LEA.HI.X.SX32 R241, R5, UR5, 0x2, P1 ;  /* 0x0000000505f17c11 */ /* 0x000fe200088f16ff */
[----:B------:R-:W5:Y:S01]  /*63e0*/  LDCU UR5, c[0x0][0x3b0] ;  /* 0x00007600ff0577ac */ /* 0x000f620008000800 */
[----:B------:R-:W-:Y:S01]  /*63f0*/  LEA R4, P1, R44, UR6, 0x2 ;  /* 0x000000062c047c11 */ /* 0x000fe2000f8210ff */
[----:B------:R-:W-:Y:S01]  /*6400*/  IMAD.WIDE R196, R198, 0x4, R238 ;  /* 0x00000004c6c47825 */ /* 0x000fe200078e02ee */
[----:B------:R-:W-:-:S02]  /*6410*/  SEL R117, R7, R6, !P4 ;  /* 0x0000000607757207 */ /* 0x000fc40006000000 */
[----:B------:R-:W-:Y:S01]  /*6420*/  LEA.HI.X.SX32 R5, R44, UR7, 0x2, P1 ;  /* 0x000000072c057c11 */ /* 0x000fe200088f16ff */
[----:B------:R-:W-:Y:S01]  /*6430*/  IMAD.WIDE R248, R248, 0x4, R240 ;  /* 0x00000004f8f87825 */ /* 0x000fe200078e02f0 */
[----:B------:R-:W-:Y:S02]  /*6440*/  ISETP.GE.AND P1, PT, R132, RZ, PT ;  /* 0x000000ff8400720c */ /* 0x000fe40003f26270 */
[----:B------:R-:W-:Y:S01]  /*6450*/  SEL R132, R7, R18, !P4 ;  /* 0x0000001207847207 */ /* 0x000fe20006000000 */
[----:B------:R-:W-:Y:S01]  /*6460*/  @!P5 IMAD.IADD R101, R101, 0x1, -R8 ;  /* 0x000000016565d824 */ /* 0x000fe200078e0a08 */
[----:B------:R-:W-:Y:S01]  /*6470*/  ISETP.GE.AND P5, PT, R115, RZ, PT ;  /* 0x000000ff7300720c */ /* 0x000fe20003fa6270 */
[----:B------:R-:W-:Y:S01]  /*6480*/  IMAD.MOV.U32 R8, RZ, RZ, R67 ;  /* 0x000000ffff087224 */ /* 0x000fe200078e0043 */
[----:B------:R-:W-:Y:S01]  /*6490*/  MOV R6, R43 ;  /* 0x0000002b00067202 */ /* 0x000fe20000000f00 */
[----:B------:R-:W-:Y:S01]  /*64a0*/  IMAD.MOV.U32 R18, RZ, RZ, R65 ;  /* 0x000000ffff127224 */ /* 0x000fe200078e0041 */
[----:B------:R-:W-:Y:S01]  /*64b0*/  SEL R43, R7, R22, !P4 ;  /* 0x00000016072b7207 */ /* 0x000fe20006000000 */
[----:B------:R-:W-:Y:S01]  /*64c0*/  IMAD R132, R132, UR50, RZ ;  /* 0x0000003284847c24 */ /* 0x000fe2000f8e02ff */
[----:B------:R-:W-:Y:S01]  /*64d0*/  @!P3 IADD3 R8, PT, PT, -R8, RZ, RZ ;  /* 0x000000ff0808b210 */ /* 0x000fe20007ffe1ff */
[----:B------:R-:W-:Y:S01]  /*64e0*/  IMAD R117, R117, UR50, RZ ;  /* 0x0000003275757c24 */ /* 0x000fe2000f8e02ff */
[----:B------:R-:W-:Y:S01]  /*64f0*/  ISETP.GE.AND P3, PT, R74, RZ, PT ;  /* 0x000000ff4a00720c */ /* 0x000fe20003f66270 */
[----:B------:R-:W-:Y:S01]  /*6500*/  @!P1 IMAD.MOV R101, RZ, RZ, -R101 ;  /* 0x000000ffff659224 */ /* 0x000fe200078e0a65 */
[----:B------:R-:W-:Y:S01]  /*6510*/  ISETP.GE.AND P1, PT, R131, RZ, PT ;  /* 0x000000ff8300720c */ /* 0x000fe20003f26270 */
[----:B---3--:R-:W-:Y:S01]  /*6520*/  IMAD R43, R43, UR42, RZ ;  /* 0x0000002a2b2b7c24 */ /* 0x008fe2000f8e02ff */
[----:B------:R-:W-:Y:S01]  /*6530*/  MOV R22, R113 ;  /* 0x0000007100167202 */ /* 0x000fe20000000f00 */
[----:B------:R-:W-:Y:S01]  /*6540*/  @!P5 IMAD.MOV R18, RZ, RZ, -R18 ;  /* 0x000000ffff12d224 */ /* 0x000fe200078e0a12 */
[----:B------:R-:W-:Y:S01]  /*6550*/  ISETP.GE.AND P5, PT, R112, RZ, PT ;  /* 0x000000ff7000720c */ /* 0x000fe20003fa6270 */
[----:B------:R-:W3:Y:S01]  /*6560*/  LDCU UR42, c[0x0][0x3b0] ;  /* 0x00007600ff2a77ac */ /* 0x000ee20008000800 */
[----:B------:R-:W-:Y:S01]  /*6570*/  ISETP.GE.AND P2, PT, R114, RZ, PT ;  /* 0x000000ff7200720c */ /* 0x000fe20003f46270 */
[----:B------:R-:W-:Y:S01]  /*6580*/  IMAD.WIDE R198, R198, 0x4, R240 ;  /* 0x00000004c6c67825 */ /* 0x000fe200078e02f0 */
[----:B------:R-:W-:-:S02]  /*6590*/  SEL R32, R7, R32, !P4 ;  /* 0x0000002007207207 */ /* 0x000fc40006000000 */
[----:B------:R-:W-:Y:S01]  /*65a0*/  SEL R35, R7, R13, !P4 ;  /* 0x0000000d07237207 */ /* 0x000fe20006000000 */
[----:B------:R-:W-:Y:S01]  /*65b0*/  @!P3 IMAD.MOV R22, RZ, RZ, -R22 ;  /* 0x000000ffff16b224 */ /* 0x000fe200078e0a16 */
[----:B------:R-:W-:Y:S01]  /*65c0*/  ISETP.GE.AND P3, PT, R98, RZ, PT ;  /* 0x000000ff6200720c */ /* 0x000fe20003f66270 */
[----:B------:R-:W-:Y:S01]  /*65d0*/  IMAD.WIDE R200, R202, 0x4, R238 ;  /* 0x00000004cac87825 */ /* 0x000fe200078e02ee */
[----:B------:R-:W-:Y:S02]  /*65e0*/  @!P1 IADD3 R161, PT, PT, -R161, RZ, RZ ;  /* 0x000000ffa1a19210 */ /* 0x000fe40007ffe1ff */
[----:B------:R-:W-:Y:S01]  /*65f0*/  ISETP.GE.AND P1, PT, R76, RZ, PT ;  /* 0x000000ff4c00720c */ /* 0x000fe20003f26270 */
[----:B------:R-:W-:Y:S01]  /*6600*/  @!P5 IMAD.MOV R165, RZ, RZ, -R165 ;  /* 0x000000ffffa5d224 */ /* 0x000fe200078e0aa5 */
[----:B------:R-:W-:Y:S01]  /*6610*/  ISETP.GE.AND P5, PT, R128, RZ, PT ;  /* 0x000000ff8000720c */ /* 0x000fe20003fa6270 */
[----:B------:R-:W-:Y:S01]  /*6620*/  IMAD R35, R35, UR50, RZ ;  /* 0x0000003223237c24 */ /* 0x000fe2000f8e02ff */
[C---:B------:R-:W-:Y:S01]  /*6630*/  SEL R100, R7.reuse, R26, !P4 ;  /* 0x0000001a07647207 */ /* 0x040fe20006000000 */
[----:B------:R-:W-:Y:S01]  /*6640*/  IMAD.MOV.U32 R26, RZ, RZ, R97 ;  /* 0x000000ffff1a7224 */ /* 0x000fe200078e0061 */
[C---:B------:R-:W-:Y:S01]  /*6650*/  SEL R13, R7.reuse, R24, !P4 ;  /* 0x00000018070d7207 */ /* 0x040fe20006000000 */
[----:B------:R-:W-:Y:S01]  /*6660*/  IMAD.MOV.U32 R24, RZ, RZ, R75 ;  /* 0x000000ffff187224 */ /* 0x000fe200078e004b */
[C---:B------:R-:W-:Y:S01]  /*6670*/  SEL R116, R7.reuse, R20, !P4 ;  /* 0x0000001407747207 */ /* 0x040fe20006000000 */
[----:B------:R-:W-:Y:S01]  /*6680*/  IMAD R75, R32, UR36, RZ ;  /* 0x00000024204b7c24 */ /* 0x000fe2000f8e02ff */
[----:B------:R-:W-:Y:S01]  /*6690*/  SEL R38, R7, R38, !P4 ;  /* 0x0000002607267207 */ /* 0x000fe20006000000 */
[----:B------:R-:W-:Y:S01]  /*66a0*/  IMAD.MOV.U32 R32, RZ, RZ, R63 ;  /* 0x000000ffff207224 */ /* 0x000fe200078e003f */
[----:B------:R-:W-:Y:S01]  /*66b0*/  LEA R84, P6, R42, UR6, 0x2 ;  /* 0x000000062a547c11 */ /* 0x000fe2000f8c10ff */
[----:B------:R-:W-:Y:S01]  /*66c0*/  IMAD.MOV.U32 R20, RZ, RZ, R129 ;  /* 0x000000ffff147224 */ /* 0x000fe200078e0081 */
[----:B------:R-:W-:Y:S01]  /*66d0*/  @!P1 IADD3 R26, PT, PT, -R26, RZ, RZ ;  /* 0x000000ff1a1a9210 */ /* 0x000fe20007ffe1ff */
[----:B------:R-:W-:Y:S01]  /*66e0*/  @!P5 IMAD.MOV R157, RZ, RZ, -R157 ;  /* 0x000000ffff9dd224 */ /* 0x000fe200078e0a9d */
[----:B------:R-:W-:Y:S01]  /*66f0*/  ISETP.GE.AND P1, PT, R160, RZ, PT ;  /* 0x000000ffa000720c */ /* 0x000fe20003f26270 */
[----:B------:R-:W-:Y:S01]  /*6700*/  @!P2 IMAD.MOV R20, RZ, RZ, -R20 ;  /* 0x000000ffff14a224 */ /* 0x000fe200078e0a14 */
[----:B------:R-:W-:Y:S01]  /*6710*/  @!P3 IADD3 R32, PT, PT, -R32, RZ, RZ ;  /* 0x000000ff2020b210 */ /* 0x000fe20007ffe1ff */
[----:B------:R-:W-:Y:S01]  /*6720*/  IMAD R98, R38, UR37, RZ ;  /* 0x0000002526627c24 */ /* 0x000fe2000f8e02ff */
[----:B------:R-:W-:Y:S01]  /*6730*/  ISETP.GE.AND P3, PT, R168, RZ, PT ;  /* 0x000000ffa800720c */ /* 0x000fe20003f66270 */
[----:B------:R-:W-:Y:S01]  /*6740*/  IMAD R116, R116, UR50, RZ ;  /* 0x0000003274747c24 */ /* 0x000fe2000f8e02ff */
[----:B------:R-:W-:Y:S01]  /*6750*/  ISETP.GE.AND P2, PT, R169, RZ, PT ;  /* 0x000000ffa900720c */ /* 0x000fe20003f46270 */
[----:B------:R-:W-:Y:S01]  /*6760*/  IMAD R13, R13, UR40, RZ ;  /* 0x000000280d0d7c24 */ /* 0x000fe2000f8e02ff */
[----:B------:R-:W-:Y:S01]  /*6770*/  ISETP.GE.AND P5, PT, R96, RZ, PT ;  /* 0x000000ff6000720c */ /* 0x000fe20003fa6270 */
[----:B------:R-:W1:Y:S01]  /*6780*/  LDCU UR40, c[0x0][0x3b0] ;  /* 0x00007600ff2877ac */ /* 0x000e620008000800 */
[C---:B------:R-:W-:Y:S01]  /*6790*/  SEL R67, R7.reuse, R11, !P4 ;  /* 0x0000000b07437207 */ /* 0x040fe20006000000 */
[----:B------:R-:W-:Y:S01]  /*67a0*/  IMAD R100, R100, UR50, RZ ;  /* 0x0000003264647c24 */ /* 0x000fe2000f8e02ff */
[----:B------:R-:W-:Y:S01]  /*67b0*/  MOV R38, R127 ;  /* 0x0000007f00267202 */ /* 0x000fe20000000f00 */
[----:B------:R-:W1:Y:S01]  /*67c0*/  LDCU UR6, c[0x0][0x3b0] ;  /* 0x00007600ff0677ac */ /* 0x000e620008000800 */
[C---:B------:R-:W-:Y:S01]  /*67d0*/  SEL R83, R7.reuse, R10, !P4 ;  /* 0x0000000a07537207 */ /* 0x040fe20006000000 */
[----:B------:R-:W-:Y:S01]  /*67e0*/  IMAD.MOV.U32 R10, RZ, RZ, R99 ;  /* 0x000000ffff0a7224 */ /* 0x000fe200078e0063 */
[C---:B------:R-:W-:Y:S01]  /*67f0*/  SEL R11, R7.reuse, R15, !P4 ;  /* 0x0000000f070b7207 */ /* 0x040fe20006000000 */
[----:B------:R-:W-:Y:S01]  /*6800*/  @!P3 IMAD.MOV R38, RZ, RZ, -R38 ;  /* 0x000000ffff26b224 */ /* 0x000fe200078e0a26 */
[C---:B------:R-:W-:Y:S01]  /*6810*/  SEL R15, R7.reuse, R48, !P4 ;  /* 0x00000030070f7207 */ /* 0x040fe20006000000 */
[----:B------:R-:W-:Y:S01]  /*6820*/  IMAD.MOV.U32 R48, RZ, RZ, R95 ;  /* 0x000000ffff307224 */ /* 0x000fe200078e005f */
[----:B------:R-:W-:Y:S01]  /*6830*/  LEA.HI.X.SX32 R85, R42, UR7, 0x2, P6 ;  /* 0x000000072a557c11 */ /* 0x000fe2000b0f16ff */
[----:B------:R-:W-:Y:S01]  /*6840*/  @!P2 IMAD.MOV R163, RZ, RZ, -R163 ;  /* 0x000000ffffa3a224 */ /* 0x000fe200078e0aa3 */
[----:B------:R-:W-:Y:S01]  /*6850*/  SEL R114, R7, R28, !P4 ;  /* 0x0000001c07727207 */ /* 0x000fe20006000000 */
[----:B------:R-:W-:Y:S01]  /*6860*/  @!P5 IMAD.MOV R48, RZ, RZ, -R48 ;  /* 0x000000ffff30d224 */ /* 0x000fe200078e0a30 */
[----:B------:R-:W-:Y:S01]  /*6870*/  @!P1 IADD3 R155, PT, PT, -R155, RZ, RZ ;  /* 0x000000ff9b9b9210 */ /* 0x000fe20007ffe1ff */
[----:B------:R-:W1:Y:S01]  /*6880*/  LDCU UR7, c[0x0][0x3b0] ;  /* 0x00007600ff0777ac */ /* 0x000e620008000800 */
[C---:B------:R-:W-:Y:S01]  /*6890*/  SEL R42, R7.reuse, R33, !P4 ;  /* 0x00000021072a7207 */ /* 0x040fe20006000000 */
[----:B------:R-:W-:Y:S01]  /*68a0*/  IMAD.WIDE R176, R132, 0x4, R84 ;  /* 0x0000000484b07825 */ /* 0x000fe200078e0254 */
[----:B------:R-:W-:Y:S01]  /*68b0*/  SEL R28, R7, R40, !P4 ;  /* 0x00000028071c7207 */ /* 0x000fe20006000000 */
[----:B------:R-:W1:Y:S01]  /*68c0*/  LDCU UR37, c[0x0][0x3b0] ;  /* 0x00007600ff2577ac */ /* 0x000e620008000800 */
[----:B------:R-:W-:Y:S01]  /*68d0*/  ISETP.GE.AND P1, PT, R167, RZ, PT ;  /* 0x000000ffa700720c */ /* 0x000fe20003f26270 */
[----:B------:R-:W-:Y:S01]  /*68e0*/  IMAD.MOV.U32 R40, RZ, RZ, R111 ;  /* 0x000000ffff287224 */ /* 0x000fe200078e006f */
[C---:B------:R-:W-:Y:S01]  /*68f0*/  SEL R33, R7.reuse, R23, !P4 ;  /* 0x0000001707217207 */ /* 0x040fe20006000000 */
[----:B------:R-:W-:Y:S01]  /*6900*/  IMAD R28, R28, UR33, RZ ;  /* 0x000000211c1c7c24 */ /* 0x000fe2000f8e02ff */
[C---:B------:R-:W-:Y:S01]  /*6910*/  SEL R73, R7.reuse, R29, !P4 ;  /* 0x0000001d07497207 */ /* 0x040fe20006000000 */
[----:B------:R-:W1:Y:S01]  /*6920*/  LDCU UR33, c[0x0][0x3b0] ;  /* 0x00007600ff2177ac */ /* 0x000e620008000800 */
[----:B------:R-:W-:Y:S01]  /*6930*/  SEL R34, R7, R34, !P4 ;  /* 0x0000002207227207 */ /* 0x000fe20006000000 */
[----:B------:R-:W-:Y:S01]  /*6940*/  IMAD R33, R33, UR41, RZ ;  /* 0x0000002921217c24 */ /* 0x000fe2000f8e02ff */
[C---:B------:R-:W-:Y:S01]  /*6950*/  SEL R55, R7.reuse, R55, !P4 ;  /* 0x0000003707377207 */ /* 0x040fe20006000000 */
[----:B------:R-:W1:Y:S01]  /*6960*/  LDCU UR41, c[0x0][0x3b0] ;  /* 0x00007600ff2977ac */ /* 0x000e620008000800 */
[----:B------:R-:W-:Y:S01]  /*6970*/  ISETP.GE.AND P3, PT, R78, RZ, PT ;  /* 0x000000ff4e00720c */ /* 0x000fe20003f66270 */
[----:B------:R-:W-:Y:S01]  /*6980*/  IMAD R34, R34, UR49, RZ ;  /* 0x0000003122227c24 */ /* 0x000fe2000f8e02ff */
[----:B------:R-:W-:Y:S01]  /*6990*/  SEL R51, R7, R12, !P4 ;  /* 0x0000000c07337207 */ /* 0x000fe20006000000 */
[----:B------:R-:W1:Y:S01]  /*69a0*/  LDCU UR49, c[0x0][0x3b0] ;  /* 0x00007600ff3177ac */ /* 0x000e620008000800 */
[----:B------:R-:W-:Y:S01]  /*69b0*/  @!P0 IADD3 R10, PT, PT, -R10, RZ, RZ ;  /* 0x000000ff0a0a8210 */ /* 0x000fe20007ffe1ff */
[----:B------:R-:W-:Y:S01]  /*69c0*/  IMAD R114, R114, UR38, RZ ;  /* 0x0000002672727c24 */ /* 0x000fe2000f8e02ff */
[----:B------:R-:W-:Y:S01]  /*69d0*/  ISETP.GE.AND P2, PT, R60, RZ, PT ;  /* 0x000000ff3c00720c */ /* 0x000fe20003f46270 */
[----:B------:R-:W-:Y:S01]  /*69e0*/  IMAD R15, R15, UR24, RZ ;  /* 0x000000180f0f7c24 */ /* 0x000fe2000f8e02ff */
[C---:B------:R-:W-:Y:S01]  /*69f0*/  SEL R29, R7.reuse, R47, !P4 ;  /* 0x0000002f071d7207 */ /* 0x040fe20006000000 */
[----:B------:R-:W1:Y:S01]  /*6a00*/  LDCU UR24, c[0x0][0x3b0] ;  /* 0x00007600ff1877ac */ /* 0x000e620008000800 */
[----:B------:R-:W-:Y:S01]  /*6a10*/  SEL R78, R7, R70, !P4 ;  /* 0x00000046074e7207 */ /* 0x000fe20006000000 */
[----:B------:R-:W-:Y:S01]  /*6a20*/  IMAD R83, R83, UR50, RZ ;  /* 0x0000003253537c24 */ /* 0x000fe2000f8e02ff */
[----:B------:R-:W-:Y:S01]  /*6a30*/  SEL R12, R7, R14, !P4 ;  /* 0x0000000e070c7207 */ /* 0x000fe20006000000 */
[----:B----4-:R-:W-:Y:S01]  /*6a40*/  IMAD R29, R29, UR25, RZ ;  /* 0x000000191d1d7c24 */ /* 0x010fe2000f8e02ff */
[----:B------:R-:W-:Y:S01]  /*6a50*/  ISETP.GE.AND P0, PT, R130, RZ, PT ;  /* 0x000000ff8200720c */ /* 0x000fe20003f06270 */
[----:B------:R-:W-:Y:S01]  /*6a60*/  IMAD R78, R78, UR12, RZ ;  /* 0x0000000c4e4e7c24 */ /* 0x000fe2000f8e02ff */
[----:B------:R-:W-:Y:S01]  /*6a70*/  ISETP.GE.AND P5, PT, R158, RZ, PT ;  /* 0x000000ff9e00720c */ /* 0x000fe20003fa6270 */
[----:B------:R-:W4:Y:S01]  /*6a80*/  LDCU UR25, c[0x0][0x3b0] ;  /* 0x00007600ff1977ac */ /* 0x000f220008000800 */
[C---:B------:R-:W-:Y:S01]  /*6a90*/  SEL R130, R7.reuse, R27, !P4 ;  /* 0x0000001b07827207 */ /* 0x040fe20006000000 */
[----:B------:R-:W-:Y:S01]  /*6aa0*/  IMAD R12, R12, UR48, RZ ;  /* 0x000000300c0c7c24 */ /* 0x000fe2000f8e02ff */
[C---:B------:R-:W-:Y:S01]  /*6ab0*/  SEL R14, R7.reuse, R36, !P4 ;  /* 0x00000024070e7207 */ /* 0x040fe20006000000 */
[----:B------:R-:W-:Y:S01]  /*6ac0*/  IMAD.MOV.U32 R36, RZ, RZ, R77 ;  /* 0x000000ffff247224 */ /* 0x000fe200078e004d */
[----:B------:R-:W-:Y:S01]  /*6ad0*/  SEL R65, R7, R25, !P4 ;  /* 0x0000001907417207 */ /* 0x000fe20006000000 */
[----:B------:R-:W-:Y:S01]  /*6ae0*/  IMAD R77, R55, UR20, RZ ;  /* 0x00000014374d7c24 */ /* 0x000fe2000f8e02ff */
[C---:B------:R-:W-:Y:S01]  /*6af0*/  SEL R47, R7.reuse, R68, !P4 ;  /* 0x00000044072f7207 */ /* 0x040fe20006000000 */
[----:B------:R-:W1:Y:S01]  /*6b00*/  LDCU UR20, c[0x0][0x3b0] ;  /* 0x00007600ff1477ac */ /* 0x000e620008000800 */
[----:B------:R-:W-:Y:S01]  /*6b10*/  ISETP.GE.AND P6, PT, R66, RZ, PT ;  /* 0x000000ff4200720c */ /* 0x000fe20003fc6270 */
[----:B------:R-:W-:Y:S01]  /*6b20*/  IMAD R130, R130, UR39, RZ ;  /* 0x0000002782827c24 */ /* 0x000fe2000f8e02ff */
[C---:B------:R-:W-:Y:S01]  /*6b30*/  SEL R141, R7.reuse, R101, !P4 ;  /* 0x00000065078d7207 */ /* 0x040fe20006000000 */
[----:B------:R-:W1:Y:S01]  /*6b40*/  LDCU UR12, c[0x0][0x3b0] ;  /* 0x00007600ff0c77ac */ /* 0x000e620008000800 */
[----:B------:R-:W-:Y:S01]  /*6b50*/  SEL R66, R7, R30, !P4 ;  /* 0x0000001e07427207 */ /* 0x000fe20006000000 */
[----:B------:R-:W-:Y:S01]  /*6b60*/  IMAD R65, R65, UR43, RZ ;  /* 0x0000002b41417c24 */ /* 0x000fe2000f8e02ff */
[C---:B------:R-:W-:Y:S01]  /*6b70*/  SEL R30, R7.reuse, R58, !P4 ;  /* 0x0000003a071e7207 */ /* 0x040fe20006000000 */
[----:B------:R-:W1:Y:S01]  /*6b80*/  LDCU UR39, c[0x0][0x3b0] ;  /* 0x00007600ff2777ac */ /* 0x000e620008000800 */
[----:B------:R-:W-:Y:S01]  /*6b90*/  SEL R131, R7, R19, !P4 ;  /* 0x0000001307837207 */ /* 0x000fe20006000000 */
[----:B------:R-:W-:Y:S01]  /*6ba0*/  IMAD R47, R47, UR10, RZ ;  /* 0x0000000a2f2f7c24 */ /* 0x000fe2000f8e02ff */
[----:B------:R-:W-:Y:S01]  /*6bb0*/  SEL R129, R7, R31, !P4 ;  /* 0x0000001f07817207 */ /* 0x000fe20006000000 */
[----:B------:R-:W-:Y:S01]  /*6bc0*/  IMAD R141, R141, UR50, RZ ;  /* 0x000000328d8d7c24 */ /* 0x000fe2000f8e02ff */
[----:B------:R-:W1:Y:S01]  /*6bd0*/  LDCU UR43, c[0x0][0x3b0] ;  /* 0x00007600ff2b77ac */ /* 0x000e620008000800 */
[----:B------:R-:W-:Y:S01]  /*6be0*/  SEL R128, R7, R52, !P4 ;  /* 0x0000003407807207 */ /* 0x000fe20006000000 */
[----:B------:R-:W-:Y:S01]  /*6bf0*/  IMAD R30, R30, UR17, RZ ;  /* 0x000000111e1e7c24 */ /* 0x000fe2000f8e02ff */
[----:B------:R-:W-:Y:S01]  /*6c00*/  @!P1 IADD3 R153, PT, PT, -R153, RZ, RZ ;  /* 0x000000ff99999210 */ /* 0x000fe20007ffe1ff */
[----:B------:R-:W1:Y:S01]  /*6c10*/  LDCU UR10, c[0x0][0x3b0] ;  /* 0x00007600ff0a77ac */ /* 0x000e620008000800 */
[----:B------:R-:W-:Y:S01]  /*6c20*/  SEL R127, R7, R61, !P4 ;  /* 0x0000003d077f7207 */ /* 0x000fe20006000000 */
[----:B------:R-:W-:Y:S01]  /*6c30*/  IMAD R131, R131, UR47, RZ ;  /* 0x0000002f83837c24 */ /* 0x000fe2000f8e02ff */
[----:B------:R-:W-:Y:S01]  /*6c40*/  ISETP.GE.AND P1, PT, R156, RZ, PT ;  /* 0x000000ff9c00720c */ /* 0x000fe20003f26270 */
[----:B------:R-:W1:Y:S01]  /*6c50*/  LDCU UR17, c[0x0][0x3b0] ;  /* 0x00007600ff1177ac */ /* 0x000e620008000800 */
[C---:B------:R-:W-:Y:S01]  /*6c60*/  SEL R91, R7.reuse, R91, !P4 ;  /* 0x0000005b075b7207 */ /* 0x040fe20006000000 */
[----:B------:R-:W-:Y:S01]  /*6c70*/  @!P2 IMAD.MOV R36, RZ, RZ, -R36 ;  /* 0x000000ffff24a224 */ /* 0x000fe200078e0a24 */
[----:B------:R-:W-:Y:S01]  /*6c80*/  SEL R63, R7, R45, !P4 ;  /* 0x0000002d073f7207 */ /* 0x000fe20006000000 */
[----:B------:R-:W-:Y:S01]  /*6c90*/  IMAD.WIDE R244, R141, 0x4, R84 ;  /* 0x000000048df47825 */ /* 0x000fe200078e0254 */
[C---:B------:R-:W-:Y:S01]  /*6ca0*/  SEL R111, R7.reuse, R62, !P4 ;  /* 0x0000003e076f7207 */ /* 0x040fe20006000000 */
[----:B------:R-:W1:Y:S01]  /*6cb0*/  LDCU UR48, c[0x0][0x3b0] ;  /* 0x00007600ff3077ac */ /* 0x000e620008000800 */
[----:B------:R-:W-:Y:S01]  /*6cc0*/  SEL R80, R7, R80, !P4 ;  /* 0x0000005007507207 */ /* 0x000fe20006000000 */
[----:B------:R-:W-:Y:S01]  /*6cd0*/  IMAD R129, R129, UR31, RZ ;  /* 0x0000001f81817c24 */ /* 0x000fe2000f8e02ff */
[C---:B------:R-:W-:Y:S01]  /*6ce0*/  SEL R45, R7.reuse, R46, !P4 ;  /* 0x0000002e072d7207 */ /* 0x040fe20006000000 */
[----:B------:R-:W-:Y:S01]  /*6cf0*/  @!P5 IMAD.MOV R145, RZ, RZ, -R145 ;  /* 0x000000ffff91d224 */ /* 0x000fe200078e0a91 */
[C---:B------:R-:W-:Y:S01]  /*6d00*/  SEL R106, R7.reuse, R106, !P4 ;  /* 0x0000006a076a7207 */ /* 0x040fe20006000000 */
[----:B------:R-:W-:Y:S01]  /*6d10*/  IMAD R128, R128, UR23, RZ ;  /* 0x0000001780807c24 */ /* 0x000fe2000f8e02ff */
[----:B------:R-:W-:Y:S01]  /*6d20*/  SEL R46, R7, R57, !P4 ;  /* 0x00000039072e7207 */ /* 0x000fe20006000000 */
[----:B------:R-:W-:Y:S01]  /*6d30*/  IMAD.WIDE R236, R141, 0x4, R4 ;  /* 0x000000048dec7825 */ /* 0x000fe200078e0204 */
[C---:B------:R-:W-:Y:S01]  /*6d40*/  SEL R82, R7.reuse, R82, !P4 ;  /* 0x0000005207527207 */ /* 0x040fe20006000000 */
[----:B------:R-:W-:Y:S01]  /*6d50*/  STL.64 [R1+0x960], R244 ;  /* 0x000960f401007387 */ /* 0x000fe20000100a00 */
[----:B------:R-:W-:Y:S01]  /*6d60*/  SEL R120, R7, R120, !P4 ;  /* 0x0000007807787207 */ /* 0x000fe20006000000 */
[----:B------:R-:W-:Y:S01]  /*6d70*/  IMAD R127, R127, UR15, RZ ;  /* 0x0000000f7f7f7c24 */ /* 0x000fe2000f8e02ff */
[----:B------:R-:W-:Y:S01]  /*6d80*/  SEL R121, R7, R121, !P4 ;  /* 0x0000007907797207 */ /* 0x000fe20006000000 */
[--C-:B------:R-:W-:Y:S01]  /*6d90*/  IMAD.WIDE R170, R131, 0x4, R84.reuse ;  /* 0x0000000483aa7825 */ /* 0x100fe200078e0254 */
[C---:B------:R-:W-:Y:S01]  /*6da0*/  SEL R44, R7.reuse, R41, !P4 ;  /* 0x00000029072c7207 */ /* 0x040fe20006000000 */
[----:B------:R-:W-:Y:S01]  /*6db0*/  STL.64 [R1+0x950], R176 ;  /* 0x000950b001007387 */ /* 0x000fe20000100a00 */
[C---:B------:R-:W-:Y:S01]  /*6dc0*/  SEL R113, R7.reuse, R37, !P4 ;  /* 0x0000002507717207 */ /* 0x040fe20006000000 */
[----:B------:R-:W-:Y:S01]  /*6dd0*/  IMAD.WIDE R174, R130, 0x4, R84 ;  /* 0x0000000482ae7825 */ /* 0x000fe200078e0254 */
[C---:B------:R-:W-:Y:S01]  /*6de0*/  SEL R112, R7.reuse, R50, !P4 ;  /* 0x0000003207707207 */ /* 0x040fe20006000000 */
[----:B------:R-:W-:Y:S01]  /*6df0*/  STL.64 [R1+0x958], R236 ;  /* 0x000958ec01007387 */ /* 0x000fe20000100a00 */
[C---:B------:R-:W-:Y:S01]  /*6e00*/  SEL R107, R7.reuse, R107, !P4 ;  /* 0x0000006b076b7207 */ /* 0x040fe20006000000 */
[----:B------:R-:W-:Y:S01]  /*6e10*/  IMAD.MOV.U32 R50, RZ, RZ, R143 ;  /* 0x000000ffff327224 */ /* 0x000fe200078e008f */
[----:B------:R-:W-:Y:S01]  /*6e20*/  SEL R25, R7, R124, !P4 ;  /* 0x0000007c07197207 */ /* 0x000fe20006000000 */
[----:B------:R-:W-:Y:S01]  /*6e30*/  IMAD R111, R111, UR14, RZ ;  /* 0x0000000e6f6f7c24 */ /* 0x000fe2000f8e02ff */
[----:B------:R-:W-:Y:S01]  /*6e40*/  SEL R57, R7, R125, !P4 ;  /* 0x0000007d07397207 */ /* 0x000fe20006000000 */
[----:B------:R-:W-:Y:S01]  /*6e50*/  IMAD R125, R91, UR68, RZ ;  /* 0x000000445b7d7c24 */ /* 0x000fe2000f8e02ff */
[----:B------:R-:W-:Y:S01]  /*6e60*/  SEL R68, R7, R10, !P4 ;  /* 0x0000000a07447207 */ /* 0x000fe20006000000 */
[--C-:B------:R-:W-:Y:S01]  /*6e70*/  IMAD.WIDE R184, R129, 0x4, R84.reuse ;  /* 0x0000000481b87825 */ /* 0x100fe200078e0254 */
[C---:B------:R-:W-:Y:S01]  /*6e80*/  SEL R101, R7.reuse, R9, !P4 ;  /* 0x0000000907657207 */ /* 0x040fe20006000000 */
[----:B------:R-:W1:Y:S01]  /*6e90*/  LDCU UR14, c[0x0][0x3b0] ;  /* 0x00007600ff0e77ac */ /* 0x000e620008000800 */
[C---:B------:R-:W-:Y:S01]  /*6ea0*/  SEL R92, R7.reuse, R92, !P4 ;  /* 0x0000005c075c7207 */ /* 0x040fe20006000000 */
[----:B------:R-:W-:Y:S01]  /*6eb0*/  IMAD R124, R106, UR60, RZ ;  /* 0x0000003c6a7c7c24 */ /* 0x000fe2000f8e02ff */
[C---:B------:R-:W-:Y:S01]  /*6ec0*/  SEL R122, R7.reuse, R122, !P4 ;  /* 0x0000007a077a7207 */ /* 0x040fe20006000000 */
[--C-:B------:R-:W-:Y:S01]  /*6ed0*/  IMAD.WIDE R246, R128, 0x4, R84.reuse ;  /* 0x0000000480f67825 */ /* 0x100fe200078e0254 */
[C---:B------:R-:W-:Y:S01]  /*6ee0*/  SEL R41, R7.reuse, R126, !P4 ;  /* 0x0000007e07297207 */ /* 0x040fe20006000000 */
[----:B------:R-:W-:Y:S01]  /*6ef0*/  STL.64 [R1+0x930], R170 ;  /* 0x000930aa01007387 */ /* 0x000fe20000100a00 */
[C---:B------:R-:W-:Y:S01]  /*6f00*/  SEL R37, R7.reuse, R133, !P4 ;  /* 0x0000008507257207 */ /* 0x040fe20006000000 */
[----:B------:R-:W-:Y:S01]  /*6f10*/  IMAD R126, R80, UR76, RZ ;  /* 0x0000004c507e7c24 */ /* 0x000fe2000f8e02ff */
[----:B------:R-:W-:Y:S01]  /*6f20*/  SEL R146, R7, R146, !P4 ;  /* 0x0000009207927207 */ /* 0x000fe20006000000 */
[--C-:B------:R-:W-:Y:S01]  /*6f30*/  IMAD.WIDE R180, R127, 0x4, R84.reuse ;  /* 0x000000047fb47825 */ /* 0x100fe200078e0254 */
        /* <DEDUP_REMOVED lines=17> */
[----:B------:R-:W-:Y:S01]  /*7050*/  IMAD R123, R121, UR52, RZ ;  /* 0x00000034797b7c24 */ /* 0x000fe2000f8e02ff */
[C---:B------:R-:W-:Y:S01]  /*7060*/  SEL R70, R7.reuse, R20, !P4 ;  /* 0x0000001407467207 */ /* 0x040fe20006000000 */
[----:B------:R-:W-:Y:S01]  /*7070*/  IMAD R20, R120, UR53, RZ ;  /* 0x0000003578147c24 */ /* 0x000fe2000f8e02ff */
[----:B------:R-:W-:Y:S01]  /*7080*/  SEL R163, R7, R163, !P4 ;  /* 0x000000a307a37207 */ /* 0x000fe20006000000 */
[----:B-1----:R-:W-:Y:S01]  /*7090*/  IMAD R82, R25, UR7, RZ ;  /* 0x0000000719527c24 */ /* 0x002fe2000f8e02ff */
[C---:B------:R-:W-:Y:S01]  /*70a0*/  SEL R145, R7.reuse, R145, !P4 ;  /* 0x0000009107917207 */ /* 0x040fe20006000000 */
[----:B------:R-:W-:Y:S01]  /*70b0*/  IMAD R120, R68, UR33, RZ ;  /* 0x0000002144787c24 */ /* 0x000fe2000f8e02ff */
[----:B------:R-:W-:Y:S01]  /*70c0*/  SEL R74, R7, R21, !P4 ;  /* 0x00000015074a7207 */ /* 0x000fe20006000000 */
[----:B------:R-:W-:Y:S01]  /*70d0*/  IMAD R25, R37, UR4, RZ ;  /* 0x0000000425197c24 */ /* 0x000fe2000f8e02ff */
[C---:B------:R-:W-:Y:S01]  /*70e0*/  SEL R17, R7.reuse, R79, !P4 ;  /* 0x0000004f07117207 */ /* 0x040fe20006000000 */
[----:B------:R-:W-:Y:S01]  /*70f0*/  IMAD R121, R146, UR41, RZ ;  /* 0x0000002992797c24 */ /* 0x000fe2000f8e02ff */
[C---:B------:R-:W-:Y:S01]  /*7100*/  SEL R89, R7.reuse, R89, !P4 ;  /* 0x0000005907597207 */ /* 0x040fe20006000000 */
[----:B------:R-:W-:Y:S01]  /*7110*/  IMAD R122, R52, UR49, RZ ;  /* 0x00000031347a7c24 */ /* 0x000fe2000f8e02ff */
[C---:B------:R-:W-:Y:S01]  /*7120*/  SEL R79, R7.reuse, R86, !P4 ;  /* 0x00000056074f7207 */ /* 0x040fe20006000000 */
[----:B------:R-:W-:Y:S01]  /*7130*/  IMAD R37, R36, UR20, RZ ;  /* 0x0000001424257c24 */ /* 0x000fe2000f8e02ff */
[C---:B------:R-:W-:Y:S01]  /*7140*/  SEL R21, R7.reuse, R109, !P4 ;  /* 0x0000006d07157207 */ /* 0x040fe20006000000 */
[----:B------:R-:W-:Y:S01]  /*7150*/  IMAD R109, R92, UR67, RZ ;  /* 0x000000435c6d7c24 */ /* 0x000fe2000f8e02ff */
[----:B------:R-:W-:Y:S01]  /*7160*/  SEL R3, R7, R3, !P4 ;  /* 0x0000000307037207 */ /* 0x000fe20006000000 */
[----:B------:R-:W-:Y:S01]  /*7170*/  IMAD R92, R9, UR58, RZ ;  /* 0x0000003a095c7c24 */ /* 0x000fe2000f8e02ff */
[----:B------:R-:W-:Y:S01]  /*7180*/  @!P0 IADD3 R24, PT, PT, -R24, RZ, RZ ;  /* 0x000000ff18188210 */ /* 0x000fe20007ffe1ff */
[--C-:B------:R-:W-:Y:S01]  /*7190*/  IMAD.WIDE R190, R124, 0x4, R84.reuse ;  /* 0x000000047cbe7825 */ /* 0x100fe200078e0254 */
[C---:B------:R-:W-:Y:S01]  /*71a0*/  SEL R97, R7.reuse, R49, !P4 ;  /* 0x0000003107617207 */ /* 0x040fe20006000000 */
[----:B------:R-:W-:Y:S01]  /*71b0*/  STL.64 [R1+0x8d0], R180 ;  /* 0x0008d0b401007387 */ /* 0x000fe20000100a00 */
[C---:B------:R-:W-:Y:S01]  /*71c0*/  SEL R142, R7.reuse, R142, !P4 ;  /* 0x0000008e078e7207 */ /* 0x040fe20006000000 */
[----:B---3--:R-:W-:Y:S01]  /*71d0*/  IMAD R9, R144, UR42, RZ ;  /* 0x0000002a90097c24 */ /* 0x008fe2000f8e02ff */
[----:B------:R-:W-:Y:S01]  /*71e0*/  SEL R86, R7, R26, !P4 ;  /* 0x0000001a07567207 */ /* 0x000fe20006000000 */
[----:B------:R-:W-:Y:S01]  /*71f0*/  IMAD R26, R119, UR54, RZ ;  /* 0x00000036771a7c24 */ /* 0x000fe2000f8e02ff */
[----:B------:R-:W-:Y:S01]  /*7200*/  SEL R95, R7, R71, !P4 ;  /* 0x00000047075f7207 */ /* 0x000fe20006000000 */
[----:B----4-:R-:W-:Y:S01]  /*7210*/  IMAD R119, R163, UR25, RZ ;  /* 0x00000019a3777c24 */ /* 0x010fe2000f8e02ff */
[----:B------:R-:W-:Y:S01]  /*7220*/  SEL R49, R7, R103, !P4 ;  /* 0x0000006707317207 */ /* 0x000fe20006000000 */
[----:B------:R-:W-:Y:S01]  /*7230*/  IMAD R36, R145, UR12, RZ ;  /* 0x0000000c91247c24 */ /* 0x000fe2000f8e02ff */
[----:B------:R-:W-:Y:S01]  /*7240*/  @!P1 IADD3 R50, PT, PT, -R50, RZ, RZ ;  /* 0x000000ff32329210 */ /* 0x000fe20007ffe1ff */
[--C-:B------:R-:W-:Y:S01]  /*7250*/  IMAD.WIDE R182, R123, 0x4, R84.reuse ;  /* 0x000000047bb67825 */ /* 0x100fe200078e0254 */
[C---:B------:R-:W-:Y:S01]  /*7260*/  SEL R118, R7.reuse, R118, !P4 ;  /* 0x0000007607767207 */ /* 0x040fe20006000000 */
[----:B------:R-:W-:Y:S01]  /*7270*/  STL.64 [R1+0x8a0], R188 ;  /* 0x0008a0bc01007387 */ /* 0x000fe20000100a00 */
[C---:B------:R-:W-:Y:S01]  /*7280*/  SEL R71, R7.reuse, R150, !P4 ;  /* 0x0000009607477207 */ /* 0x040fe20006000000 */
[--C-:B------:R-:W-:Y:S01]  /*7290*/  IMAD.WIDE R144, R120, 0x4, R84.reuse ;  /* 0x0000000478907825 */ /* 0x100fe200078e0254 */
[C---:B------:R-:W-:Y:S01]  /*72a0*/  SEL R103, R7.reuse, R32, !P4 ;  /* 0x0000002007677207 */ /* 0x040fe20006000000 */
[----:B------:R-:W-:Y:S01]  /*72b0*/  STL.64 [R1+0x8b0], R172 ;  /* 0x0008b0ac01007387 */ /* 0x000fe20000100a00 */
[----:B------:R-:W-:Y:S01]  /*72c0*/  SEL R61, R7, R69, !P4 ;  /* 0x00000045073d7207 */ /* 0x000fe20006000000 */
[----:B------:R-:W-:Y:S01]  /*72d0*/  IMAD R32, R89, UR70, RZ ;  /* 0x0000004659207c24 */ /* 0x000fe2000f8e02ff */
[----:B------:R-:W-:Y:S01]  /*72e0*/  SEL R150, R7, R48, !P4 ;  /* 0x0000003007967207 */ /* 0x000fe20006000000 */
[----:B------:R-:W-:Y:S01]  /*72f0*/  IMAD R89, R3, UR39, RZ ;  /* 0x0000002703597c24 */ /* 0x000fe2000f8e02ff */
[----:B------:R-:W-:Y:S01]  /*7300*/  SEL R69, R7, R24, !P4 ;  /* 0x0000001807457207 */ /* 0x000fe20006000000 */
[--C-:B------:R-:W-:Y:S01]  /*7310*/  IMAD.WIDE R186, R121, 0x4, R84.reuse ;  /* 0x0000000479ba7825 */ /* 0x100fe200078e0254 */
[----:B------:R-:W-:Y:S01]  /*7320*/  @!P3 IADD3 R147, PT, PT, -R147, RZ, RZ ;  /* 0x000000ff9393b210 */ /* 0x000fe20007ffe1ff */
[----:B------:R-:W-:Y:S01]  /*7330*/  STL.64 [R1+0x890], R190 ;  /* 0x000890be01007387 */ /* 0x000fe20000100a00 */
[C---:B------:R-:W-:Y:S01]  /*7340*/  SEL R156, R7.reuse, R50, !P4 ;  /* 0x00000032079c7207 */ /* 0x040fe20006000000 */
[----:B------:R-:W-:Y:S01]  /*7350*/  IMAD R24, R142, UR43, RZ ;  /* 0x0000002b8e187c24 */ /* 0x000fe2000f8e02ff */
[----:B------:R-:W-:Y:S01]  /*7360*/  SEL R147, R7, R147, !P4 ;  /* 0x0000009307937207 */ /* 0x000fe20006000000 */
[----:B------:R-:W-:Y:S01]  /*7370*/  IMAD R3, R143, UR10, RZ ;  /* 0x0000000a8f037c24 */ /* 0x000fe2000f8e02ff */
[----:B------:R-:W-:Y:S01]  /*7380*/  STL.64 [R1+0x870], R182 ;  /* 0x000870b601007387 */ /* 0x000fe20000100a00 */
[--C-:B------:R-:W-:Y:S01]  /*7390*/  IMAD.WIDE R178, R122, 0x4, R84.reuse ;  /* 0x000000047ab27825 */ /* 0x100fe200078e0254 */
[----:B------:R-:W-:Y:S01]  /*73a0*/  SEL R99, R7, R16, !P4 ;  /* 0x0000001007637207 */ /* 0x000fe20006000000 */
[----:B------:R-:W1:Y:S01]  /*73b0*/  LDCU UR47, c[0x0][0x3b0] ;  /* 0x00007600ff2f77ac */ /* 0x000e620008000800 */
[----:B------:R3:W-:Y:S01]  /*73c0*/  STL.64 [R1+0x7f0], R144 ;  /* 0x0007f09001007387 */ /* 0x0007e20000100a00 */
[--C-:B------:R-:W-:Y:S01]  /*73d0*/  IMAD.WIDE R142, R119, 0x4, R84.reuse ;  /* 0x00000004778e7825 */ /* 0x100fe200078e0254 */
[C---:B------:R-:W-:Y:S01]  /*73e0*/  SEL R60, R7.reuse, R56, !P4 ;  /* 0x00000038073c7207 */ /* 0x040fe20006000000 */
[----:B------:R-:W4:Y:S01]  /*73f0*/  LDCU UR31, c[0x0][0x3b0] ;  /* 0x00007600ff1f77ac */ /* 0x000f220008000800 */
[----:B------:R-:W-:Y:S01]  /*7400*/  STL.64 [R1+0x820], R186 ;  /* 0x000820ba01007387 */ /* 0x000fe20000100a00 */
[----:B------:R-:W-:Y:S01]  /*7410*/  IMAD R50, R118, UR55, RZ ;  /* 0x0000003776327c24 */ /* 0x000fe2000f8e02ff */
[----:B------:R-:W-:Y:S01]  /*7420*/  SEL R16, R7, R59, !P4 ;  /* 0x0000003b07107207 */ /* 0x000fe20006000000 */
[----:B------:R-:W-:Y:S01]  /*7430*/  IMAD R118, R150, UR17, RZ ;  /* 0x0000001196767c24 */ /* 0x000fe2000f8e02ff */
[----:B------:R-:W-:Y:S01]  /*7440*/  STL.64 [R1+0x850], R178 ;  /* 0x000850b201007387 */ /* 0x000fe20000100a00 */
[----:B------:R-:W-:Y:S01]  /*7450*/  IMAD R115, R115, UR46, RZ ;  /* 0x0000002e73737c24 */ /* 0x000fe2000f8e02ff */
[----:B------:R-:W-:Y:S01]  /*7460*/  SEL R81, R7, R81, !P4 ;  /* 0x0000005107517207 */ /* 0x000fe20006000000 */
[----:B------:R-:W-:Y:S01]  /*7470*/  IMAD R68, R147, UR14, RZ ;  /* 0x0000000e93447c24 */ /* 0x000fe2000f8e02ff */
[----:B------:R1:W-:Y:S01]  /*7480*/  STL.64 [R1+0x7b0], R142 ;  /* 0x0007b08e01007387 */ /* 0x0003e20000100a00 */
[--C-:B------:R-:W-:Y:S01]  /*7490*/  IMAD.WIDE R146, R117, 0x4, R84.reuse ;  /* 0x0000000475927825 */ /* 0x100fe200078e0254 */
[C---:B------:R-:W-:Y:S01]  /*74a0*/  SEL R58, R7.reuse, R110, !P4 ;  /* 0x0000006e073a7207 */ /* 0x040fe20006000000 */
[----:B------:R-:W2:Y:S01]  /*74b0*/  LDCU UR23, c[0x0][0x3b0] ;  /* 0x00007600ff1777ac */ /* 0x000ea20008000800 */
[----:B------:R-:W-:Y:S01]  /*74c0*/  ISETP.GE.AND P0, PT, R64, RZ, PT ;  /* 0x000000ff4000720c */ /* 0x000fe20003f06270 */
[--C-:B---3--:R-:W-:Y:S01]  /*74d0*/  IMAD.WIDE R144, R116, 0x4, R84.reuse ;  /* 0x0000000474907825 */ /* 0x108fe200078e0254 */
[C---:B------:R-:W-:Y:S01]  /*74e0*/  SEL R76, R7.reuse, R53, !P4 ;  /* 0x00000035074c7207 */ /* 0x040fe20006000000 */
[----:B------:R-:W3:Y:S01]  /*74f0*/  LDCU UR15, c[0x0][0x3b0] ;  /* 0x00007600ff0f77ac */ /* 0x000ee20008000800 */
[C---:B------:R-:W-:Y:S01]  /*7500*/  SEL R53, R7.reuse, R136, !P4 ;  /* 0x0000008807357207 */ /* 0x040fe20006000000 */
[----:B------:R-:W-:Y:S01]  /*7510*/  IMAD R14, R14, UR32, RZ ;  /* 0x000000200e0e7c24 */ /* 0x000fe2000f8e02ff */
[C---:B------:R-:W-:Y:S01]  /*7520*/  SEL R19, R7.reuse, R105, !P4 ;  /* 0x0000006907137207 */ /* 0x040fe20006000000 */
[----:B------:R-:W2:Y:S01]  /*7530*/  LDCU UR32, c[0x0][0x3b0] ;  /* 0x00007600ff2077ac */ /* 0x000ea20008000800 */
[--C-:B-1----:R-:W-:Y:S01]  /*7540*/  IMAD.WIDE R142, R118, 0x4, R84.reuse ;  /* 0x00000004768e7825 */ /* 0x102fe200078e0254 */
[C---:B------:R-:W-:Y:S01]  /*7550*/  SEL R27, R7.reuse, R104, !P4 ;  /* 0x00000068071b7207 */ /* 0x040fe20006000000 */
[----:B------:R-:W1:Y:S01]  /*7560*/  LDC R158, c[0x0][0x3a0] ;  /* 0x0000e800ff9e7b82 */ /* 0x000e620000000800 */
[----:B------:R-:W-:Y:S01]  /*7570*/  SEL R105, R7, R148, !P4 ;  /* 0x0000009407697207 */ /* 0x000fe20006000000 */
[----:B------:R-:W-:Y:S01]  /*7580*/  IMAD R113, R113, UR30, RZ ;  /* 0x0000001e71717c24 */ /* 0x000fe2000f8e02ff */
[----:B------:R2:W-:Y:S01]  /*7590*/  STL.64 [R1+0x770], R142 ;  /* 0x0007708e01007387 */ /* 0x0005e20000100a00 */
[----:B------:R-:W-:Y:S01]  /*75a0*/  IMAD R112, R112, UR22, RZ ;  /* 0x0000001670707c24 */ /* 0x000fe2000f8e02ff */
[C---:B------:R-:W-:Y:S01]  /*75b0*/  SEL R104, R7.reuse, R18, !P4 ;  /* 0x0000001207687207 */ /* 0x040fe20006000000 */
[----:B------:R-:W-:Y:S01]  /*75c0*/  IMAD R60, R60, UR19, RZ ;  /* 0x000000133c3c7c24 */ /* 0x000fe2000f8e02ff */
[----:B------:R3:W-:Y:S01]  /*75d0*/  STL.64 [R1+0xba0], R146 ;  /* 0x000ba09201007387 */ /* 0x0007e20000100a00 */
[----:B------:R-:W1:Y:S01]  /*75e0*/  LDCU UR19, c[0x0][0x3b0] ;  /* 0x00007600ff1377ac */ /* 0x000e620008000800 */
[----:B------:R-:W-:Y:S01]  /*75f0*/  IMAD R16, R16, UR16, RZ ;  /* 0x0000001010107c24 */ /* 0x000fe2000f8e02ff */
[----:B------:R-:W-:Y:S01]  /*7600*/  SEL R59, R7, R102, !P4 ;  /* 0x00000066073b7207 */ /* 0x000fe20006000000 */
[----:B------:R4:W-:Y:S01]  /*7610*/  STL.64 [R1+0xb80], R144 ;  /* 0x000b809001007387 */ /* 0x0009e20000100a00 */
[----:B------:R-:W1:Y:S01]  /*7620*/  LDCU UR16, c[0x0][0x3b0] ;  /* 0x00007600ff1077ac */ /* 0x000e620008000800 */
[----:B------:R-:W-:Y:S01]  /*7630*/  IMAD R110, R81, UR75, RZ ;  /* 0x0000004b516e7c24 */ /* 0x000fe2000f8e02ff */
[----:B------:R-:W-:Y:S01]  /*7640*/  SEL R102, R7, R38, !P4 ;  /* 0x0000002607667207 */ /* 0x000fe20006000000 */
[--C-:B--2---:R-:W-:Y:S01]  /*7650*/  IMAD.WIDE R142, R115, 0x4, R84.reuse ;  /* 0x00000004738e7825 */ /* 0x104fe200078e0254 */
[C---:B------:R-:W-:Y:S01]  /*7660*/  SEL R153, R7.reuse, R153, !P4 ;  /* 0x0000009907997207 */ /* 0x040fe20006000000 */
[----:B------:R-:W2:Y:S01]  /*7670*/  LDCU UR46, c[0x0][0x3b0] ;  /* 0x00007600ff2e77ac */ /* 0x000ea20008000800 */
[----:B------:R-:W-:Y:S01]  /*7680*/  SEL R96, R7, R54, !P4 ;  /* 0x0000003607607207 */ /* 0x000fe20006000000 */
[--C-:B---3--:R-:W-:Y:S01]  /*7690*/  IMAD.WIDE R146, R114, 0x4, R84.reuse ;  /* 0x0000000472927825 */ /* 0x108fe200078e0254 */
[----:B------:R3:W-:Y:S01]  /*76a0*/  STL.64 [R1+0xb60], R142 ;  /* 0x000b608e01007387 */ /* 0x0007e20000100a00 */
[----:B------:R-:W-:Y:S01]  /*76b0*/  ISETP.GE.AND P2, PT, R164, RZ, PT ;  /* 0x000000ffa400720c */ /* 0x000fe20003f46270 */
[----:B------:R-:W1:Y:S01]  /*76c0*/  LDCU UR38, c[0x0][0x3b0] ;  /* 0x00007600ff2677ac */ /* 0x000e620008000800 */
[--C-:B----4-:R-:W-:Y:S01]  /*76d0*/  IMAD.WIDE R144, R113, 0x4, R84.reuse ;  /* 0x0000000471907825 */ /* 0x110fe200078e0254 */
[----:B------:R4:W-:Y:S01]  /*76e0*/  STL.64 [R1+0xb40], R146 ;  /* 0x000b409201007387 */ /* 0x0009e20000100a00 */
[----:B------:R-:W-:Y:S01]  /*76f0*/  SEL R93, R7, R93, !P4 ;  /* 0x0000005d075d7207 */ /* 0x000fe20006000000 */
[----:B------:R-:W1:Y:S01]  /*7700*/  LDCU UR30, c[0x0][0x3b0] ;  /* 0x00007600ff1e77ac */ /* 0x000e620008000800 */
[----:B------:R-:W-:Y:S01]  /*7710*/  IMAD R106, R53, UR48, RZ ;  /* 0x00000030356a7c24 */ /* 0x000fe2000f8e02ff */
[----:B------:R2:W-:Y:S01]  /*7720*/  STL.64 [R1+0xb20], R144 ;  /* 0x000b209001007387 */ /* 0x0005e20000100a00 */
[----:B------:R-:W-:Y:S01]  /*7730*/  IMAD R105, R105, UR40, RZ ;  /* 0x0000002869697c24 */ /* 0x000fe2000f8e02ff */
[C---:B------:R-:W-:Y:S01]  /*7740*/  SEL R90, R7.reuse, R90, !P4 ;  /* 0x0000005a075a7207 */ /* 0x040fe20006000000 */
[----:B------:R-:W-:Y:S01]  /*7750*/  IMAD R104, R104, UR32, RZ ;  /* 0x0000002068687c24 */ /* 0x000fe2000f8e02ff */
[C---:B------:R-:W-:Y:S01]  /*7760*/  SEL R54, R7.reuse, R137, !P4 ;  /* 0x0000008907367207 */ /* 0x040fe20006000000 */
[--C-:B---3--:R-:W-:Y:S01]  /*7770*/  IMAD.WIDE R142, R112, 0x4, R84.reuse ;  /* 0x00000004708e7825 */ /* 0x108fe200078e0254 */
[C---:B------:R-:W-:Y:S01]  /*7780*/  SEL R88, R7.reuse, R88, !P4 ;  /* 0x0000005807587207 */ /* 0x040fe20006000000 */
[----:B------:R-:W3:Y:S01]  /*7790*/  LDCU UR22, c[0x0][0x3b0] ;  /* 0x00007600ff1677ac */ /* 0x000ee20008000800 */
[----:B------:R-:W-:Y:S01]  /*77a0*/  SEL R161, R7, R161, !P4 ;  /* 0x000000a107a17207 */ /* 0x000fe20006000000 */
[--C-:B----4-:R-:W-:Y:S01]  /*77b0*/  IMAD.WIDE R146, R111, 0x4, R84.reuse ;  /* 0x000000046f927825 */ /* 0x110fe200078e0254 */
[----:B------:R4:W-:Y:S01]  /*77c0*/  STL.64 [R1+0xaf0], R142 ;  /* 0x000af08e01007387 */ /* 0x0009e20000100a00 */
[C---:B------:R-:W-:Y:S01]  /*77d0*/  SEL R39, R7.reuse, R39, !P4 ;  /* 0x0000002707277207 */ /* 0x040fe20006000000 */
[----:B------:R-:W1:Y:S01]  /*77e0*/  LDCU UR36, c[0x0][0x3b0] ;  /* 0x00007600ff2477ac */ /* 0x000e620008000800 */
[----:B--2---:R-:W-:Y:S01]  /*77f0*/  IMAD.WIDE R144, R110, 0x4, R84 ;  /* 0x000000046e907825 */ /* 0x004fe200078e0254 */
[----:B------:R2:W-:Y:S01]  /*7800*/  STL.64 [R1+0xad0], R146 ;  /* 0x000ad09201007387 */ /* 0x0005e20000100a00 */
[----:B------:R-:W-:Y:S01]  /*7810*/  SEL R62, R7, R87, !P4 ;  /* 0x00000057073e7207 */ /* 0x000fe20006000000 */
[----:B------:R-:W3:Y:S01]  /*7820*/  LDC R160, c[0x0][0x3a0] ;  /* 0x0000e800ffa07b82 */ /* 0x000ee20000000800 */
[----:B------:R-:W-:Y:S01]  /*7830*/  @!P0 IMAD.MOV R159, RZ, RZ, -R159 ;  /* 0x000000ffff9f8224 */ /* 0x000fe200078e0a9f */
[----:B------:R1:W-:Y:S01]  /*7840*/  STL.64 [R1+0xac0], R144 ;  /* 0x000ac09001007387 */ /* 0x0003e20000100a00 */
[----:B------:R-:W-:Y:S01]  /*7850*/  IMAD R103, R103, UR24, RZ ;  /* 0x0000001867677c24 */ /* 0x000fe2000f8e02ff */
[----:B------:R-:W-:Y:S01]  /*7860*/  ISETP.GE.AND P0, PT, R162, RZ, PT ;  /* 0x000000ffa200720c */ /* 0x000fe20003f06270 */
[----:B------:R-:W-:Y:S01]  /*7870*/  IMAD R81, R21, UR57, RZ ;  /* 0x0000003915517c24 */ /* 0x000fe2000f8e02ff */
[----:B------:R-:W-:Y:S01]  /*7880*/  SEL R87, R7, R159, !P4 ;  /* 0x0000009f07577207 */ /* 0x000fe20006000000 */
[--C-:B----4-:R-:W-:Y:S01]  /*7890*/  IMAD.WIDE R142, R109, 0x4, R84.reuse ;  /* 0x000000046d8e7825 */ /* 0x110fe200078e0254 */
[C---:B------:R-:W-:Y:S01]  /*78a0*/  SEL R31, R7.reuse, R72, !P4 ;  /* 0x00000048071f7207 */ /* 0x040fe20006000000 */
[----:B------:R-:W4:Y:S01]  /*78b0*/  LDC R136, c[0x0][0x3a0] ;  /* 0x0000e800ff887b82 */ /* 0x000f220000000800 */
[C---:B------:R-:W-:Y:S01]  /*78c0*/  SEL R72, R7.reuse, R138, !P4 ;  /* 0x0000008a07487207 */ /* 0x040fe20006000000 */
[--C-:B--2---:R-:W-:Y:S01]  /*78d0*/  IMAD.WIDE R146, R108, 0x4, R84.reuse ;  /* 0x000000046c927825 */ /* 0x104fe200078e0254 */
[----:B------:R2:W-:Y:S01]  /*78e0*/  STL.64 [R1+0xab0], R142 ;  /* 0x000ab08e01007387 */ /* 0x0005e20000100a00 */
[----:B------:R-:W-:Y:S01]  /*78f0*/  SEL R56, R7, R139, !P4 ;  /* 0x0000008b07387207 */ /* 0x000fe20006000000 */
[----:B------:R-:W-:Y:S01]  /*7900*/  UMOV UR4, 0x400 ;  /* 0x0000040000047882 */ /* 0x000fe20000000000 */
[--C-:B-1----:R-:W-:Y:S01]  /*7910*/  IMAD.WIDE R144, R107, 0x4, R84.reuse ;  /* 0x000000046b907825 */ /* 0x102fe200078e0254 */
[----:B------:R1:W-:Y:S01]  /*7920*/  STL.64 [R1+0xaa0], R146 ;  /* 0x000aa09201007387 */ /* 0x0003e20000100a00 */
[----:B------:R-:W-:Y:S01]  /*7930*/  @!P0 IADD3 R40, PT, PT, -R40, RZ, RZ ;  /* 0x000000ff28288210 */ /* 0x000fe20007ffe1ff */
[----:B------:R-:W3:Y:S01]  /*7940*/  LDC R137, c[0x0][0x3a0] ;  /* 0x0000e800ff897b82 */ /* 0x000ee20000000800 */
[----:B------:R-:W-:Y:S01]  /*7950*/  IMAD R21, R102, UR19, RZ ;  /* 0x0000001366157c24 */ /* 0x000fe2000f8e02ff */
[----:B------:R5:W-:Y:S01]  /*7960*/  STL.64 [R1+0xa90], R144 ;  /* 0x000a909001007387 */ /* 0x000be20000100a00 */
[----:B------:R-:W-:Y:S01]  /*7970*/  IMAD R102, R153, UR16, RZ ;  /* 0x0000001099667c24 */ /* 0x000fe2000f8e02ff */
[----:B------:R-:W-:Y:S01]  /*7980*/  ISETP.GE.AND P0, PT, R166, RZ, PT ;  /* 0x000000ffa600720c */ /* 0x000fe20003f06270 */
[----:B------:R-:W-:Y:S01]  /*7990*/  IMAD R101, R101, UR50, RZ ;  /* 0x0000003265657c24 */ /* 0x000fe2000f8e02ff */
[C---:B------:R-:W-:Y:S01]  /*79a0*/  SEL R55, R7.reuse, R140, !P4 ;  /* 0x0000008c07377207 */ /* 0x040fe20006000000 */
[--C-:B--2---:R-:W-:Y:S01]  /*79b0*/  IMAD.WIDE R142, R106, 0x4, R84.reuse ;  /* 0x000000046a8e7825 */ /* 0x104fe200078e0254 */
[C---:B------:R-:W-:Y:S01]  /*79c0*/  SEL R152, R7.reuse, R152, !P4 ;  /* 0x0000009807987207 */ /* 0x040fe20006000000 */
[----:B------:R-:W2:Y:S01]  /*79d0*/  LDC R139, c[0x0][0x3a0] ;  /* 0x0000e800ff8b7b82 */ /* 0x000ea20000000800 */
[----:B------:R-:W-:Y:S01]  /*79e0*/  SEL R8, R7, R8, !P4 ;  /* 0x0000000807087207 */ /* 0x000fe20006000000 */
[----:B-1----:R-:W-:Y:S01]  /*79f0*/  IMAD.WIDE R146, R105, 0x4, R84 ;  /* 0x0000000469927825 */ /* 0x002fe200078e0254 */
[----:B------:R1:W-:Y:S01]  /*7a00*/  STL.64 [R1+0xa68], R142 ;  /* 0x000a688e01007387 */ /* 0x0003e20000100a00 */
[----:B------:R-:W-:-:S02]  /*7a10*/  SEL R154, R7, R154, !P4 ;  /* 0x0000009a079a7207 */ /* 0x000fc40006000000 */
[--C-:B-----5:R-:W-:Y:S01]  /*7a20*/  IMAD.WIDE R144, R104, 0x4, R84.reuse ;  /* 0x0000000468907825 */ /* 0x120fe200078e0254 */
[----:B------:R5:W-:Y:S01]  /*7a30*/  STL.64 [R1+0xa40], R146 ;  /* 0x000a409201007387 */ /* 0x000be20000100a00 */
[----:B------:R-:W-:Y:S01]  /*7a40*/  SEL R22, R7, R22, !P4 ;  /* 0x0000001607167207 */ /* 0x000fe20006000000 */
[----:B------:R-:W2:Y:S01]  /*7a50*/  LDC R135, c[0x0][0x3a0] ;  /* 0x0000e800ff877b82 */ /* 0x000ea20000000800 */
[----:B------:R-:W-:Y:S01]  /*7a60*/  IMAD R99, R99, UR45, RZ ;  /* 0x0000002d63637c24 */ /* 0x000fe2000f8e02ff */
[----:B------:R5:W-:Y:S01]  /*7a70*/  STL.64 [R1+0xa28], R144 ;  /* 0x000a289001007387 */ /* 0x000be20000100a00 */
[----:B------:R-:W-:Y:S01]  /*7a80*/  IMAD R97, R97, UR29, RZ ;  /* 0x0000001d61617c24 */ /* 0x000fe2000f8e02ff */
[----:B------:R-:W-:Y:S01]  /*7a90*/  SEL R165, R7, R165, !P4 ;  /* 0x000000a507a57207 */ /* 0x000fe20006000000 */
[----:B------:R-:W-:Y:S01]  /*7aa0*/  IMAD R45, R45, UR26, RZ ;  /* 0x0000001a2d2d7c24 */ /* 0x000fe2000f8e02ff */
[----:B------:R-:W2:Y:S01]  /*7ab0*/  LDCU UR26, c[0x0][0x3b0] ;  /* 0x00007600ff1a77ac */ /* 0x000ea20008000800 */
[--C-:B-1----:R-:W-:Y:S01]  /*7ac0*/  IMAD.WIDE R142, R103, 0x4, R84.reuse ;  /* 0x00000004678e7825 */ /* 0x102fe200078e0254 */
[C---:B------:R-:W-:Y:S01]  /*7ad0*/  SEL R157, R7.reuse, R157, !P4 ;  /* 0x0000009d079d7207 */ /* 0x040fe20006000000 */
[----:B------:R-:W1:Y:S01]  /*7ae0*/  LDC R138, c[0x0][0x3a0] ;  /* 0x0000e800ff8a7b82 */ /* 0x000e620000000800 */
[C---:B------:R-:W-:Y:S01]  /*7af0*/  SEL R155, R7.reuse, R155, !P4 ;  /* 0x0000009b079b7207 */ /* 0x040fe20006000000 */
[--C-:B-----5:R-:W-:Y:S01]  /*7b00*/  IMAD.WIDE R146, R102, 0x4, R84.reuse ;  /* 0x0000000466927825 */ /* 0x120fe200078e0254 */
[----:B------:R5:W-:Y:S01]  /*7b10*/  STL.64 [R1+0xa10], R142 ;  /* 0x000a108e01007387 */ /* 0x000be20000100a00 */
[----:B------:R-:W-:Y:S01]  /*7b20*/  SEL R148, R7, R40, !P4 ;  /* 0x0000002807947207 */ /* 0x000fe20006000000 */
[----:B------:R-:W1:Y:S01]  /*7b30*/  LDCU UR45, c[0x0][0x3b0] ;  /* 0x00007600ff2d77ac */ /* 0x000e620008000800 */
[----:B------:R-:W-:Y:S01]  /*7b40*/  IMAD.WIDE R144, R101, 0x4, R84 ;  /* 0x0000000465907825 */ /* 0x000fe200078e0254 */
[----:B------:R4:W-:Y:S01]  /*7b50*/  STL.64 [R1+0x9e8], R146 ;  /* 0x0009e89201007387 */ /* 0x0009e20000100a00 */
[----:B------:R-:W1:Y:S01]  /*7b60*/  LDC R140, c[0x0][0x3a0] ;  /* 0x0000e800ff8c7b82 */ /* 0x000e620000000800 */
[----:B------:R-:W1:Y:S01]  /*7b70*/  LDCU UR29, c[0x0][0x3b0] ;  /* 0x00007600ff1d77ac */ /* 0x000e620008000800 */
[----:B------:R-:W-:Y:S01]  /*7b80*/  IMAD R96, R96, UR21, RZ ;  /* 0x0000001560607c24 */ /* 0x000fe2000f8e02ff */
[----:B------:R3:W-:Y:S01]  /*7b90*/  STL.64 [R1+0xb90], R144 ;  /* 0x000b909001007387 */ /* 0x0007e20000100a00 */
[----:B------:R-:W-:Y:S01]  /*7ba0*/  IMAD R95, R95, UR13, RZ ;  /* 0x0000000d5f5f7c24 */ /* 0x000fe2000f8e02ff */
[----:B------:R-:W1:Y:S01]  /*7bb0*/  LDCU UR21, c[0x0][0x3b0] ;  /* 0x00007600ff1577ac */ /* 0x000e620008000800 */
[----:B------:R-:W-:-:S02]  /*7bc0*/  IMAD R93, R93, UR66, RZ ;  /* 0x000000425d5d7c24 */ /* 0x000fc4000f8e02ff */
[--C-:B-----5:R-:W-:Y:S01]  /*7bd0*/  IMAD.WIDE R142, R100, 0x4, R84.reuse ;  /* 0x00000004648e7825 */ /* 0x120fe200078e0254 */
[----:B------:R-:W5:Y:S03]  /*7be0*/  LDCU UR13, c[0x0][0x3b0] ;  /* 0x00007600ff0d77ac */ /* 0x000f660008000800 */
[--C-:B----4-:R-:W-:Y:S01]  /*7bf0*/  IMAD.WIDE R146, R99, 0x4, R84.reuse ;  /* 0x0000000463927825 */ /* 0x110fe200078e0254 */
[----:B------:R4:W-:Y:S03]  /*7c00*/  STL.64 [R1+0xb70], R142 ;  /* 0x000b708e01007387 */ /* 0x0009e60000100a00 */
[----:B---3--:R-:W-:Y:S01]  /*7c10*/  IMAD.WIDE R144, R98, 0x4, R84 ;  /* 0x0000000462907825 */ /* 0x008fe200078e0254 */
[----:B------:R3:W-:Y:S03]  /*7c20*/  STL.64 [R1+0xb50], R146 ;  /* 0x000b509201007387 */ /* 0x0007e60000100a00 */
[----:B------:R-:W-:Y:S01]  /*7c30*/  IMAD R91, R23, UR77, RZ ;  /* 0x0000004d175b7c24 */ /* 0x000fe2000f8e02ff */
[----:B------:R2:W-:Y:S01]  /*7c40*/  STL.64 [R1+0xb30], R144 ;  /* 0x000b309001007387 */ /* 0x0005e20000100a00 */
[----:B------:R-:W-:-:S02]  /*7c50*/  @!P2 IMAD.MOV R151, RZ, RZ, -R151 ;  /* 0x000000ffff97a224 */ /* 0x000fc400078e0a97 */
[----:B------:R-:W-:Y:S02]  /*7c60*/  IMAD R18, R90, UR69, RZ ;  /* 0x000000455a127c24 */ /* 0x000fe4000f8e02ff */
[----:B----4-:R-:W-:Y:S01]  /*7c70*/  IMAD.WIDE R142, R97, 0x4, R84 ;  /* 0x00000004618e7825 */ /* 0x010fe200078e0254 */
[----:B------:R-:W-:-:S03]  /*7c80*/  SEL R151, R7, R151, !P4 ;  /* 0x0000009707977207 */ /* 0x000fc60006000000 */
[--C-:B---3--:R-:W-:Y:S01]  /*7c90*/  IMAD.WIDE R146, R96, 0x4, R84.reuse ;  /* 0x0000000460927825 */ /* 0x108fe200078e0254 */
[----:B------:R3:W-:Y:S03]  /*7ca0*/  STL.64 [R1+0xb10], R142 ;  /* 0x000b108e01007387 */ /* 0x0007e60000100a00 */
[----:B--2---:R-:W-:Y:S01]  /*7cb0*/  IMAD.WIDE R144, R95, 0x4, R84 ;  /* 0x000000045f907825 */ /* 0x004fe200078e0254 */
[----:B------:R2:W-:Y:S03]  /*7cc0*/  STL.64 [R1+0xf08], R146 ;  /* 0x000f089201007387 */ /* 0x0005e60000100a00 */
[----:B------:R-:W-:Y:S01]  /*7cd0*/  @!P6 IMAD.MOV R6, RZ, RZ, -R6 ;  /* 0x000000ffff06e224 */ /* 0x000fe200078e0a06 */
[----:B------:R4:W-:Y:S01]  /*7ce0*/  STL.64 [R1+0xf30], R144 ;  /* 0x000f309001007387 */ /* 0x0009e20000100a00 */
[----:B------:R-:W-:-:S02]  /*7cf0*/  @!P0 IMAD.MOV R149, RZ, RZ, -R149 ;  /* 0x000000ffff958224 */ /* 0x000fc400078e0a95 */
[----:B------:R-:W-:Y:S01]  /*7d00*/  IMAD R90, R54, UR47, RZ ;  /* 0x0000002f365a7c24 */ /* 0x000fe2000f8e02ff */
[C---:B------:R-:W-:Y:S01]  /*7d10*/  SEL R6, R7.reuse, R6, !P4 ;  /* 0x0000000607067207 */ /* 0x040fe20006000000 */
[----:B---3--:R-:W-:Y:S01]  /*7d20*/  IMAD.WIDE R142, R94, 0x4, R84 ;  /* 0x000000045e8e7825 */ /* 0x008fe200078e0254 */
[----:B------:R-:W-:-:S03]  /*7d30*/  SEL R149, R7, R149, !P4 ;  /* 0x0000009507957207 */ /* 0x000fc60006000000 */
[--C-:B--2---:R-:W-:Y:S01]  /*7d40*/  IMAD.WIDE R146, R93, 0x4, R84.reuse ;  /* 0x000000045d927825 */ /* 0x104fe200078e0254 */
[----:B------:R2:W-:Y:S03]  /*7d50*/  STL.64 [R1+0xf58], R142 ;  /* 0x000f588e01007387 */ /* 0x0005e60000100a00 */
[----:B----4-:R-:W-:Y:S01]  /*7d60*/  IMAD.WIDE R144, R92, 0x4, R84 ;  /* 0x000000045c907825 */ /* 0x010fe200078e0254 */
[----:B------:R3:W-:Y:S03]  /*7d70*/  STL.64 [R1+0xf50], R146 ;  /* 0x000f509201007387 */ /* 0x0007e60000100a00 */
[----:B------:R-:W-:Y:S01]  /*7d80*/  IMAD R48, R88, UR71, RZ ;  /* 0x0000004758307c24 */ /* 0x000fe2000f8e02ff */
[----:B------:R4:W-:Y:S01]  /*7d90*/  STL.64 [R1+0xf48], R144 ;  /* 0x000f489001007387 */ /* 0x0009e20000100a00 */
[----:B------:R-:W-:-:S02]  /*7da0*/  IMAD R88, R161, UR31, RZ ;  /* 0x0000001fa1587c24 */ /* 0x000fc4000f8e02ff */
[----:B------:R-:W-:Y:S01]  /*7db0*/  IMAD R64, R39, UR35, RZ ;  /* 0x0000002327407c24 */ /* 0x000fe2000f8e02ff */
[----:B------:R-:W-:Y:S01]  /*7dc0*/  SEL R39, R7, R134, !P4 ;  /* 0x0000008607277207 */ /* 0x000fe20006000000 */
[--C-:B--2---:R-:W-:Y:S01]  /*7dd0*/  IMAD.WIDE R142, R91, 0x4, R84.reuse ;  /* 0x000000045b8e7825 */ /* 0x104fe200078e0254 */
[----:B------:R-:W2:Y:S03]  /*7de0*/  LDCU UR35, c[0x0][0x3b0] ;  /* 0x00007600ff2377ac */ /* 0x000ea60008000800 */
[--C-:B---3--:R-:W-:Y:S01]  /*7df0*/  IMAD.WIDE R146, R90, 0x4, R84.reuse ;  /* 0x000000045a927825 */ /* 0x108fe200078e0254 */
[----:B------:R3:W-:Y:S03]  /*7e00*/  STL.64 [R1+0xf40], R142 ;  /* 0x000f408e01007387 */ /* 0x0007e60000100a00 */
[----:B----4-:R-:W-:Y:S01]  /*7e10*/  IMAD.WIDE R144, R89, 0x4, R84 ;  /* 0x0000000459907825 */ /* 0x010fe200078e0254 */
[----:B------:R4:W-:Y:S03]  /*7e20*/  STL.64 [R1+0xf38], R146 ;  /* 0x000f389201007387 */ /* 0x0009e60000100a00 */
[----:B------:R-:W-:Y:S01]  /*7e30*/  IMAD R7, R86, UR26, RZ ;  /* 0x0000001a56077c24 */ /* 0x000fe2000f8e02ff */
[----:B------:R1:W-:Y:S01]  /*7e40*/  STL.64 [R1+0xf28], R144 ;  /* 0x000f289001007387 */ /* 0x0003e20000100a00 */
[----:B------:R-:W-:-:S02]  /*7e50*/  IMAD R87, R87, UR23, RZ ;  /* 0x0000001757577c24 */ /* 0x000fc4000f8e02ff */
[----:B------:R-:W-:Y:S02]  /*7e60*/  IMAD R86, R151, UR15, RZ ;  /* 0x0000000f97567c24 */ /* 0x000fe4000f8e02ff */
[----:B---3--:R-:W-:-:S04]  /*7e70*/  IMAD.WIDE R142, R88, 0x4, R84 ;  /* 0x00000004588e7825 */ /* 0x008fc800078e0254 */
[--C-:B----4-:R-:W-:Y:S01]  /*7e80*/  IMAD.WIDE R146, R87, 0x4, R84.reuse ;  /* 0x0000000457927825 */ /* 0x110fe200078e0254 */
[----:B------:R3:W-:Y:S03]  /*7e90*/  STL.64 [R1+0xf20], R142 ;  /* 0x000f208e01007387 */ /* 0x0007e60000100a00 */
[----:B-1----:R-:W-:Y:S01]  /*7ea0*/  IMAD.WIDE R144, R86, 0x4, R84 ;  /* 0x0000000456907825 */ /* 0x002fe200078e0254 */
[----:B------:R1:W-:Y:S03]  /*7eb0*/  STL.64 [R1+0xf18], R146 ;  /* 0x000f189201007387 */ /* 0x0003e60000100a00 */
[----:B------:R-:W-:Y:S01]  /*7ec0*/  IMAD R73, R73, UR50, RZ ;  /* 0x0000003249497c24 */ /* 0x000fe2000f8e02ff */
[----:B------:R4:W-:Y:S01]  /*7ed0*/  STL.64 [R1+0xf10], R144 ;  /* 0x000f109001007387 */ /* 0x0009e20000100a00 */
[----:B------:R-:W-:Y:S01]  /*7ee0*/  IMAD R74, R74, UR44, RZ ;  /* 0x0000002c4a4a7c24 */ /* 0x000fe2000f8e02ff */
[----:B------:R-:W2:Y:S01]  /*7ef0*/  LDCU UR44, c[0x0][0x3b0] ;  /* 0x00007600ff2c77ac */ /* 0x000ea20008000800 */
[----:B------:R-:W-:-:S02]  /*7f00*/  IMAD R76, R76, UR28, RZ ;  /* 0x0000001c4c4c7c24 */ /* 0x000fc4000f8e02ff */
[--C-:B---3--:R-:W-:Y:S01]  /*7f10*/  IMAD.WIDE R142, R83, 0x4, R84.reuse ;  /* 0x00000004538e7825 */ /* 0x108fe200078e0254 */
[----:B------:R-:W3:Y:S03]  /*7f20*/  LDCU UR28, c[0x0][0x3b0] ;  /* 0x00007600ff1c77ac */ /* 0x000ee60008000800 */
[--C-:B-1----:R-:W-:Y:S01]  /*7f30*/  IMAD.WIDE R146, R73, 0x4, R84.reuse ;  /* 0x0000000449927825 */ /* 0x102fe200078e0254 */
[----:B------:R1:W-:Y:S03]  /*7f40*/  STL.64 [R1+0xf60], R142 ;  /* 0x000f608e01007387 */ /* 0x0003e60000100a00 */
[----:B----4-:R-:W-:Y:S01]  /*7f50*/  IMAD.WIDE R144, R74, 0x4, R84 ;  /* 0x000000044a907825 */ /* 0x010fe200078e0254 */
[----:B------:R4:W-:Y:S03]  /*7f60*/  STL.64 [R1+0xf68], R146 ;  /* 0x000f689201007387 */ /* 0x0009e60000100a00 */
[----:B------:R-:W-:Y:S01]  /*7f70*/  IMAD R79, R79, UR73, RZ ;  /* 0x000000494f4f7c24 */ /* 0x000fe2000f8e02ff */
[----:B------:R2:W-:Y:S01]  /*7f80*/  STL.64 [R1+0xf70], R144 ;  /* 0x000f709001007387 */ /* 0x0005e20000100a00 */
[----:B------:R-:W-:-:S02]  /*7f90*/  IMAD R80, R0, UR65, RZ ;  /* 0x0000004100507c24 */ /* 0x000fc4000f8e02ff */
[----:B------:R-:W-:Y:S02]  /*7fa0*/  IMAD R72, R72, UR46, RZ ;  /* 0x0000002e48487c24 */ /* 0x000fe4000f8e02ff */
[----:B-1----:R-:W-:-:S04]  /*7fb0*/  IMAD.WIDE R142, R75, 0x4, R84 ;  /* 0x000000044b8e7825 */ /* 0x002fc800078e0254 */
[--C-:B----4-:R-:W-:Y:S01]  /*7fc0*/  IMAD.WIDE R146, R76, 0x4, R84.reuse ;  /* 0x000000044c927825 */ /* 0x110fe200078e0254 */
[----:B------:R1:W-:Y:S03]  /*7fd0*/  STL.64 [R1+0xf78], R142 ;  /* 0x000f788e01007387 */ /* 0x0003e60000100a00 */
[----:B--2---:R-:W-:Y:S01]  /*7fe0*/  IMAD.WIDE R144, R77, 0x4, R84 ;  /* 0x000000044d907825 */ /* 0x004fe200078e0254 */
[----:B------:R2:W-:Y:S03]  /*7ff0*/  STL.64 [R1+0xf80], R146 ;  /* 0x000f809201007387 */ /* 0x0005e60000100a00 */
[----:B------:R-:W-:Y:S01]  /*8000*/  IMAD R71, R71, UR38, RZ ;  /* 0x0000002647477c24 */ /* 0x000fe2000f8e02ff */
[----:B------:R4:W-:Y:S01]  /*8010*/  STL.64 [R1+0xf88], R144 ;  /* 0x000f889001007387 */ /* 0x0009e20000100a00 */
[----:B------:R-:W-:-:S02]  /*8020*/  IMAD R70, R70, UR30, RZ ;  /* 0x0000001e46467c24 */ /* 0x000fc4000f8e02ff */
[----:B---3--:R-:W-:Y:S02]  /*8030*/  IMAD R38, R69, UR28, RZ ;  /* 0x0000001c45267c24 */ /* 0x008fe4000f8e02ff */
[----:B-1----:R-:W-:-:S04]  /*8040*/  IMAD.WIDE R142, R78, 0x4, R84 ;  /* 0x000000044e8e7825 */ /* 0x002fc800078e0254 */
[--C-:B--2---:R-:W-:Y:S01]  /*8050*/  IMAD.WIDE R146, R79, 0x4, R84.reuse ;  /* 0x000000044f927825 */ /* 0x104fe200078e0254 */
        /* <DEDUP_REMOVED lines=8> */
[--C-:B--2---:R-:W-:Y:S01]  /*80e0*/  IMAD.WIDE R146, R82, 0x4, R84.reuse ;  /* 0x0000000452927825 */ /* 0x104fe200078e0254 */
[----:B------:R1:W-:Y:S03]  /*80f0*/  STL.64 [R1+0xfd8], R142 ;  /* 0x000fd88e01007387 */ /* 0x0003e60000100a00 */
[----:B---3--:R-:W-:Y:S01]  /*8100*/  IMAD.WIDE R144, R72, 0x4, R84 ;  /* 0x0000000448907825 */ /* 0x008fe200078e0254 */
[----:B------:R2:W-:Y:S03]  /*8110*/  STL.64 [R1+0xfd0], R146 ;  /* 0x000fd09201007387 */ /* 0x0005e60000100a00 */
[----:B------:R-:W-:Y:S01]  /*8120*/  IMAD R63, R63, UR27, RZ ;  /* 0x0000001b3f3f7c24 */ /* 0x000fe2000f8e02ff */
[----:B------:R3:W-:Y:S01]  /*8130*/  STL.64 [R1+0xfc8], R144 ;  /* 0x000fc89001007387 */ /* 0x0007e20000100a00 */
[----:B------:R-:W-:Y:S01]  /*8140*/  IMAD R61, R61, UR11, RZ ;  /* 0x0000000b3d3d7c24 */ /* 0x000fe2000f8e02ff */
[----:B------:R-:W4:Y:S01]  /*8150*/  LDCU UR27, c[0x0][0x3b0] ;  /* 0x00007600ff1b77ac */ /* 0x000f220008000800 */
[----:B------:R-:W-:-:S02]  /*8160*/  IMAD R62, R62, UR72, RZ ;  /* 0x000000483e3e7c24 */ /* 0x000fc4000f8e02ff */
[--C-:B-1----:R-:W-:Y:S01]  /*8170*/  IMAD.WIDE R142, R71, 0x4, R84.reuse ;  /* 0x00000004478e7825 */ /* 0x102fe200078e0254 */
[----:B------:R-:W1:Y:S03]  /*8180*/  LDCU UR11, c[0x0][0x3b0] ;  /* 0x00007600ff0b77ac */ /* 0x000e660008000800 */
[--C-:B--2---:R-:W-:Y:S01]  /*8190*/  IMAD.WIDE R146, R70, 0x4, R84.reuse ;  /* 0x0000000446927825 */ /* 0x104fe200078e0254 */
[----:B------:R2:W-:Y:S03]  /*81a0*/  STL.64 [R1+0xfc0], R142 ;  /* 0x000fc08e01007387 */ /* 0x0005e60000100a00 */
[----:B---3--:R-:W-:Y:S01]  /*81b0*/  IMAD.WIDE R144, R69, 0x4, R84 ;  /* 0x0000000445907825 */ /* 0x008fe200078e0254 */
[----:B------:R3:W-:Y:S03]  /*81c0*/  STL.64 [R1+0xfb8], R146 ;  /* 0x000fb89201007387 */ /* 0x0007e60000100a00 */
[----:B------:R-:W-:Y:S01]  /*81d0*/  IMAD R59, R59, UR64, RZ ;  /* 0x000000403b3b7c24 */ /* 0x000fe2000f8e02ff */
[----:B------:R1:W-:Y:S01]  /*81e0*/  STL.64 [R1+0xfb0], R144 ;  /* 0x000fb09001007387 */ /* 0x0003e20000100a00 */
[----:B------:R-:W-:-:S02]  /*81f0*/  IMAD R58, R58, UR56, RZ ;  /* 0x000000383a3a7c24 */ /* 0x000fc4000f8e02ff */
[----:B------:R-:W-:Y:S01]  /*8200*/  IMAD R57, R57, UR6, RZ ;  /* 0x0000000639397c24 */ /* 0x000fe2000f8e02ff */
[----:B------:R-:W4:Y:S01]  /*8210*/  LDCU UR6, c[0x0][0x3a0] ;  /* 0x00007400ff0677ac */ /* 0x000f220008000800 */
[----:B--2---:R-:W-:-:S04]  /*8220*/  IMAD.WIDE R142, R68, 0x4, R84 ;  /* 0x00000004448e7825 */ /* 0x004fc800078e0254 */
[--C-:B---3--:R-:W-:Y:S01]  /*8230*/  IMAD.WIDE R146, R67, 0x4, R84.reuse ;  /* 0x0000000443927825 */ /* 0x108fe200078e0254 */
[----:B------:R2:W-:Y:S03]  /*8240*/  STL.64 [R1+0xfa8], R142 ;  /* 0x000fa88e01007387 */ /* 0x0005e60000100a00 */
[----:B-1----:R-:W-:Y:S01]  /*8250*/  IMAD.WIDE R144, R66, 0x4, R84 ;  /* 0x0000000442907825 */ /* 0x002fe200078e0254 */
[----:B------:R1:W-:Y:S03]  /*8260*/  STL.64 [R1+0xfe0], R146 ;  /* 0x000fe09201007387 */ /* 0x0003e60000100a00 */
[----:B------:R-:W-:Y:S01]  /*8270*/  IMAD R56, R56, UR45, RZ ;  /* 0x0000002d38387c24 */ /* 0x000fe2000f8e02ff */
[----:B------:R3:W-:Y:S01]  /*8280*/  STL.64 [R1+0xfe8], R144 ;  /* 0x000fe89001007387 */ /* 0x0007e20000100a00 */
[----:B------:R-:W-:-:S02]  /*8290*/  IMAD R40, R55, UR44, RZ ;  /* 0x0000002c37287c24 */ /* 0x000fc4000f8e02ff */
[----:B------:R-:W-:Y:S02]  /*82a0*/  IMAD R55, R152, UR37, RZ ;  /* 0x0000002598377c24 */ /* 0x000fe4000f8e02ff */
[----:B--2---:R-:W-:-:S04]  /*82b0*/  IMAD.WIDE R142, R65, 0x4, R84 ;  /* 0x00000004418e7825 */ /* 0x004fc800078e0254 */
[--C-:B-1----:R-:W-:Y:S01]  /*82c0*/  IMAD.WIDE R146, R64, 0x4, R84.reuse ;  /* 0x0000000440927825 */ /* 0x102fe200078e0254 */
[----:B------:R1:W-:Y:S03]  /*82d0*/  STL.64 [R1+0xff0], R142 ;  /* 0x000ff08e01007387 */ /* 0x0003e60000100a00 */
[----:B---3--:R-:W-:Y:S01]  /*82e0*/  IMAD.WIDE R144, R63, 0x4, R84 ;  /* 0x000000043f907825 */ /* 0x008fe200078e0254 */
[----:B------:R2:W-:Y:S03]  /*82f0*/  STL.64 [R1+0xff8], R146 ;  /* 0x000ff89201007387 */ /* 0x0005e60000100a00 */
[----:B------:R-:W-:Y:S01]  /*8300*/  IMAD R54, R22, UR29, RZ ;  /* 0x0000001d16367c24 */ /* 0x000fe2000f8e02ff */
[----:B------:R3:W-:Y:S01]  /*8310*/  STL.64 [R1+0x1000], R144 ;  /* 0x0010009001007387 */ /* 0x0007e20000100a00 */
[----:B------:R-:W-:-:S02]  /*8320*/  IMAD R53, R155, UR21, RZ ;  /* 0x000000159b357c24 */ /* 0x000fc4000f8e02ff */
[----:B-----5:R-:W-:Y:S02]  /*8330*/  IMAD R52, R149, UR13, RZ ;  /* 0x0000000d95347c24 */ /* 0x020fe4000f8e02ff */
[----:B-1----:R-:W-:-:S04]  /*8340*/  IMAD.WIDE R142, R60, 0x4, R84 ;  /* 0x000000043c8e7825 */ /* 0x002fc800078e0254 */
        /* <DEDUP_REMOVED lines=8> */
[----:B------:R-:W5:Y:S01]  /*83d0*/  LDCU UR50, c[0x0][0x3b0] ;  /* 0x00007600ff3277ac */ /* 0x000f620008000800 */
        /* <DEDUP_REMOVED lines=18> */
[----:B-----5:R-:W-:Y:S01]  /*8500*/  IMAD R10, R39, UR50, RZ ;  /* 0x00000032270a7c24 */ /* 0x020fe2000f8e02ff */
[----:B------:R-:W5:Y:S01]  /*8510*/  LDCU UR5, c[0x0][0x3a0] ;  /* 0x00007400ff0577ac */ /* 0x000f620008000800 */
[----:B------:R-:W-:-:S02]  /*8520*/  IMAD R39, R8, UR36, RZ ;  /* 0x0000002408277c24 */ /* 0x000fc4000f8e02ff */
[----:B--2---:R-:W-:-:S04]  /*8530*/  IMAD.WIDE R142, R53, 0x4, R84 ;  /* 0x00000004358e7825 */ /* 0x004fc800078e0254 */
[--C-:B---3--:R-:W-:Y:S01]  /*8540*/  IMAD.WIDE R146, R52, 0x4, R84.reuse ;  /* 0x0000000434927825 */ /* 0x108fe200078e0254 */
[----:B------:R2:W-:Y:S03]  /*8550*/  STL.64 [R1+0x1048], R142 ;  /* 0x0010488e01007387 */ /* 0x0005e60000100a00 */
[----:B-1----:R-:W-:Y:S01]  /*8560*/  IMAD.WIDE R144, R51, 0x4, R84 ;  /* 0x0000000433907825 */ /* 0x002fe200078e0254 */
[----:B------:R1:W-:Y:S03]  /*8570*/  STL.64 [R1+0x1040], R146 ;  /* 0x0010409201007387 */ /* 0x0003e60000100a00 */
[----:B------:R-:W-:Y:S01]  /*8580*/  IMAD R31, R31, UR9, RZ ;  /* 0x000000091f1f7c24 */ /* 0x000fe2000f8e02ff */
[----:B------:R3:W-:Y:S01]  /*8590*/  STL.64 [R1+0x1060], R144 ;  /* 0x0010609001007387 */ /* 0x0007e20000100a00 */
[----:B------:R-:W-:Y:S01]  /*85a0*/  IMAD R27, R27, UR62, RZ ;  /* 0x0000003e1b1b7c24 */ /* 0x000fe2000f8e02ff */
[----:B------:R-:W5:Y:S01]  /*85b0*/  S2UR UR9, SR_CgaCtaId ;  /* 0x00000000000979c3 */ /* 0x000f620000008800 */
[----:B------:R-:W-:-:S02]  /*85c0*/  IMAD R23, R154, UR35, RZ ;  /* 0x000000239a177c24 */ /* 0x000fc4000f8e02ff */
[----:B--2---:R-:W-:-:S04]  /*85d0*/  IMAD.WIDE R142, R42, 0x4, R84 ;  /* 0x000000042a8e7825 */ /* 0x004fc800078e0254 */
[--C-:B-1----:R-:W-:Y:S01]  /*85e0*/  IMAD.WIDE R146, R43, 0x4, R84.reuse ;  /* 0x000000042b927825 */ /* 0x102fe200078e0254 */
[----:B------:R1:W-:Y:S03]  /*85f0*/  STL.64 [R1+0x1068], R142 ;  /* 0x0010688e01007387 */ /* 0x0003e60000100a00 */
[----:B---3--:R-:W-:Y:S01]  /*8600*/  IMAD.WIDE R144, R44, 0x4, R84 ;  /* 0x000000042c907825 */ /* 0x008fe200078e0254 */
[----:B------:R2:W-:Y:S03]  /*8610*/  STL.64 [R1+0x1070], R146 ;  /* 0x0010709201007387 */ /* 0x0005e60000100a00 */
[----:B----4-:R-:W-:Y:S01]  /*8620*/  IMAD R22, R165, UR27, RZ ;  /* 0x0000001ba5167c24 */ /* 0x010fe2000f8e02ff */
[----:B------:R3:W-:Y:S01]  /*8630*/  STL.64 [R1+0x1078], R144 ;  /* 0x0010789001007387 */ /* 0x0007e20000100a00 */
[----:B------:R-:W-:Y:S01]  /*8640*/  IMAD R0, R156, UR11, RZ ;  /* 0x0000000b9c007c24 */ /* 0x000fe2000f8e02ff */
[----:B------:R-:W4:Y:S01]  /*8650*/  LDCU.64 UR10, c[0x0][0x358] ;  /* 0x00006b00ff0a77ac */ /* 0x000f220008000a00 */
[----:B------:R-:W-:-:S02]  /*8660*/  IMAD R17, R17, UR8, RZ ;  /* 0x0000000811117c24 */ /* 0x000fc4000f8e02ff */
[----:B-1----:R-:W-:Y:S01]  /*8670*/  IMAD.WIDE R142, R45, 0x4, R84 ;  /* 0x000000042d8e7825 */ /* 0x002fe200078e0254 */
[----:B-----5:R-:W-:-:S03]  /*8680*/  ULEA UR4, UR9, UR4, 0x18 ;  /* 0x0000000409047291 */ /* 0x020fc6000f8ec0ff */
[--C-:B--2---:R-:W-:Y:S01]  /*8690*/  IMAD.WIDE R146, R46, 0x4, R84.reuse ;  /* 0x000000042e927825 */ /* 0x104fe200078e0254 */
[----:B------:R1:W-:Y:S03]  /*86a0*/  STL.64 [R1+0x1080], R142 ;  /* 0x0010808e01007387 */ /* 0x0003e60000100a00 */
[----:B---3--:R-:W-:Y:S01]  /*86b0*/  IMAD.WIDE R144, R47, 0x4, R84 ;  /* 0x000000042f907825 */ /* 0x008fe200078e0254 */
        /* <DEDUP_REMOVED lines=10> */
[----:B------:R-:W-:Y:S01]  /*8760*/  IMAD.WIDE R148, R132, 0x4, R4 ;  /* 0x0000000484947825 */ /* 0x000fe200078e0204 */
[----:B------:R3:W-:Y:S03]  /*8770*/  STL.64 [R1+0x10a8], R144 ;  /* 0x0010a89001007387 */ /* 0x0007e60000100a00 */
[----:B------:R-:W-:-:S02]  /*8780*/  VIADD R134, R158, 0xffffffff ;  /* 0xffffffff9e867836 */ /* 0x000fc40000000000 */
[----:B-1----:R-:W-:-:S03]  /*8790*/  IMAD.WIDE R142, R41, 0x4, R84 ;  /* 0x00000004298e7825 */ /* 0x002fc600078e0254 */
[----:B------:R-:W-:Y:S01]  /*87a0*/  ISETP.GE.U32.AND P2, PT, R134, 0x7fffff80, PT ;  /* 0x7fffff808600780c */ /* 0x000fe20003f46070 */
[--C-:B--2---:R-:W-:Y:S01]  /*87b0*/  IMAD.WIDE R146, R40, 0x4, R84.reuse ;  /* 0x0000000428927825 */ /* 0x104fe200078e0254 */
[----:B------:R1:W-:Y:S03]  /*87c0*/  STL.64 [R1+0x10b0], R142 ;  /* 0x0010b08e01007387 */ /* 0x0003e60000100a00 */
[----:B---3--:R-:W-:Y:S01]  /*87d0*/  IMAD.WIDE R144, R39, 0x4, R84 ;  /* 0x0000000427907825 */ /* 0x008fe200078e0254 */
[----:B------:R2:W-:Y:S03]  /*87e0*/  STL.64 [R1+0x10b8], R146 ;  /* 0x0010b89201007387 */ /* 0x0005e60000100a00 */
[--C-:B------:R-:W-:Y:S01]  /*87f0*/  IMAD.WIDE R162, R131, 0x4, R4.reuse ;  /* 0x0000000483a27825 */ /* 0x100fe200078e0204 */
[----:B------:R3:W-:Y:S03]  /*8800*/  STL.64 [R1+0x10c0], R144 ;  /* 0x0010c09001007387 */ /* 0x0007e60000100a00 */
[----:B------:R-:W-:-:S04]  /*8810*/  IMAD.WIDE R158, R130, 0x4, R4 ;  /* 0x00000004829e7825 */ /* 0x000fc800078e0204 */
        /* <DEDUP_REMOVED lines=30> */
[C---:B------:R-:W-:Y:S01]  /*8a00*/  IMAD.WIDE R124, R2.reuse, 0x4, R238 ;  /* 0x00000004027c7825 */ /* 0x040fe200078e02ee */
[----:B------:R3:W-:Y:S03]  /*8a10*/  STL.64 [R1+0x1120], R144 ;  /* 0x0011209001007387 */ /* 0x0007e60000100a00 */
[----:B------:R-:W-:-:S02]  /*8a20*/  IMAD R130, R2, 0x15, RZ ;  /* 0x0000001502827824 */ /* 0x000fc400078e02ff */
[----:B-1----:R-:W-:-:S04]  /*8a30*/  IMAD.WIDE R142, R26, 0x4, R84 ;  /* 0x000000041a8e7825 */ /* 0x002fc800078e0254 */
[--C-:B--2---:R-:W-:Y:S01]  /*8a40*/  IMAD.WIDE R146, R25, 0x4, R84.reuse ;  /* 0x0000000419927825 */ /* 0x104fe200078e0254 */
[----:B------:R1:W-:Y:S03]  /*8a50*/  STL.64 [R1+0x1128], R142 ;  /* 0x0011288e01007387 */ /* 0x0003e60000100a00 */
[----:B---3--:R-:W-:Y:S01]  /*8a60*/  IMAD.WIDE R144, R24, 0x4, R84 ;  /* 0x0000000418907825 */ /* 0x008fe200078e0254 */
[----:B------:R2:W-:Y:S03]  /*8a70*/  STL.64 [R1+0x1130], R146 ;  /* 0x0011309201007387 */ /* 0x0005e60000100a00 */
[C---:B------:R-:W-:Y:S01]  /*8a80*/  IMAD.WIDE R128, R130.reuse, 0x4, R238 ;  /* 0x0000000482807825 */ /* 0x040fe200078e02ee */
[----:B------:R3:W-:Y:S03]  /*8a90*/  STL.64 [R1+0x1138], R144 ;  /* 0x0011389001007387 */ /* 0x0007e60000100a00 */
[----:B------:R-:W-:-:S04]  /*8aa0*/  IMAD.WIDE R130, R130, 0x4, R240 ;  /* 0x0000000482827825 */ /* 0x000fc800078e02f0 */
[----:B-1----:R-:W-:-:S04]  /*8ab0*/  IMAD.WIDE R142, R23, 0x4, R84 ;  /* 0x00000004178e7825 */ /* 0x002fc800078e0254 */
[--C-:B--2---:R-:W-:Y:S01]  /*8ac0*/  IMAD.WIDE R146, R22, 0x4, R84.reuse ;  /* 0x0000000416927825 */ /* 0x104fe200078e0254 */
[----:B------:R1:W-:Y:S03]  /*8ad0*/  STL.64 [R1+0x1140], R142 ;  /* 0x0011408e01007387 */ /* 0x0003e60000100a00 */
[----:B---3--:R-:W-:Y:S01]  /*8ae0*/  IMAD.WIDE R144, R21, 0x4, R84 ;  /* 0x0000000415907825 */ /* 0x008fe200078e0254 */
[----:B------:R2:W-:Y:S03]  /*8af0*/  STL.64 [R1+0x1148], R146 ;  /* 0x0011489201007387 */ /* 0x0005e60000100a00 */
[C---:B------:R-:W-:Y:S01]  /*8b00*/  IMAD R134, R2.reuse, 0x19, RZ ;  /* 0x0000001902867824 */ /* 0x040fe200078e02ff */
[----:B------:R3:W-:Y:S01]  /*8b10*/  STL.64 [R1+0x1150], R144 ;  /* 0x0011509001007387 */ /* 0x0007e20000100a00 */
[----:B------:R-:W-:-:S02]  /*8b20*/  IMAD R166, R2, 0x39, RZ ;  /* 0x0000003902a67824 */ /* 0x000fc400078e02ff */
        /* <DEDUP_REMOVED lines=37> */
[----:B------:R-:W-:Y:S03]  /*8d80*/  STL.64 [R1+0x11c0], R146 ;  /* 0x0011c09201007387 */ /* 0x000fe60000100a00 */
[----:B------:R-:W-:Y:S01]  /*8d90*/  IMAD.WIDE R214, R214, 0x4, R240 ;  /* 0x00000004d6d67825 */ /* 0x000fe200078e02f0 */
[----:B------:R2:W-:Y:S03]  /*8da0*/  STL.64 [R1+0x11c8], R144 ;  /* 0x0011c89001007387 */ /* 0x0005e60000100a00 */
[----:B------:R-:W-:-:S04]  /*8db0*/  IMAD.WIDE R216, R218, 0x4, R238 ;  /* 0x00000004dad87825 */ /* 0x000fc800078e02ee */
[----:B-1----:R-:W-:-:S04]  /*8dc0*/  IMAD.WIDE R142, R6, 0x4, R84 ;  /* 0x00000004068e7825 */ /* 0x002fc800078e0254 */
[----:B------:R-:W-:Y:S01]  /*8dd0*/  IMAD.WIDE R84, R3, 0x4, R84 ;  /* 0x0000000403547825 */ /* 0x000fe200078e0254 */
[----:B------:R1:W-:Y:S03]  /*8de0*/  STL.64 [R1+0x11d0], R142 ;  /* 0x0011d08e01007387 */ /* 0x0003e60000100a00 */
[--C-:B--2---:R-:W-:Y:S01]  /*8df0*/  IMAD.WIDE R144, R126, 0x4, R4.reuse ;  /* 0x000000047e907825 */ /* 0x104fe200078e0204 */
[----:B------:R2:W-:Y:S03]  /*8e00*/  STL.64 [R1+0x11d8], R84 ;  /* 0x0011d85401007387 */ /* 0x0005e60000100a00 */
[--C-:B------:R-:W-:Y:S01]  /*8e10*/  IMAD.WIDE R146, R122, 0x4, R4.reuse ;  /* 0x000000047a927825 */ /* 0x100fe200078e0204 */
[----:B------:R-:W-:Y:S03]  /*8e20*/  STL.64 [R1+0x938], R148 ;  /* 0x0009389401007387 */ /* 0x000fe60000100a00 */
[----:B------:R-:W-:Y:S01]  /*8e30*/  IMAD R126, R2, 0x11, RZ ;  /* 0x00000011027e7824 */ /* 0x000fe200078e02ff */
[----:B------:R-:W-:Y:S01]  /*8e40*/  STL.64 [R1+0x928], R162 ;  /* 0x000928a201007387 */ /* 0x000fe20000100a00 */
[----:B-1----:R-:W-:-:S03]  /*8e50*/  IMAD.WIDE R142, R123, 0x4, R4 ;  /* 0x000000047b8e7825 */ /* 0x002fc600078e0204 */
[----:B------:R-:W-:Y:S01]  /*8e60*/  STL.64 [R1+0x910], R158 ;  /* 0x0009109e01007387 */ /* 0x000fe20000100a00 */
[----:B------:R-:W-:-:S03]  /*8e70*/  IMAD.WIDE R122, R121, 0x4, R4 ;  /* 0x00000004797a7825 */ /* 0x000fc600078e0204 */
[----:B------:R-:W-:Y:S01]  /*8e80*/  STL.64 [R1+0x8f8], R150 ;  /* 0x0008f89601007387 */ /* 0x000fe20000100a00 */
[----:B--2---:R-:W-:-:S03]  /*8e90*/  IMAD.WIDE R84, R120, 0x4, R4 ;  /* 0x0000000478547825 */ /* 0x004fc600078e0204 */
[----:B------:R-:W-:Y:S01]  /*8ea0*/  STL.64 [R1+0x8d8], R156 ;  /* 0x0008d89c01007387 */ /* 0x000fe20000100a00 */
[----:B------:R-:W-:-:S03]  /*8eb0*/  IMAD.WIDE R120, R117, 0x4, R4 ;  /* 0x0000000475787825 */ /* 0x000fc600078e0204 */
        /* <DEDUP_REMOVED lines=10> */
[----:B------:R1:W-:Y:S01]  /*8f60*/  STL.64 [R1+0x818], R122 ;  /* 0x0008187a01007387 */ /* 0x0003e20000100a00 */
[----:B------:R-:W-:-:S03]  /*8f70*/  IMAD.WIDE R228, R230, 0x4, R238 ;  /* 0x00000004e6e47825 */ /* 0x000fc600078e02ee */
[----:B------:R-:W-:Y:S01]  /*8f80*/  STL.64 [R1+0x848], R146 ;  /* 0x0008489201007387 */ /* 0x000fe20000100a00 */
[----:B------:R-:W-:-:S03]  /*8f90*/  IMAD.WIDE R230, R230, 0x4, R240 ;  /* 0x00000004e6e67825 */ /* 0x000fc600078e02f0 */
[----:B------:R2:W-:Y:S01]  /*8fa0*/  STL.64 [R1+0x7e0], R84 ;  /* 0x0007e05401007387 */ /* 0x0005e20000100a00 */
[C---:B------:R-:W-:Y:S02]  /*8fb0*/  IMAD R234, R2.reuse, 0x7d, RZ ;  /* 0x0000007d02ea7824 */ /* 0x040fe400078e02ff */
[----:B-1----:R-:W-:Y:S02]  /*8fc0*/  IMAD R122, R2, 0x7c, RZ ;  /* 0x0000007c027a7824 */ /* 0x002fe400078e02ff */
[----:B------:R-:W-:-:S04]  /*8fd0*/  IMAD.WIDE R232, R234, 0x4, R238 ;  /* 0x00000004eae87825 */ /* 0x000fc800078e02ee */
[----:B------:R-:W-:-:S04]  /*8fe0*/  IMAD.WIDE R234, R234, 0x4, R240 ;  /* 0x00000004eaea7825 */ /* 0x000fc800078e02f0 */
[----:B--2---:R-:W-:-:S04]  /*8ff0*/  IMAD.WIDE R84, R119, 0x4, R4 ;  /* 0x0000000477547825 */ /* 0x004fc800078e0204 */
[--C-:B------:R-:W-:Y:S01]  /*9000*/  IMAD.WIDE R118, R118, 0x4, R4.reuse ;  /* 0x0000000476767825 */ /* 0x100fe200078e0204 */
[----:B------:R1:W-:Y:S04]  /*9010*/  STL.64 [R1+0x7a0], R84 ;  /* 0x0007a05401007387 */ /* 0x0003e80000100a00 */
[----:B------:R2:W-:Y:S04]  /*9020*/  STL.64 [R1+0x760], R118 ;  /* 0x0007607601007387 */ /* 0x0005e80000100a00 */
[----:B------:R3:W-:Y:S01]  /*9030*/  STL.64 [R1+0xb98], R120 ;  /* 0x000b987801007387 */ /* 0x0007e20000100a00 */
[----:B-1----:R-:W-:-:S04]  /*9040*/  IMAD.WIDE R84, R116, 0x4, R4 ;  /* 0x0000000474547825 */ /* 0x002fc800078e0204 */
[--C-:B--2---:R-:W-:Y:S01]  /*9050*/  IMAD.WIDE R118, R115, 0x4, R4.reuse ;  /* 0x0000000473767825 */ /* 0x104fe200078e0204 */
[----:B------:R1:W-:Y:S03]  /*9060*/  STL.64 [R1+0xb78], R84 ;  /* 0x000b785401007387 */ /* 0x0003e60000100a00 */
[--C-:B------:R-:W-:Y:S01]  /*9070*/  IMAD.WIDE R116, R114, 0x4, R4.reuse ;  /* 0x0000000472747825 */ /* 0x100fe200078e0204 */
[----:B------:R2:W-:Y:S03]  /*9080*/  STL.64 [R1+0xb58], R118 ;  /* 0x000b587601007387 */ /* 0x0005e60000100a00 */
[----:B------:R-:W-:Y:S01]  /*9090*/  IMAD.WIDE R114, R112, 0x4, R4 ;  /* 0x0000000470727825 */ /* 0x000fe200078e0204 */
[----:B------:R5:W-:Y:S03]  /*90a0*/  STL.64 [R1+0xb38], R116 ;  /* 0x000b387401007387 */ /* 0x000be60000100a00 */
[----:B---3--:R-:W-:-:S04]  /*90b0*/  IMAD.WIDE R120, R122, 0x4, R238 ;  /* 0x000000047a787825 */ /* 0x008fc800078e02ee */
[----:B-1----:R-:W-:-:S04]  /*90c0*/  IMAD.WIDE R84, R113, 0x4, R4 ;  /* 0x0000000471547825 */ /* 0x002fc800078e0204 */
[----:B------:R-:W-:Y:S01]  /*90d0*/  IMAD.WIDE R112, R111, 0x4, R4 ;  /* 0x000000046f707825 */ /* 0x000fe200078e0204 */
[----:B------:R1:W-:Y:S03]  /*90e0*/  STL.64 [R1+0xb18], R84 ;  /* 0x000b185401007387 */ /* 0x0003e60000100a00 */
[----:B--2---:R-:W-:Y:S01]  /*90f0*/  IMAD R118, R2, 0x78, RZ ;  /* 0x0000007802767824 */ /* 0x004fe200078e02ff */
[----:B------:R2:W-:Y:S01]  /*9100*/  STL.64 [R1+0xae0], R114 ;  /* 0x000ae07201007387 */ /* 0x0005e20000100a00 */
[----:B------:R-:W-:-:S03]  /*9110*/  IMAD.WIDE R122, R122, 0x4, R240 ;  /* 0x000000047a7a7825 */ /* 0x000fc600078e02f0 */
[----:B------:R-:W-:Y:S01]  /*9120*/  STL.64 [R1+0xac8], R112 ;  /* 0x000ac87001007387 */ /* 0x000fe20000100a00 */
[----:B-----5:R-:W-:-:S04]  /*9130*/  IMAD.WIDE R116, R118, 0x4, R238 ;  /* 0x0000000476747825 */ /* 0x020fc800078e02ee */
[----:B-1----:R-:W-:-:S04]  /*9140*/  IMAD.WIDE R84, R110, 0x4, R4 ;  /* 0x000000046e547825 */ /* 0x002fc800078e0204 */
[--C-:B------:R-:W-:Y:S01]  /*9150*/  IMAD.WIDE R110, R109, 0x4, R4.reuse ;  /* 0x000000046d6e7825 */ /* 0x100fe200078e0204 */
[----:B------:R1:W-:Y:S03]  /*9160*/  STL.64 [R1+0xab8], R84 ;  /* 0x000ab85401007387 */ /* 0x0003e60000100a00 */
[----:B------:R-:W-:Y:S01]  /*9170*/  IMAD.WIDE R108, R108, 0x4, R4 ;  /* 0x000000046c6c7825 */ /* 0x000fe200078e0204 */
[----:B------:R-:W-:Y:S03]  /*9180*/  STL.64 [R1+0xaa8], R110 ;  /* 0x000aa86e01007387 */ /* 0x000fe60000100a00 */
[----:B--2---:R-:W-:Y:S01]  /*9190*/  IMAD R114, R2, 0x74, RZ ;  /* 0x0000007402727824 */ /* 0x004fe200078e02ff */
[----:B------:R2:W-:Y:S01]  /*91a0*/  STL.64 [R1+0xa98], R108 ;  /* 0x000a986c01007387 */ /* 0x0005e20000100a00 */
[----:B------:R-:W-:-:S04]  /*91b0*/  IMAD.WIDE R118, R118, 0x4, R240 ;  /* 0x0000000476767825 */ /* 0x000fc800078e02f0 */
[----:B-1----:R-:W-:-:S04]  /*91c0*/  IMAD.WIDE R84, R107, 0x4, R4 ;  /* 0x000000046b547825 */ /* 0x002fc800078e0204 */
[--C-:B------:R-:W-:Y:S01]  /*91d0*/  IMAD.WIDE R106, R106, 0x4, R4.reuse ;  /* 0x000000046a6a7825 */ /* 0x100fe200078e0204 */
[----:B------:R1:W-:Y:S03]  /*91e0*/  STL.64 [R1+0xa80], R84 ;  /* 0x000a805401007387 */ /* 0x0003e60000100a00 */
[----:B--2---:R-:W-:Y:S01]  /*91f0*/  IMAD.WIDE R108, R105, 0x4, R4 ;  /* 0x00000004696c7825 */ /* 0x004fe200078e0204 */
[----:B------:R2:W-:Y:S03]  /*9200*/  STL.64 [R1+0xa60], R106 ;  /* 0x000a606a01007387 */ /* 0x0005e60000100a00 */
[----:B------:R-:W-:Y:S01]  /*9210*/  IMAD R110, R2, 0x70, RZ ;  /* 0x00000070026e7824 */ /* 0x000fe200078e02ff */
[----:B------:R3:W-:Y:S01]  /*9220*/  STL.64 [R1+0xa38], R108 ;  /* 0x000a386c01007387 */ /* 0x0007e20000100a00 */
[----:B------:R-:W-:-:S04]  /*9230*/  IMAD.WIDE R112, R114, 0x4, R238 ;  /* 0x0000000472707825 */ /* 0x000fc800078e02ee */
        /* <DEDUP_REMOVED lines=44> */
[----:B------:R-:W-:Y:S01]  /*9500*/  STL.64 [R1+0xa18], R90 ;  /* 0x000a185a01007387 */ /* 0x000fe20000100a00 */
[----:B------:R-:W-:-:S03]  /*9510*/  IMAD.WIDE R98, R98, 0x4, R240 ;  /* 0x0000000462627825 */ /* 0x000fc600078e02f0 */
[----:B------:R2:W-:Y:S01]  /*9520*/  STL.64 [R1+0xa00], R88 ;  /* 0x000a005801007387 */ /* 0x0005e20000100a00 */
[----:B-----5:R-:W-:-:S04]  /*9530*/  IMAD.WIDE R92, R94, 0x4, R238 ;  /* 0x000000045e5c7825 */ /* 0x020fc800078e02ee */
[----:B-1----:R-:W-:-:S04]  /*9540*/  IMAD.WIDE R84, R86, 0x4, R4 ;  /* 0x0000000456547825 */ /* 0x002fc800078e0204 */
[--C-:B------:R-:W-:Y:S01]  /*9550*/  IMAD.WIDE R86, R83, 0x4, R4.reuse ;  /* 0x0000000453567825 */ /* 0x100fe200078e0204 */
[----:B------:R1:W-:Y:S03]  /*9560*/  STL.64 [R1+0x9d0], R84 ;  /* 0x0009d05401007387 */ /* 0x0003e60000100a00 */
[--C-:B--2---:R-:W-:Y:S01]  /*9570*/  IMAD.WIDE R88, R73, 0x4, R4.reuse ;  /* 0x0000000449587825 */ /* 0x104fe200078e0204 */
[----:B------:R2:W-:Y:S03]  /*9580*/  STL.64 [R1+0xbb8], R86 ;  /* 0x000bb85601007387 */ /* 0x0005e60000100a00 */
[----:B------:R-:W-:Y:S01]  /*9590*/  IMAD.WIDE R72, R72, 0x4, R4 ;  /* 0x0000000448487825 */ /* 0x000fe200078e0204 */
[----:B------:R3:W-:Y:S03]  /*95a0*/  STL.64 [R1+0xea0], R88 ;  /* 0x000ea05801007387 */ /* 0x0007e60000100a00 */
[----:B------:R-:W-:-:S02]  /*95b0*/  IMAD R90, R2, 0x5c, RZ ;  /* 0x0000005c025a7824 */ /* 0x000fc400078e02ff */
[----:B-1----:R-:W-:-:S04]  /*95c0*/  IMAD.WIDE R84, R74, 0x4, R4 ;  /* 0x000000044a547825 */ /* 0x002fc800078e0204 */
[--C-:B--2---:R-:W-:Y:S01]  /*95d0*/  IMAD.WIDE R86, R75, 0x4, R4.reuse ;  /* 0x000000044b567825 */ /* 0x104fe200078e0204 */
[----:B------:R1:W-:Y:S03]  /*95e0*/  STL.64 [R1+0xeb0], R84 ;  /* 0x000eb05401007387 */ /* 0x0003e60000100a00 */
[----:B------:R-:W-:Y:S01]  /*95f0*/  IMAD.WIDE R74, R76, 0x4, R4 ;  /* 0x000000044c4a7825 */ /* 0x000fe200078e0204 */
[----:B------:R-:W-:Y:S03]  /*9600*/  STL.64 [R1+0xec8], R86 ;  /* 0x000ec85601007387 */ /* 0x000fe60000100a00 */
[C---:B---3--:R-:W-:Y:S01]  /*9610*/  IMAD.WIDE R88, R90.reuse, 0x4, R238 ;  /* 0x000000045a587825 */ /* 0x048fe200078e02ee */
[----:B------:R2:W-:Y:S03]  /*9620*/  STL.64 [R1+0xed8], R74 ;  /* 0x000ed84a01007387 */ /* 0x0005e60000100a00 */
[----:B------:R-:W-:-:S04]  /*9630*/  IMAD.WIDE R90, R90, 0x4, R240 ;  /* 0x000000045a5a7825 */ /* 0x000fc800078e02f0 */
[----:B-1----:R-:W-:-:S04]  /*9640*/  IMAD.WIDE R84, R77, 0x4, R4 ;  /* 0x000000044d547825 */ /* 0x002fc800078e0204 */
[--C-:B------:R-:W-:Y:S01]  /*9650*/  IMAD.WIDE R76, R78, 0x4, R4.reuse ;  /* 0x000000044e4c7825 */ /* 0x100fe200078e0204 */
[----:B------:R-:W-:Y:S03]  /*9660*/  STL.64 [R1+0xef0], R84 ;  /* 0x000ef05401007387 */ /* 0x000fe60000100a00 */
[--C-:B--2---:R-:W-:Y:S01]  /*9670*/  IMAD.WIDE R74, R79, 0x4, R4.reuse ;  /* 0x000000044f4a7825 */ /* 0x104fe200078e0204 */
[----:B------:R1:W-:Y:S03]  /*9680*/  STL.64 [R1+0xee8], R76 ;  /* 0x000ee84c01007387 */ /* 0x0003e60000100a00 */
[----:B------:R-:W-:Y:S01]  /*9690*/  IMAD.WIDE R78, R80, 0x4, R4 ;  /* 0x00000004504e7825 */ /* 0x000fe200078e0204 */
[----:B------:R2:W-:Y:S03]  /*96a0*/  STL.64 [R1+0xed0], R74 ;  /* 0x000ed04a01007387 */ /* 0x0005e60000100a00 */
[----:B------:R-:W-:Y:S01]  /*96b0*/  IMAD R86, R2, 0x58, RZ ;  /* 0x0000005802567824 */ /* 0x000fe200078e02ff */
[----:B------:R3:W-:Y:S01]  /*96c0*/  STL.64 [R1+0xeb8], R78 ;  /* 0x000eb84e01007387 */ /* 0x0007e20000100a00 */
[----:B------:R-:W-:-:S04]  /*96d0*/  IMAD.WIDE R94, R94, 0x4, R240 ;  /* 0x000000045e5e7825 */ /* 0x000fc800078e02f0 */
[----:B-1----:R-:W-:-:S04]  /*96e0*/  IMAD.WIDE R76, R81, 0x4, R4 ;  /* 0x00000004514c7825 */ /* 0x002fc800078e0204 */
[----:B--2---:R-:W-:Y:S01]  /*96f0*/  IMAD.WIDE R74, R82, 0x4, R4 ;  /* 0x00000004524a7825 */ /* 0x004fe200078e0204 */
[----:B------:R1:W-:Y:S03]  /*9700*/  STL.64 [R1+0xea8], R76 ;  /* 0x000ea84c01007387 */ /* 0x0003e60000100a00 */
[C---:B---3--:R-:W-:Y:S01]  /*9710*/  IMAD R78, R2.reuse, 0x50, RZ ;  /* 0x00000050024e7824 */ /* 0x048fe200078e02ff */
[----:B------:R2:W-:Y:S01]  /*9720*/  STL.64 [R1+0xbf8], R74 ;  /* 0x000bf84a01007387 */ /* 0x0005e20000100a00 */
[----:B------:R-:W-:Y:S02]  /*9730*/  IMAD R82, R2, 0x54, RZ ;  /* 0x0000005402527824 */ /* 0x000fe400078e02ff */
[--C-:B------:R-:W-:Y:S01]  /*9740*/  IMAD.WIDE R84, R86, 0x4, R238.reuse ;  /* 0x0000000456547825 */ /* 0x100fe200078e02ee */
[----:B------:R3:W-:Y:S03]  /*9750*/  STL.64 [R1+0xbf0], R72 ;  /* 0x000bf04801007387 */ /* 0x0007e60000100a00 */
[----:B------:R-:W-:-:S04]  /*9760*/  IMAD.WIDE R80, R82, 0x4, R238 ;  /* 0x0000000452507825 */ /* 0x000fc800078e02ee */
[----:B-1----:R-:W-:-:S04]  /*9770*/  IMAD.WIDE R76, R71, 0x4, R4 ;  /* 0x00000004474c7825 */ /* 0x002fc800078e0204 */
[--C-:B--2---:R-:W-:Y:S01]  /*9780*/  IMAD.WIDE R74, R70, 0x4, R4.reuse ;  /* 0x00000004464a7825 */ /* 0x104fe200078e0204 */
[----:B------:R-:W-:Y:S03]  /*9790*/  STL.64 [R1+0xbe8], R76 ;  /* 0x000be84c01007387 */ /* 0x000fe60000100a00 */
[--C-:B---3--:R-:W-:Y:S01]  /*97a0*/  IMAD.WIDE R72, R69, 0x4, R4.reuse ;  /* 0x0000000445487825 */ /* 0x108fe200078e0204 */
[----:B------:R1:W-:Y:S03]  /*97b0*/  STL.64 [R1+0xbe0], R74 ;  /* 0x000be04a01007387 */ /* 0x0003e60000100a00 */
[--C-:B------:R-:W-:Y:S01]  /*97c0*/  IMAD.WIDE R70, R68, 0x4, R4.reuse ;  /* 0x0000000444467825 */ /* 0x100fe200078e0204 */
[----:B------:R-:W-:Y:S03]  /*97d0*/  STL.64 [R1+0xbd8], R72 ;  /* 0x000bd84801007387 */ /* 0x000fe60000100a00 */
[--C-:B------:R-:W-:Y:S01]  /*97e0*/  IMAD.WIDE R68, R67, 0x4, R4.reuse ;  /* 0x0000000443447825 */ /* 0x100fe200078e0204 */
[----:B------:R2:W-:Y:S03]  /*97f0*/  STL.64 [R1+0xbd0], R70 ;  /* 0x000bd04601007387 */ /* 0x0005e60000100a00 */
[----:B------:R-:W-:Y:S01]  /*9800*/  IMAD.WIDE R66, R66, 0x4, R4 ;  /* 0x0000000442427825 */ /* 0x000fe200078e0204 */
[----:B------:R3:W-:Y:S03]  /*9810*/  STL.64 [R1+0xc00], R68 ;  /* 0x000c004401007387 */ /* 0x0007e60000100a00 */
[----:B-1----:R-:W-:Y:S01]  /*9820*/  IMAD R74, R2, 0x4c, RZ ;  /* 0x0000004c024a7824 */ /* 0x002fe200078e02ff */
[----:B------:R1:W-:Y:S01]  /*9830*/  STL.64 [R1+0xc68], R66 ;  /* 0x000c684201007387 */ /* 0x0003e20000100a00 */
[----:B------:R-:W-:-:S04]  /*9840*/  IMAD.WIDE R76, R78, 0x4, R238 ;  /* 0x000000044e4c7825 */ /* 0x000fc800078e02ee */
[----:B--2---:R-:W-:-:S04]  /*9850*/  IMAD.WIDE R70, R65, 0x4, R4 ;  /* 0x0000000441467825 */ /* 0x004fc800078e0204 */
[--C-:B---3--:R-:W-:Y:S01]  /*9860*/  IMAD.WIDE R68, R64, 0x4, R4.reuse ;  /* 0x0000000440447825 */ /* 0x108fe200078e0204 */
[----:B------:R2:W-:Y:S03]  /*9870*/  STL.64 [R1+0xc60], R70 ;  /* 0x000c604601007387 */ /* 0x0005e60000100a00 */
[--C-:B-1----:R-:W-:Y:S01]  /*9880*/  IMAD.WIDE R66, R63, 0x4, R4.reuse ;  /* 0x000000043f427825 */ /* 0x102fe200078e0204 */
[----:B------:R-:W-:Y:S03]  /*9890*/  STL.64 [R1+0xc58], R68 ;  /* 0x000c584401007387 */ /* 0x000fe60000100a00 */
[--C-:B------:R-:W-:Y:S01]  /*98a0*/  IMAD.WIDE R64, R60, 0x4, R4.reuse ;  /* 0x000000043c407825 */ /* 0x100fe200078e0204 */
[----:B------:R1:W-:Y:S03]  /*98b0*/  STL.64 [R1+0xe80], R66 ;  /* 0x000e804201007387 */ /* 0x0003e60000100a00 */
[--C-:B------:R-:W-:Y:S01]  /*98c0*/  IMAD.WIDE R60, R61, 0x4, R4.reuse ;  /* 0x000000043d3c7825 */ /* 0x100fe200078e0204 */
[----:B------:R3:W-:Y:S03]  /*98d0*/  STL.64 [R1+0xe90], R64 ;  /* 0x000e904001007387 */ /* 0x0007e60000100a00 */
[----:B------:R-:W-:Y:S01]  /*98e0*/  IMAD.WIDE R62, R62, 0x4, R4 ;  /* 0x000000043e3e7825 */ /* 0x000fe200078e0204 */
[----:B------:R5:W-:Y:S03]  /*98f0*/  STL.64 [R1+0xe88], R60 ;  /* 0x000e883c01007387 */ /* 0x000be60000100a00 */
[C---:B--2---:R-:W-:Y:S01]  /*9900*/  IMAD R70, R2.reuse, 0x48, RZ ;  /* 0x0000004802467824 */ /* 0x044fe200078e02ff */
[----:B------:R2:W-:Y:S01]  /*9910*/  STL.64 [R1+0xe68], R62 ;  /* 0x000e683e01007387 */ /* 0x0005e20000100a00 */
[----:B-1----:R-:W-:-:S02]  /*9920*/  IMAD R66, R2, 0x44, RZ ;  /* 0x0000004402427824 */ /* 0x002fc400078e02ff */
[----:B------:R-:W-:-:S04]  /*9930*/  IMAD.WIDE R68, R70, 0x4, R238 ;  /* 0x0000000446447825 */ /* 0x000fc800078e02ee */
[----:B---3--:R-:W-:-:S04]  /*9940*/  IMAD.WIDE R64, R59, 0x4, R4 ;  /* 0x000000043b407825 */ /* 0x008fc800078e0204 */
[--C-:B-----5:R-:W-:Y:S01]  /*9950*/  IMAD.WIDE R60, R58, 0x4, R4.reuse ;  /* 0x000000043a3c7825 */ /* 0x120fe200078e0204 */
[----:B------:R1:W-:Y:S03]  /*9960*/  STL.64 [R1+0xe48], R64 ;  /* 0x000e484001007387 */ /* 0x0003e60000100a00 */
[--C-:B--2---:R-:W-:Y:S01]  /*9970*/  IMAD.WIDE R62, R57, 0x4, R4.reuse ;  /* 0x00000004393e7825 */ /* 0x104fe200078e0204 */
[----:B------:R2:W-:Y:S03]  /*9980*/  STL.64 [R1+0xe28], R60 ;  /* 0x000e283c01007387 */ /* 0x0005e60000100a00 */
[--C-:B------:R-:W-:Y:S01]  /*9990*/  IMAD.WIDE R58, R56, 0x4, R4.reuse ;  /* 0x00000004383a7825 */ /* 0x100fe200078e0204 */
[----:B------:R-:W-:Y:S03]  /*99a0*/  STL.64 [R1+0xc50], R62 ;  /* 0x000c503e01007387 */ /* 0x000fe60000100a00 */
[----:B------:R-:W-:Y:S01]  /*99b0*/  IMAD.WIDE R56, R54, 0x4, R4 ;  /* 0x0000000436387825 */ /* 0x000fe200078e0204 */
[----:B------:R3:W-:Y:S03]  /*99c0*/  STL.64 [R1+0xc48], R58 ;  /* 0x000c483a01007387 */ /* 0x0007e60000100a00 */
[----:B-1----:R-:W-:-:S04]  /*99d0*/  IMAD.WIDE R64, R66, 0x4, R238 ;  /* 0x0000000442407825 */ /* 0x002fc800078e02ee */
[----:B--2---:R-:W-:-:S04]  /*99e0*/  IMAD.WIDE R60, R55, 0x4, R4 ;  /* 0x00000004373c7825 */ /* 0x004fc800078e0204 */
[--C-:B------:R-:W-:Y:S01]  /*99f0*/  IMAD.WIDE R54, R52, 0x4, R4.reuse ;  /* 0x0000000434367825 */ /* 0x100fe200078e0204 */
[----:B------:R-:W-:Y:S03]  /*9a00*/  STL.64 [R1+0xc40], R60 ;  /* 0x000c403c01007387 */ /* 0x000fe60000100a00 */
[--C-:B---3--:R-:W-:Y:S01]  /*9a10*/  IMAD.WIDE R58, R53, 0x4, R4.reuse ;  /* 0x00000004353a7825 */ /* 0x108fe200078e0204 */
[----:B------:R1:W-:Y:S03]  /*9a20*/  STL.64 [R1+0xc38], R56 ;  /* 0x000c383801007387 */ /* 0x0003e60000100a00 */
[----:B------:R-:W-:Y:S01]  /*9a30*/  IMAD.WIDE R52, R42, 0x4, R4 ;  /* 0x000000042a347825 */ /* 0x000fe200078e0204 */
[----:B------:R2:W-:Y:S03]  /*9a40*/  STL.64 [R1+0xc30], R58 ;  /* 0x000c303a01007387 */ /* 0x0005e60000100a00 */
[----:B------:R-:W-:Y:S01]  /*9a50*/  IMAD.SHL.U32 R62, R2, 0x40, RZ ;  /* 0x00000040023e7824 */ /* 0x000fe200078e00ff */
[----:B------:R3:W-:Y:S01]  /*9a60*/  STL.64 [R1+0xc18], R54 ;  /* 0x000c183601007387 */ /* 0x0007e20000100a00 */
[----:B------:R-:W-:-:S04]  /*9a70*/  IMAD.WIDE R66, R66, 0x4, R240 ;  /* 0x0000000442427825 */ /* 0x000fc800078e02f0 */
[----:B-1----:R-:W-:-:S04]  /*9a80*/  IMAD.WIDE R56, R51, 0x4, R4 ;  /* 0x0000000433387825 */ /* 0x002fc800078e0204 */
[----:B--2---:R-:W-:Y:S01]  /*9a90*/  IMAD R58, R2, 0x3c, RZ ;  /* 0x0000003c023a7824 */ /* 0x004fe200078e02ff */
[----:B------:R1:W-:Y:S01]  /*9aa0*/  STL.64 [R1+0xe10], R56 ;  /* 0x000e103801007387 */ /* 0x0003e20000100a00 */
[----:B------:R-:W-:-:S03]  /*9ab0*/  IMAD.WIDE R60, R62, 0x4, R238 ;  /* 0x000000043e3c7825 */ /* 0x000fc600078e02ee */
[----:B------:R2:W-:Y:S01]  /*9ac0*/  STL.64 [R1+0xe38], R52 ;  /* 0x000e383401007387 */ /* 0x0005e20000100a00 */
[----:B---3--:R-:W-:-:S04]  /*9ad0*/  IMAD.WIDE R54, R43, 0x4, R4 ;  /* 0x000000042b367825 */ /* 0x008fc800078e0204 */
[----:B------:R-:W-:Y:S01]  /*9ae0*/  IMAD.WIDE R42, R44, 0x4, R4 ;  /* 0x000000042c2a7825 */ /* 0x000fe200078e0204 */
[----:B------:R3:W-:Y:S03]  /*9af0*/  STL.64 [R1+0xe40], R54 ;  /* 0x000e403601007387 */ /* 0x0007e60000100a00 */
[----:B-1----:R-:W-:Y:S01]  /*9b00*/  IMAD.WIDE R56, R58, 0x4, R238 ;  /* 0x000000043a387825 */ /* 0x002fe200078e02ee */
[----:B------:R1:W-:Y:S03]  /*9b10*/  STL.64 [R1+0xe50], R42 ;  /* 0x000e502a01007387 */ /* 0x0003e60000100a00 */
[----:B--2---:R-:W-:-:S04]  /*9b20*/  IMAD.WIDE R52, R45, 0x4, R4 ;  /* 0x000000042d347825 */ /* 0x004fc800078e0204 */
[--C-:B------:R-:W-:Y:S01]  /*9b30*/  IMAD.WIDE R44, R46, 0x4, R4.reuse ;  /* 0x000000042e2c7825 */ /* 0x100fe200078e0204 */
[----:B------:R2:W-:Y:S03]  /*9b40*/  STL.64 [R1+0xe60], R52 ;  /* 0x000e603401007387 */ /* 0x0005e60000100a00 */
[----:B---3--:R-:W-:Y:S01]  /*9b50*/  IMAD R54, R2, 0x38, RZ ;  /* 0x0000003802367824 */ /* 0x008fe200078e02ff */
[----:B------:R3:W-:Y:S01]  /*9b60*/  STL.64 [R1+0xe78], R44 ;  /* 0x000e782c01007387 */ /* 0x0007e20000100a00 */
[----:B-1----:R-:W-:-:S04]  /*9b70*/  IMAD.WIDE R42, R47, 0x4, R4 ;  /* 0x000000042f2a7825 */ /* 0x002fc800078e0204 */
[----:B------:R-:W-:Y:S01]  /*9b80*/  IMAD.WIDE R46, R48, 0x4, R4 ;  /* 0x00000004302e7825 */ /* 0x000fe200078e0204 */
[----:B------:R1:W-:Y:S03]  /*9b90*/  STL.64 [R1+0xe70], R42 ;  /* 0x000e702a01007387 */ /* 0x0003e60000100a00 */
[----:B--2---:R-:W-:Y:S01]  /*9ba0*/  IMAD.WIDE R52, R54, 0x4, R238 ;  /* 0x0000000436347825 */ /* 0x004fe200078e02ee */
[----:B------:R2:W-:Y:S03]  /*9bb0*/  STL.64 [R1+0xe58], R46 ;  /* 0x000e582e01007387 */ /* 0x0005e60000100a00 */
[----:B---3--:R-:W-:-:S04]  /*9bc0*/  IMAD.WIDE R44, R49, 0x4, R4 ;  /* 0x00000004312c7825 */ /* 0x008fc800078e0204 */
[----:B------:R-:W-:Y:S01]  /*9bd0*/  IMAD.WIDE R54, R54, 0x4, R240 ;  /* 0x0000000436367825 */ /* 0x000fe200078e02f0 */
[----:B------:R3:W-:Y:S03]  /*9be0*/  STL.64 [R1+0xe30], R44 ;  /* 0x000e302c01007387 */ /* 0x0007e60000100a00 */
[----:B-1----:R-:W-:-:S04]  /*9bf0*/  IMAD.WIDE R42, R50, 0x4, R4 ;  /* 0x00000004322a7825 */ /* 0x002fc800078e0204 */
[--C-:B--2---:R-:W-:Y:S01]  /*9c00*/  IMAD.WIDE R46, R41, 0x4, R4.reuse ;  /* 0x00000004292e7825 */ /* 0x104fe200078e0204 */
[----:B------:R1:W-:Y:S03]  /*9c10*/  STL.64 [R1+0xcb0], R42 ;  /* 0x000cb02a01007387 */ /* 0x0003e60000100a00 */
[----:B------:R-:W-:Y:S01]  /*9c20*/  IMAD R50, R2, 0x34, RZ ;  /* 0x0000003402327824 */ /* 0x000fe200078e02ff */
[----:B------:R2:W-:Y:S01]  /*9c30*/  STL.64 [R1+0xca8], R46 ;  /* 0x000ca82e01007387 */ /* 0x0005e20000100a00 */
[----:B---3--:R-:W-:-:S04]  /*9c40*/  IMAD.WIDE R44, R40, 0x4, R4 ;  /* 0x00000004282c7825 */ /* 0x008fc800078e0204 */
[--C-:B------:R-:W-:Y:S01]  /*9c50*/  IMAD.WIDE R40, R38, 0x4, R4.reuse ;  /* 0x0000000426287825 */ /* 0x100fe200078e0204 */
[----:B------:R-:W-:Y:S03]  /*9c60*/  STL.64 [R1+0xca0], R44 ;  /* 0x000ca02c01007387 */ /* 0x000fe60000100a00 */
[----:B-1----:R-:W-:-:S04]  /*9c70*/  IMAD.WIDE R42, R39, 0x4, R4 ;  /* 0x00000004272a7825 */ /* 0x002fc800078e0204 */
[--C-:B------:R-:W-:Y:S01]  /*9c80*/  IMAD.WIDE R38, R37, 0x4, R4.reuse ;  /* 0x0000000425267825 */ /* 0x100fe200078e0204 */
[----:B------:R1:W-:Y:S03]  /*9c90*/  STL.64 [R1+0xc98], R42 ;  /* 0x000c982a01007387 */ /* 0x0003e60000100a00 */
[----:B------:R-:W-:Y:S01]  /*9ca0*/  IMAD.WIDE R36, R36, 0x4, R4 ;  /* 0x0000000424247825 */ /* 0x000fe200078e0204 */
[----:B------:R3:W-:Y:S03]  /*9cb0*/  STL.64 [R1+0xc90], R40 ;  /* 0x000c902801007387 */ /* 0x0007e60000100a00 */
[----:B--2---:R-:W-:Y:S01]  /*9cc0*/  IMAD R46, R2, 0x30, RZ ;  /* 0x00000030022e7824 */ /* 0x004fe200078e02ff */
[----:B------:R2:W-:Y:S01]  /*9cd0*/  STL.64 [R1+0xc80], R38 ;  /* 0x000c802601007387 */ /* 0x0005e20000100a00 */
[----:B------:R-:W-:-:S03]  /*9ce0*/  IMAD.WIDE R48, R50, 0x4, R238 ;  /* 0x0000000432307825 */ /* 0x000fc600078e02ee */
[----:B------:R5:W-:Y:S01]  /*9cf0*/  STL.64 [R1+0xc70], R36 ;  /* 0x000c702401007387 */ /* 0x000be20000100a00 */
[----:B-1----:R-:W-:Y:S02]  /*9d00*/  IMAD R42, R2, 0x2c, RZ ;  /* 0x0000002c022a7824 */ /* 0x002fe400078e02ff */
[----:B------:R-:W-:-:S04]  /*9d10*/  IMAD.WIDE R44, R46, 0x4, R238 ;  /* 0x000000042e2c7825 */ /* 0x000fc800078e02ee */
[----:B---3--:R-:W-:-:S04]  /*9d20*/  IMAD.WIDE R40, R35, 0x4, R4 ;  /* 0x0000000423287825 */ /* 0x008fc800078e0204 */
[--C-:B--2---:R-:W-:Y:S01]  /*9d30*/  IMAD.WIDE R38, R34, 0x4, R4.reuse ;  /* 0x0000000422267825 */ /* 0x104fe200078e0204 */
[----:B------:R1:W-:Y:S03]  /*9d40*/  STL.64 [R1+0xcc8], R40 ;  /* 0x000cc82801007387 */ /* 0x0003e60000100a00 */
[--C-:B-----5:R-:W-:Y:S01]  /*9d50*/  IMAD.WIDE R36, R33, 0x4, R4.reuse ;  /* 0x0000000421247825 */ /* 0x120fe200078e0204 */
[----:B------:R2:W-:Y:S03]  /*9d60*/  STL.64 [R1+0xcd0], R38 ;  /* 0x000cd02601007387 */ /* 0x0005e60000100a00 */
[--C-:B------:R-:W-:Y:S01]  /*9d70*/  IMAD.WIDE R34, R28, 0x4, R4.reuse ;  /* 0x000000041c227825 */ /* 0x100fe200078e0204 */
[----:B------:R3:W-:Y:S03]  /*9d80*/  STL.64 [R1+0xde0], R36 ;  /* 0x000de02401007387 */ /* 0x0007e60000100a00 */
[----:B------:R-:W-:Y:S01]  /*9d90*/  IMAD.WIDE R28, R29, 0x4, R4 ;  /* 0x000000041d1c7825 */ /* 0x000fe200078e0204 */
[----:B------:R5:W-:Y:S03]  /*9da0*/  STL.64 [R1+0xdf8], R34 ;  /* 0x000df82201007387 */ /* 0x000be60000100a00 */
[----:B-1----:R-:W-:Y:S01]  /*9db0*/  IMAD.WIDE R40, R42, 0x4, R238 ;  /* 0x000000042a287825 */ /* 0x002fe200078e02ee */
[----:B------:R1:W-:Y:S03]  /*9dc0*/  STL.64 [R1+0xe08], R28 ;  /* 0x000e081c01007387 */ /* 0x0003e60000100a00 */
[----:B--2---:R-:W-:-:S02]  /*9dd0*/  IMAD R38, R2, 0x28, RZ ;  /* 0x0000002802267824 */ /* 0x004fc400078e02ff */
[----:B---3--:R-:W-:-:S04]  /*9de0*/  IMAD.WIDE R36, R30, 0x4, R4 ;  /* 0x000000041e247825 */ /* 0x008fc800078e0204 */
[--C-:B-----5:R-:W-:Y:S01]  /*9df0*/  IMAD.WIDE R34, R31, 0x4, R4.reuse ;  /* 0x000000041f227825 */ /* 0x120fe200078e0204 */
[----:B------:R2:W-:Y:S03]  /*9e00*/  STL.64 [R1+0xe00], R36 ;  /* 0x000e002401007387 */ /* 0x0005e60000100a00 */
[--C-:B-1----:R-:W-:Y:S01]  /*9e10*/  IMAD.WIDE R28, R32, 0x4, R4.reuse ;  /* 0x00000004201c7825 */ /* 0x102fe200078e0204 */
[----:B------:R1:W-:Y:S03]  /*9e20*/  STL.64 [R1+0xdf0], R34 ;  /* 0x000df02201007387 */ /* 0x0003e60000100a00 */
[--C-:B------:R-:W-:Y:S01]  /*9e30*/  IMAD.WIDE R30, R27, 0x4, R4.reuse ;  /* 0x000000041b1e7825 */ /* 0x100fe200078e0204 */
[----:B------:R3:W-:Y:S03]  /*9e40*/  STL.64 [R1+0xdb0], R28 ;  /* 0x000db01c01007387 */ /* 0x0007e60000100a00 */
[----:B------:R-:W-:Y:S01]  /*9e50*/  IMAD.WIDE R26, R26, 0x4, R4 ;  /* 0x000000041a1a7825 */ /* 0x000fe200078e0204 */
[----:B------:R-:W-:Y:S03]  /*9e60*/  STL.64 [R1+0xd78], R30 ;  /* 0x000d781e01007387 */ /* 0x000fe60000100a00 */
[----:B--2---:R-:W-:Y:S01]  /*9e70*/  IMAD.WIDE R36, R38, 0x4, R238 ;  /* 0x0000000426247825 */ /* 0x004fe200078e02ee */
[----:B------:R2:W-:Y:S03]  /*9e80*/  STL.64 [R1+0xd18], R26 ;  /* 0x000d181a01007387 */ /* 0x0005e60000100a00 */
[----:B-1----:R-:W-:-:S02]  /*9e90*/  IMAD R34, R2, 0x24, RZ ;  /* 0x0000002402227824 */ /* 0x002fc400078e02ff */
[----:B---3--:R-:W-:-:S04]  /*9ea0*/  IMAD.WIDE R28, R25, 0x4, R4 ;  /* 0x00000004191c7825 */ /* 0x008fc800078e0204 */
[--C-:B------:R-:W-:Y:S01]  /*9eb0*/  IMAD.WIDE R24, R24, 0x4, R4.reuse ;  /* 0x0000000418187825 */ /* 0x100fe200078e0204 */
[----:B------:R-:W-:Y:S03]  /*9ec0*/  STL.64 [R1+0xd10], R28 ;  /* 0x000d101c01007387 */ /* 0x000fe60000100a00 */
[--C-:B--2---:R-:W-:Y:S01]  /*9ed0*/  IMAD.WIDE R26, R23, 0x4, R4.reuse ;  /* 0x00000004171a7825 */ /* 0x104fe200078e0204 */
[----:B------:R1:W-:Y:S03]  /*9ee0*/  STL.64 [R1+0xd08], R24 ;  /* 0x000d081801007387 */ /* 0x0003e60000100a00 */
[----:B------:R-:W-:Y:S01]  /*9ef0*/  IMAD.WIDE R22, R22, 0x4, R4 ;  /* 0x0000000416167825 */ /* 0x000fe200078e0204 */
[----:B------:R2:W-:Y:S03]  /*9f00*/  STL.64 [R1+0xd00], R26 ;  /* 0x000d001a01007387 */ /* 0x0005e60000100a00 */
[----:B------:R-:W-:Y:S01]  /*9f10*/  IMAD.SHL.U32 R30, R2, 0x20, RZ ;  /* 0x00000020021e7824 */ /* 0x000fe200078e00ff */
[----:B------:R3:W-:Y:S01]  /*9f20*/  STL.64 [R1+0xcf8], R22 ;  /* 0x000cf81601007387 */ /* 0x0007e20000100a00 */
[----:B------:R-:W-:-:S04]  /*9f30*/  IMAD.WIDE R32, R34, 0x4, R238 ;  /* 0x0000000422207825 */ /* 0x000fc800078e02ee */
[----:B-1----:R-:W-:-:S04]  /*9f40*/  IMAD.WIDE R24, R21, 0x4, R4 ;  /* 0x0000000415187825 */ /* 0x002fc800078e0204 */
[--C-:B--2---:R-:W-:Y:S01]  /*9f50*/  IMAD.WIDE R26, R11, 0x4, R4.reuse ;  /* 0x000000040b1a7825 */ /* 0x104fe200078e0204 */
[----:B------:R1:W-:Y:S03]  /*9f60*/  STL.64 [R1+0xcf0], R24 ;  /* 0x000cf01801007387 */ /* 0x0003e60000100a00 */
[--C-:B---3--:R-:W-:Y:S01]  /*9f70*/  IMAD.WIDE R22, R12, 0x4, R4.reuse ;  /* 0x000000040c167825 */ /* 0x108fe200078e0204 */
[----:B------:R-:W-:Y:S03]  /*9f80*/  STL.64 [R1+0xd80], R26 ;  /* 0x000d801a01007387 */ /* 0x000fe60000100a00 */
[----:B------:R-:W-:Y:S01]  /*9f90*/  IMAD.WIDE R10, R10, 0x4, R4 ;  /* 0x000000040a0a7825 */ /* 0x000fe200078e0204 */
        /* <DEDUP_REMOVED lines=8> */
[----:B------:R-:W-:Y:S03]  /*a020*/  STL.64 [R1+0xdd8], R22 ;  /* 0x000dd81601007387 */ /* 0x000fe60000100a00 */
[----:B------:R-:W-:Y:S01]  /*a030*/  IMAD R26, R2, 0x1c, RZ ;  /* 0x0000001c021a7824 */ /* 0x000fe200078e02ff */
[----:B------:R2:W-:Y:S01]  /*a040*/  STL.64 [R1+0xdd0], R14 ;  /* 0x000dd00e01007387 */ /* 0x0005e20000100a00 */
[----:B------:R-:W-:-:S04]  /*a050*/  IMAD.WIDE R30, R30, 0x4, R240 ;  /* 0x000000041e1e7825 */ /* 0x000fc800078e02f0 */
[----:B-1----:R-:W-:-:S04]  /*a060*/  IMAD.WIDE R12, R17, 0x4, R4 ;  /* 0x00000004110c7825 */ /* 0x002fc800078e0204 */
[--C-:B------:R-:W-:Y:S01]  /*a070*/  IMAD.WIDE R16, R18, 0x4, R4.reuse ;  /* 0x0000000412107825 */ /* 0x100fe200078e0204 */
[----:B------:R1:W-:Y:S03]  /*a080*/  STL.64 [R1+0xdc0], R12 ;  /* 0x000dc00c01007387 */ /* 0x0003e60000100a00 */
[----:B--2---:R-:W-:Y:S01]  /*a090*/  IMAD.WIDE R14, R19, 0x4, R4 ;  /* 0x00000004130e7825 */ /* 0x004fe200078e0204 */
[----:B------:R-:W-:Y:S03]  /*a0a0*/  STL.64 [R1+0xda8], R16 ;  /* 0x000da81001007387 */ /* 0x000fe60000100a00 */
[C---:B------:R-:W-:Y:S01]  /*a0b0*/  IMAD R18, R2.reuse, 0x14, RZ ;  /* 0x0000001402127824 */ /* 0x040fe200078e02ff */
[----:B------:R2:W-:Y:S01]  /*a0c0*/  STL.64 [R1+0xd98], R14 ;  /* 0x000d980e01007387 */ /* 0x0005e20000100a00 */
[----:B------:R-:W-:-:S02]  /*a0d0*/  IMAD R22, R2, 0x18, RZ ;  /* 0x0000001802167824 */ /* 0x000fc400078e02ff */
[----:B------:R-:W-:-:S04]  /*a0e0*/  IMAD.WIDE R24, R26, 0x4, R238 ;  /* 0x000000041a187825 */ /* 0x000fc800078e02ee */
[----:B-1----:R-:W-:-:S04]  /*a0f0*/  IMAD.WIDE R12, R20, 0x4, R4 ;  /* 0x00000004140c7825 */ /* 0x002fc800078e0204 */
[C---:B------:R-:W-:Y:S01]  /*a100*/  IMAD.WIDE R20, R22.reuse, 0x4, R238 ;  /* 0x0000000416147825 */ /* 0x040fe200078e02ee */
[----:B------:R1:W-:Y:S03]  /*a110*/  STL.64 [R1+0xd70], R12 ;  /* 0x000d700c01007387 */ /* 0x0003e60000100a00 */
[----:B--2---:R-:W-:Y:S01]  /*a120*/  IMAD.WIDE R14, R9, 0x4, R4 ;  /* 0x00000004090e7825 */ /* 0x004fe200078e0204 */
[----:B------:R2:W-:Y:S03]  /*a130*/  STL.64 [R1+0xd68], R10 ;  /* 0x000d680a01007387 */ /* 0x0005e60000100a00 */
[--C-:B------:R-:W-:Y:S01]  /*a140*/  IMAD.WIDE R22, R22, 0x4, R240.reuse ;  /* 0x0000000416167825 */ /* 0x100fe200078e02f0 */
[----:B------:R-:W-:Y:S03]  /*a150*/  STL.64 [R1+0xd60], R14 ;  /* 0x000d600e01007387 */ /* 0x000fe60000100a00 */
[----:B------:R-:W-:-:S04]  /*a160*/  IMAD.WIDE R26, R26, 0x4, R240 ;  /* 0x000000041a1a7825 */ /* 0x000fc800078e02f0 */
[----:B-1----:R-:W-:-:S04]  /*a170*/  IMAD.WIDE R12, R8, 0x4, R4 ;  /* 0x00000004080c7825 */ /* 0x002fc800078e0204 */
[--C-:B--2---:R-:W-:Y:S01]  /*a180*/  IMAD.WIDE R10, R7, 0x4, R4.reuse ;  /* 0x00000004070a7825 */ /* 0x104fe200078e0204 */
[----:B------:R-:W-:Y:S03]  /*a190*/  STL.64 [R1+0xd58], R12 ;  /* 0x000d580c01007387 */ /* 0x000fe60000100a00 */
[--C-:B------:R-:W-:Y:S01]  /*a1a0*/  IMAD.WIDE R8, R6, 0x4, R4.reuse ;  /* 0x0000000406087825 */ /* 0x100fe200078e0204 */
[----:B------:R-:W-:Y:S03]  /*a1b0*/  STL.64 [R1+0xd50], R10 ;  /* 0x000d500a01007387 */ /* 0x000fe60000100a00 */
[--C-:B------:R-:W-:Y:S01]  /*a1c0*/  IMAD.WIDE R6, R3, 0x4, R4.reuse ;  /* 0x0000000403067825 */ /* 0x100fe200078e0204 */
[----:B------:R1:W-:Y:S03]  /*a1d0*/  STL.64 [R1+0xd48], R8 ;  /* 0x000d480801007387 */ /* 0x0003e60000100a00 */
[----:B------:R-:W-:Y:S01]  /*a1e0*/  IMAD.WIDE R4, R0, 0x4, R4 ;  /* 0x0000000400047825 */ /* 0x000fe200078e0204 */
[----:B------:R-:W-:Y:S03]  /*a1f0*/  STL.64 [R1+0xd38], R6 ;  /* 0x000d380601007387 */ /* 0x000fe60000100a00 */
[----:B------:R-:W-:Y:S01]  /*a200*/  VIADD R3, R136, 0xfffffff3 ;  /* 0xfffffff388037836 */ /* 0x000fe20000000000 */
[----:B------:R2:W-:Y:S01]  /*a210*/  STL.64 [R1+0xcd8], R4 ;  /* 0x000cd80401007387 */ /* 0x0005e20000100a00 */
[----:B------:R-:W-:-:S02]  /*a220*/  VIADD R0, R137, 0xffffffef ;  /* 0xffffffef89007836 */ /* 0x000fc40000000000 */
[--C-:B------:R-:W-:Y:S01]  /*a230*/  IMAD.WIDE R34, R34, 0x4, R240.reuse ;  /* 0x0000000422227825 */ /* 0x100fe200078e02f0 */
[----:B------:R-:W-:Y:S01]  /*a240*/  ISETP.GE.U32.AND P3, PT, R3, 0x7fffff74, PT ;  /* 0x7fffff740300780c */ /* 0x000fe20003f66070 */
[----:B-1----:R-:W1:Y:S01]  /*a250*/  LDC R9, c[0x0][0x3a0] ;  /* 0x0000e800ff097b82 */ /* 0x002e620000000800 */
[----:B------:R-:W-:Y:S01]  /*a260*/  ISETP.GE.U32.AND P0, PT, R0, 0x7fffff70, PT ;  /* 0x7fffff700000780c */ /* 0x000fe20003f06070 */
[----:B------:R-:W-:Y:S02]  /*a270*/  VIADD R3, R139, 0xffffffe7 ;  /* 0xffffffe78b037836 */ /* 0x000fe40000000000 */
[----:B------:R-:W-:Y:S02]  /*a280*/  IMAD.SHL.U32 R0, R192, 0x4, RZ ;  /* 0x00000004c0007824 */ /* 0x000fe400078e00ff */
[--C-:B------:R-:W-:Y:S01]  /*a290*/  IMAD.WIDE R38, R38, 0x4, R240.reuse ;  /* 0x0000000426267825 */ /* 0x100fe200078e02f0 */
[----:B--2---:R-:W-:Y:S01]  /*a2a0*/  IADD3 R4, PT, PT, R135, -0x9, RZ ;  /* 0xfffffff787047810 */ /* 0x004fe20007ffe0ff */
[----:B------:R-:W2:Y:S01]  /*a2b0*/  LDC R5, c[0x0][0x3a0] ;  /* 0x0000e800ff057b82 */ /* 0x000ea20000000800 */
[----:B------:R-:W-:Y:S01]  /*a2c0*/  ISETP.GE.U32.AND P1, PT, R3, 0x7fffff68, PT ;  /* 0x7fffff680300780c */ /* 0x000fe20003f26070 */
[----:B------:R-:W-:Y:S01]  /*a2d0*/  IMAD.SHL.U32 R3, R2, 0x4, RZ ;  /* 0x0000000402037824 */ /* 0x000fe200078e00ff */
[----:B------:R-:W-:Y:S01]  /*a2e0*/  ISETP.GE.U32.AND P5, PT, R4, 0x7fffff78, PT ;  /* 0x7fffff780400780c */ /* 0x000fe20003fa6070 */
[----:B------:R-:W-:Y:S01]  /*a2f0*/  IMAD.WIDE R42, R42, 0x4, R240 ;  /* 0x000000042a2a7825 */ /* 0x000fe200078e02f0 */
[----:B------:R-:W-:-:S02]  /*a300*/  IADD3 R4, PT, PT, R138, -0x15, RZ ;  /* 0xffffffeb8a047810 */ /* 0x000fc40007ffe0ff */
[----:B------:R-:W-:Y:S01]  /*a310*/  IADD3 R8, PT, PT, R0, UR4, RZ ;  /* 0x0000000400087c10 */ /* 0x000fe2000fffe0ff */
[----:B------:R-:W3:Y:S01]  /*a320*/  LDC R6, c[0x0][0x3a0] ;  /* 0x0000e800ff067b82 */ /* 0x000ee20000000800 */
[----:B------:R-:W-:Y:S01]  /*a330*/  ISETP.GE.U32.AND P4, PT, R4, 0x7fffff6c, PT ;  /* 0x7fffff6c0400780c */ /* 0x000fe20003f86070 */
[C---:B------:R-:W-:Y:S02]  /*a340*/  IMAD.WIDE R12, R3.reuse, 0x4, R238 ;  /* 0x00000004030c7825 */ /* 0x040fe400078e02ee */
[----:B------:R-:W-:Y:S01]  /*a350*/  @!PT LDS RZ, [RZ] ;  /* 0x00000000fffff984 */ /* 0x000fe20000000800 */
[----:B------:R-:W-:Y:S01]  /*a360*/  @!PT LDS RZ, [RZ] ;  /* 0x00000000fffff984 */ /* 0x000fe20000000800 */
[----:B------:R-:W-:Y:S01]  /*a370*/  @!PT LDS RZ, [RZ] ;  /* 0x00000000fffff984 */ /* 0x000fe20000000800 */
[----:B----4-:R-:W-:Y:S02]  /*a380*/  LDGSTS.E [R8], desc[UR10][R238.64], !P2 ;  /* 0x00000000ee087fae */ /* 0x010fe4000d1a100a */
[----:B------:R-:W-:Y:S02]  /*a390*/  VIADD R4, R140, 0xffffffe3 ;  /* 0xffffffe38c047836 */ /* 0x000fe40000000000 */
[----:B------:R-:W4:Y:S01]  /*a3a0*/  LDC R7, c[0x0][0x3a0] ;  /* 0x0000e800ff077b82 */ /* 0x000f220000000800 */
[----:B------:R-:W-:Y:S01]  /*a3b0*/  IMAD.WIDE R10, R3, 0x4, R240 ;  /* 0x00000004030a7825 */ /* 0x000fe200078e02f0 */
[----:B------:R-:W-:Y:S01]  /*a3c0*/  LDGSTS.E [R8+0x100], desc[UR10][R240.64], !P2 ;  /* 0x00100000f0087fae */ /* 0x000fe2000d1a100a */
[----:B------:R-:W-:-:S02]  /*a3d0*/  ISETP.GE.U32.AND P2, PT, R4, 0x7fffff64, PT ;  /* 0x7fffff640400780c */ /* 0x000fc40003f46070 */
[----:B------:R-:W-:Y:S01]  /*a3e0*/  SHF.L.U32 R3, R2, 0x3, RZ ;  /* 0x0000000302037819 */ /* 0x000fe200000006ff */
[----:B------:R5:W-:Y:S01]  /*a3f0*/  STL.64 [R1+0x68], R12 ;  /* 0x0000680c01007387 */ /* 0x000be20000100a00 */
[----:B------:R-:W-:-:S03]  /*a400*/  IMAD.WIDE R46, R46, 0x4, R240 ;  /* 0x000000042e2e7825 */ /* 0x000fc600078e02f0 */
[----:B------:R5:W-:Y:S01]  /*a410*/  LDGSTS.E [R8+0x800], desc[UR10][R12.64], !P6 ;  /* 0x008000000c087fae */ /* 0x000be2000f1a100a */
[----:B--2---:R-:W-:Y:S02]  /*a420*/  VIADD R4, R5, 0xffffffdf ;  /* 0xffffffdf05047836 */ /* 0x004fe40000000000 */
[C---:B------:R-:W-:Y:S01]  /*a430*/  IMAD.WIDE R14, R3.reuse, 0x4, R238 ;  /* 0x00000004030e7825 */ /* 0x040fe200078e02ee */
[----:B------:R2:W-:Y:S03]  /*a440*/  STL.64 [R1+0x60], R10 ;  /* 0x0000600a01007387 */ /* 0x0005e60000100a00 */
[--C-:B------:R-:W-:Y:S01]  /*a450*/  IMAD.WIDE R50, R50, 0x4, R240.reuse ;  /* 0x0000000432327825 */ /* 0x100fe200078e02f0 */
[----:B------:R2:W-:Y:S01]  /*a460*/  LDGSTS.E [R8+0x900], desc[UR10][R10.64], !P6 ;  /* 0x009000000a087fae */ /* 0x0005e2000f1a100a */
[----:B------:R-:W-:Y:S02]  /*a470*/  ISETP.GE.U32.AND P6, PT, R4, 0x7fffff60, PT ;  /* 0x7fffff600400780c */ /* 0x000fe40003fc6070 */
[----:B---3--:R-:W-:Y:S01]  /*a480*/  VIADD R4, R6, 0xffffffdb ;  /* 0xffffffdb06047836 */ /* 0x008fe20000000000 */
[----:B------:R3:W-:Y:S01]  /*a490*/  LDGSTS.E [R8+0x1000], desc[UR10][R14.64], !P5 ;  /* 0x010000000e087fae */ /* 0x0007e2000e9a100a */
[----:B-----5:R-:W-:-:S03]  /*a4a0*/  IMAD.WIDE R12, R3, 0x4, R240 ;  /* 0x00000004030c7825 */ /* 0x020fc600078e02f0 */
[----:B------:R3:W-:Y:S01]  /*a4b0*/  STL.64 [R1+0x38], R14 ;  /* 0x0000380e01007387 */ /* 0x0007e20000100a00 */
[----:B------:R-:W-:Y:S02]  /*a4c0*/  IMAD R3, R2, 0xc, RZ ;  /* 0x0000000c02037824 */ /* 0x000fe400078e02ff */
[----:B------:R-:W-:Y:S01]  /*a4d0*/  IMAD.WIDE R58, R58, 0x4, R240 ;  /* 0x000000043a3a7825 */ /* 0x000fe200078e02f0 */
[----:B--2---:R-:W2:Y:S01]  /*a4e0*/  LDC R10, c[0x0][0x3a0] ;  /* 0x0000e800ff0a7b82 */ /* 0x004ea20000000800 */
[----:B------:R5:W-:Y:S01]  /*a4f0*/  LDGSTS.E [R8+0x1100], desc[UR10][R12.64], !P5 ;  /* 0x011000000c087fae */ /* 0x000be2000e9a100a */
[----:B------:R-:W-:Y:S01]  /*a500*/  ISETP.GE.U32.AND P5, PT, R4, 0x7fffff5c, PT ;  /* 0x7fffff5c0400780c */ /* 0x000fe20003fa6070 */
[C---:B------:R-:W-:Y:S02]  /*a510*/  IMAD.WIDE R16, R3.reuse, 0x4, R238 ;  /* 0x0000000403107825 */ /* 0x040fe400078e02ee */
[----:B------:R5:W-:Y:S02]  /*a520*/  STL.64 [R1+0x30], R12 ;  /* 0x0000300c01007387 */ /* 0x000be40000100a00 */
[----:B------:R-:W-:Y:S01]  /*a530*/  IMAD.SHL.U32 R4, R2, 0x10, RZ ;  /* 0x0000001002047824 */ /* 0x000fe200078e00ff */
[----:B------:R-:W2:Y:S01]  /*a540*/  LDC R11, c[0x0][0x3a0] ;  /* 0x0000e800ff0b7b82 */ /* 0x000ea20000000800 */
[----:B---3--:R-:W-:Y:S01]  /*a550*/  IMAD.WIDE R14, R3, 0x4, R240 ;  /* 0x00000004030e7825 */ /* 0x008fe200078e02f0 */
[----:B----4-:R-:W-:Y:S01]  /*a560*/  IADD3 R3, PT, PT, R7, -0x29, RZ ;  /* 0xffffffd707037810 */ /* 0x010fe20007ffe0ff */
[----:B------:R-:W-:Y:S02]  /*a570*/  LDGSTS.E [R8+0x1800], desc[UR10][R16.64], !P3 ;  /* 0x0180000010087fae */ /* 0x000fe4000d9a100a */
[----:B------:R-:W-:-:S02]  /*a580*/  IMAD.WIDE R242, R4, 0x4, R238 ;  /* 0x0000000404f27825 */ /* 0x000fc400078e02ee */
[----:B------:R3:W-:Y:S01]  /*a590*/  LDGSTS.E [R8+0x1900], desc[UR10][R14.64], !P3 ;  /* 0x019000000e087fae */ /* 0x0007e2000d9a100a */
[----:B------:R-:W-:Y:S01]  /*a5a0*/  ISETP.GE.U32.AND P3, PT, R3, 0x7fffff58, PT ;  /* 0x7fffff580300780c */ /* 0x000fe20003f66070 */
[----:B------:R-:W-:Y:S01]  /*a5b0*/  IMAD.WIDE R4, R4, 0x4, R240 ;  /* 0x0000000404047825 */ /* 0x000fe200078e02f0 */
[----:B-----5:R-:W4:Y:S01]  /*a5c0*/  LDC R12, c[0x0][0x3a0] ;  /* 0x0000e800ff0c7b82 */ /* 0x020f220000000800 */
[----:B------:R5:W-:Y:S02]  /*a5d0*/  LDGSTS.E [R8+0x2000], desc[UR10][R242.64], !P0 ;  /* 0x02000000f2087fae */ /* 0x000be4000c1a100a */
[----:B-1----:R-:W-:Y:S02]  /*a5e0*/  VIADD R3, R9, 0xffffffd3 ;  /* 0xffffffd309037836 */ /* 0x002fe40000000000 */
[----:B------:R-:W-:Y:S01]  /*a5f0*/  LDGSTS.E [R8+0x2100], desc[UR10][R4.64], !P0 ;  /* 0x0210000004087fae */ /* 0x000fe2000c1a100a */
[----:B------:R-:W-:Y:S02]  /*a600*/  IMAD.WIDE R6, R18, 0x4, R238 ;  /* 0x0000000412067825 */ /* 0x000fe400078e02ee */
[----:B------:R-:W-:Y:S01]  /*a610*/  ISETP.GE.U32.AND P0, PT, R3, 0x7fffff54, PT ;  /* 0x7fffff540300780c */ /* 0x000fe20003f06070 */
[----:B------:R-:W1:Y:S01]  /*a620*/  LDC R13, c[0x0][0x3a0] ;  /* 0x0000e800ff0d7b82 */ /* 0x000e620000000800 */
[----:B--2---:R-:W-:Y:S01]  /*a630*/  IADD3 R3, PT, PT, R10, -0x31, RZ ;  /* 0xffffffcf0a037810 */ /* 0x004fe20007ffe0ff */
[--C-:B------:R-:W-:Y:S01]  /*a640*/  IMAD.WIDE R18, R18, 0x4, R240.reuse ;  /* 0x0000000412127825 */ /* 0x100fe200078e02f0 */
[----:B------:R-:W-:Y:S03]  /*a650*/  STL.64 [R1+0x8], R16 ;  /* 0x0000081001007387 */ /* 0x000fe60000100a00 */
[----:B------:R-:W-:Y:S01]  /*a660*/  VIADD R9, R11, 0xffffffcb ;  /* 0xffffffcb0b097836 */ /* 0x000fe20000000000 */
[----:B------:R3:W-:Y:S01]  /*a670*/  STL.64 [R1], R14 ;  /* 0x0000000e01007387 */ /* 0x0007e20000100a00 */
[----:B------:R-:W2:Y:S01]  /*a680*/  LDC R10, c[0x0][0x3a0] ;  /* 0x0000e800ff0a7b82 */ /* 0x000ea20000000800 */
[----:B------:R-:W-:-:S02]  /*a690*/  IMAD.WIDE R62, R62, 0x4, R240 ;  /* 0x000000043e3e7825 */ /* 0x000fc400078e02f0 */
[----:B------:R-:W-:Y:S02]  /*a6a0*/  LDGSTS.E [R8+0x2800], desc[UR10][R6.64], !P4 ;  /* 0x0280000006087fae */ /* 0x000fe4000e1a100a */
[----:B------:R-:W-:Y:S02]  /*a6b0*/  IMAD.WIDE R70, R70, 0x4, R240 ;  /* 0x0000000446467825 */ /* 0x000fe400078e02f0 */
[----:B------:R1:W-:Y:S01]  /*a6c0*/  LDGSTS.E [R8+0x2900], desc[UR10][R18.64], !P4 ;  /* 0x0290000012087fae */ /* 0x0003e2000e1a100a */
[----:B------:R-:W-:Y:S01]  /*a6d0*/  ISETP.GE.U32.AND P4, PT, R3, 0x7fffff50, PT ;  /* 0x7fffff500300780c */ /* 0x000fe20003f86070 */
[----:B------:R-:W5:Y:S01]  /*a6e0*/  LDC R11, c[0x0][0x3a0] ;  /* 0x0000e800ff0b7b82 */ /* 0x000f620000000800 */
[----:B----4-:R-:W-:Y:S01]  /*a6f0*/  IADD3 R3, PT, PT, R12, -0x39, RZ ;  /* 0xffffffc70c037810 */ /* 0x010fe20007ffe0ff */
[----:B------:R4:W-:Y:S01]  /*a700*/  LDGSTS.E [R8+0x3000], desc[UR10][R20.64], !P1 ;  /* 0x0300000014087fae */ /* 0x0009e2000c9a100a */
[----:B------:R-:W-:-:S03]  /*a710*/  IMAD.WIDE R72, R74, 0x4, R238 ;  /* 0x000000044a487825 */ /* 0x000fc600078e02ee */
[----:B------:R1:W-:Y:S01]  /*a720*/  LDGSTS.E [R8+0x3100], desc[UR10][R22.64], !P1 ;  /* 0x0310000016087fae */ /* 0x0003e2000c9a100a */
[----:B------:R-:W-:Y:S01]  /*a730*/  ISETP.GE.U32.AND P1, PT, R9, 0x7fffff4c, PT ;  /* 0x7fffff4c0900780c */ /* 0x000fe20003f26070 */
[----:B---3--:R-:W3:Y:S01]  /*a740*/  LDC R14, c[0x0][0x3a0] ;  /* 0x0000e800ff0e7b82 */ /* 0x008ee20000000800 */
[--C-:B------:R-:W-:Y:S01]  /*a750*/  IMAD.WIDE R74, R74, 0x4, R240.reuse ;  /* 0x000000044a4a7825 */ /* 0x100fe200078e02f0 */
[----:B------:R1:W-:Y:S03]  /*a760*/  LDGSTS.E [R8+0x3800], desc[UR10][R24.64], !P2 ;  /* 0x0380000018087fae */ /* 0x0003e6000d1a100a */
[--C-:B------:R-:W-:Y:S01]  /*a770*/  IMAD.WIDE R78, R78, 0x4, R240.reuse ;  /* 0x000000044e4e7825 */ /* 0x100fe200078e02f0 */
[----:B------:R1:W-:Y:S01]  /*a780*/  LDGSTS.E [R8+0x3900], desc[UR10][R26.64], !P2 ;  /* 0x039000001a087fae */ /* 0x0003e2000d1a100a */
[----:B------:R-:W-:Y:S01]  /*a790*/  ISETP.GE.U32.AND P2, PT, R3, 0x7fffff48, PT ;  /* 0x7fffff480300780c */ /* 0x000fe20003f46070 */
[----:B------:R-:W4:Y:S01]  /*a7a0*/  LDC R9, c[0x0][0x3a0] ;  /* 0x0000e800ff097b82 */ /* 0x000f220000000800 */
[----:B--2---:R-:W-:Y:S01]  /*a7b0*/  VIADD R3, R10, 0xffffffc3 ;  /* 0xffffffc30a037836 */ /* 0x004fe20000000000 */
[----:B------:R2:W-:Y:S01]  /*a7c0*/  LDGSTS.E [R8+0x4000], desc[UR10][R28.64], !P6 ;  /* 0x040000001c087fae */ /* 0x0005e2000f1a100a */
[----:B------:R-:W-:-:S03]  /*a7d0*/  IMAD.WIDE R82, R82, 0x4, R240 ;  /* 0x0000000452527825 */ /* 0x000fc600078e02f0 */
[----:B------:R-:W-:Y:S01]  /*a7e0*/  LDGSTS.E [R8+0x4100], desc[UR10][R30.64], !P6 ;  /* 0x041000001e087fae */ /* 0x000fe2000f1a100a */
[----:B------:R-:W-:Y:S01]  /*a7f0*/  ISETP.GE.U32.AND P6, PT, R3, 0x7fffff44, PT ;  /* 0x7fffff440300780c */ /* 0x000fe20003fc6070 */
[----:B------:R-:W2:Y:S01]  /*a800*/  LDC R10, c[0x0][0x3a0] ;  /* 0x0000e800ff0a7b82 */ /* 0x000ea20000000800 */
[----:B-1----:R-:W-:Y:S01]  /*a810*/  VIADD R3, R13, 0xffffffbf ;  /* 0xffffffbf0d037836 */ /* 0x002fe20000000000 */
[----:B------:R1:W-:Y:S01]  /*a820*/  LDGSTS.E [R8+0x4800], desc[UR10][R32.64], !P5 ;  /* 0x0480000020087fae */ /* 0x0003e2000e9a100a */
[----:B------:R-:W-:-:S03]  /*a830*/  IMAD.WIDE R86, R86, 0x4, R240 ;  /* 0x0000000456567825 */ /* 0x000fc600078e02f0 */
[----:B------:R1:W-:Y:S01]  /*a840*/  LDGSTS.E [R8+0x4900], desc[UR10][R34.64], !P5 ;  /* 0x0490000022087fae */ /* 0x0003e2000e9a100a */
[----:B------:R-:W-:Y:S01]  /*a850*/  ISETP.GE.U32.AND P5, PT, R3, 0x7fffff40, PT ;  /* 0x7fffff400300780c */ /* 0x000fe20003fa6070 */
[----:B------:R-:W1:Y:S01]  /*a860*/  LDC R12, c[0x0][0x3a0] ;  /* 0x0000e800ff0c7b82 */ /* 0x000e620000000800 */
[----:B---3--:R-:W-:Y:S01]  /*a870*/  IADD3 R3, PT, PT, R14, -0x45, RZ ;  /* 0xffffffbb0e037810 */ /* 0x008fe20007ffe0ff */
[----:B------:R3:W-:Y:S01]  /*a880*/  LDGSTS.E [R8+0x5000], desc[UR10][R36.64], !P3 ;  /* 0x0500000024087fae */ /* 0x0007e2000d9a100a */
[----:B------:R-:W-:-:S03]  /*a890*/  IMAD.WIDE R102, R102, 0x4, R240 ;  /* 0x0000000466667825 */ /* 0x000fc600078e02f0 */
[----:B------:R1:W-:Y:S01]  /*a8a0*/  LDGSTS.E [R8+0x5100], desc[UR10][R38.64], !P3 ;  /* 0x0510000026087fae */ /* 0x0003e2000d9a100a */
[----:B------:R-:W-:Y:S01]  /*a8b0*/  ISETP.GE.U32.AND P3, PT, R3, 0x7fffff3c, PT ;  /* 0x7fffff3c0300780c */ /* 0x000fe20003f66070 */
[----:B----4-:R-:W-:Y:S01]  /*a8c0*/  VIADD R3, R9, 0xffffffb7 ;  /* 0xffffffb709037836 */ /* 0x010fe20000000000 */
[----:B------:R-:W4:Y:S01]  /*a8d0*/  LDC R13, c[0x0][0x3a0] ;  /* 0x0000e800ff0d7b82 */ /* 0x000f220000000800 */
[----:B------:R1:W-:Y:S01]  /*a8e0*/  LDGSTS.E [R8+0x5800], desc[UR10][R40.64], !P0 ;  /* 0x0580000028087fae */ /* 0x0003e2000c1a100a */
[----:B------:R-:W-:-:S03]  /*a8f0*/  IMAD.WIDE R114, R114, 0x4, R240 ;  /* 0x0000000472727825 */ /* 0x000fc600078e02f0 */
[----:B------:R1:W-:Y:S01]  /*a900*/  LDGSTS.E [R8+0x5900], desc[UR10][R42.64], !P0 ;  /* 0x059000002a087fae */ /* 0x0003e2000c1a100a */
[----:B------:R-:W-:Y:S01]  /*a910*/  ISETP.GE.U32.AND P0, PT, R3, 0x7fffff38, PT ;  /* 0x7fffff380300780c */ /* 0x000fe20003f06070 */
[----:B--2---:R-:W-:Y:S01]  /*a920*/  VIADD R3, R10, 0xffffffb3 ;  /* 0xffffffb30a037836 */ /* 0x004fe20000000000 */
[----:B------:R-:W2:Y:S01]  /*a930*/  LDC R14, c[0x0][0x3a0] ;  /* 0x0000e800ff0e7b82 */ /* 0x000ea20000000800 */
[----:B------:R2:W-:Y:S01]  /*a940*/  LDGSTS.E [R8+0x6000], desc[UR10][R44.64], !P4 ;  /* 0x060000002c087fae */ /* 0x0005e2000e1a100a */
[----:B------:R-:W-:-:S03]  /*a950*/  IMAD.WIDE R16, R2, 0x4, R240 ;  /* 0x0000000402107825 */ /* 0x000fc600078e02f0 */
[----:B------:R2:W-:Y:S01]  /*a960*/  LDGSTS.E [R8+0x6100], desc[UR10][R46.64], !P4 ;  /* 0x061000002e087fae */ /* 0x0005e2000e1a100a */
[----:B------:R-:W-:Y:S01]  /*a970*/  ISETP.GE.U32.AND P4, PT, R3, 0x7fffff34, PT ;  /* 0x7fffff340300780c */ /* 0x000fe20003f86070 */
[----:B-1----:R-:W-:Y:S01]  /*a980*/  VIADD R9, R12, 0xffffffab ;  /* 0xffffffab0c097836 */ /* 0x002fe20000000000 */
[----:B------:R-:W1:Y:S01]  /*a990*/  LDC R10, c[0x0][0x3a0] ;  /* 0x0000e800ff0a7b82 */ /* 0x000e620000000800 */
[----:B-----5:R-:W-:Y:S01]  /*a9a0*/  IADD3 R3, PT, PT, R11, -0x51, RZ ;  /* 0xffffffaf0b037810 */ /* 0x020fe20007ffe0ff */
[----:B------:R5:W-:Y:S01]  /*a9b0*/  LDGSTS.E [R8+0x6800], desc[UR10][R48.64], !P1 ;  /* 0x0680000030087fae */ /* 0x000be2000c9a100a */
[----:B------:R-:W-:-:S03]  /*a9c0*/  IMAD.WIDE R134, R134, 0x4, R240 ;  /* 0x0000000486867825 */ /* 0x000fc600078e02f0 */
[----:B------:R-:W-:Y:S01]  /*a9d0*/  LDGSTS.E [R8+0x6900], desc[UR10][R50.64], !P1 ;  /* 0x0690000032087fae */ /* 0x000fe2000c9a100a */
[----:B------:R-:W-:Y:S01]  /*a9e0*/  ISETP.GE.U32.AND P1, PT, R3, 0x7fffff30, PT ;  /* 0x7fffff300300780c */ /* 0x000fe20003f26070 */
[----:B------:R-:W2:Y:S01]  /*a9f0*/  LDC R11, c[0x0][0x3a0] ;  /* 0x0000e800ff0b7b82 */ /* 0x000ea20000000800 */
[----:B----4-:R-:W-:Y:S01]  /*aa00*/  IADD3 R3, PT, PT, R13, -0x59, RZ ;  /* 0xffffffa70d037810 */ /* 0x010fe20007ffe0ff */
[----:B------:R4:W-:Y:S01]  /*aa10*/  LDGSTS.E [R8+0x7000], desc[UR10][R52.64], !P2 ;  /* 0x0700000034087fae */ /* 0x0009e2000d1a100a */
[----:B------:R-:W-:Y:S02]  /*aa20*/  IMAD R138, R2, 0x1d, RZ ;  /* 0x0000001d028a7824 */ /* 0x000fe400078e02ff */
[--C-:B------:R-:W-:Y:S01]  /*aa30*/  IMAD.WIDE R192, R194, 0x4, R238.reuse ;  /* 0x00000004c2c07825 */ /* 0x100fe200078e02ee */
[----:B------:R-:W-:Y:S01]  /*aa40*/  LDGSTS.E [R8+0x7100], desc[UR10][R54.64], !P2 ;  /* 0x0710000036087fae */ /* 0x000fe2000d1a100a */
[----:B------:R-:W-:Y:S01]  /*aa50*/  ISETP.GE.U32.AND P2, PT, R9, 0x7fffff2c, PT ;  /* 0x7fffff2c0900780c */ /* 0x000fe20003f46070 */
[----:B------:R-:W3:Y:S01]  /*aa60*/  LDC R12, c[0x0][0x3a0] ;  /* 0x0000e800ff0c7b82 */ /* 0x000ee20000000800 */
[C---:B------:R-:W-:Y:S01]  /*aa70*/  IMAD.WIDE R136, R138.reuse, 0x4, R238 ;  /* 0x000000048a887825 */ /* 0x040fe200078e02ee */
[----:B------:R-:W-:Y:S03]  /*aa80*/  LDGSTS.E [R8+0x7800], desc[UR10][R56.64], !P6 ;  /* 0x0780000038087fae */ /* 0x000fe6000f1a100a */
[--C-:B------:R-:W-:Y:S01]  /*aa90*/  IMAD.WIDE R138, R138, 0x4, R240.reuse ;  /* 0x000000048a8a7825 */ /* 0x100fe200078e02f0 */
[----:B------:R-:W-:Y:S01]  /*aaa0*/  LDGSTS.E [R8+0x7900], desc[UR10][R58.64], !P6 ;  /* 0x079000003a087fae */ /* 0x000fe2000f1a100a */
[----:B------:R-:W-:Y:S01]  /*aab0*/  ISETP.GE.U32.AND P6, PT, R3, 0x7fffff28, PT ;  /* 0x7fffff280300780c */ /* 0x000fe20003fc6070 */
[----:B------:R-:W3:Y:S01]  /*aac0*/  LDC R9, c[0x0][0x3a0] ;  /* 0x0000e800ff097b82 */ /* 0x000ee20000000800 */
[----:B-1----:R-:W-:Y:S01]  /*aad0*/  VIADD R3, R10, 0xffffffa3 ;  /* 0xffffffa30a037836 */ /* 0x002fe20000000000 */
[----:B------:R-:W-:Y:S01]  /*aae0*/  LDGSTS.E [R8+0x8000], desc[UR10][R60.64], !P5 ;  /* 0x080000003c087fae */ /* 0x000fe2000e9a100a */
[----:B------:R-:W-:-:S03]  /*aaf0*/  IMAD.WIDE R194, R194, 0x4, R240 ;  /* 0x00000004c2c27825 */ /* 0x000fc600078e02f0 */
[----:B------:R-:W-:Y:S01]  /*ab00*/  LDGSTS.E [R8+0x8100], desc[UR10][R62.64], !P5 ;  /* 0x081000003e087fae */ /* 0x000fe2000e9a100a */
[----:B------:R-:W-:Y:S01]  /*ab10*/  ISETP.GE.U32.AND P5, PT, R3, 0x7fffff24, PT ;  /* 0x7fffff240300780c */ /* 0x000fe20003fa6070 */
[----:B------:R-:W1:Y:S01]  /*ab20*/  LDC R10, c[0x0][0x3a0] ;  /* 0x0000e800ff0a7b82 */ /* 0x000e620000000800 */
[----:B--2---:R-:W-:Y:S01]  /*ab30*/  VIADD R3, R11, 0xffffff9f ;  /* 0xffffff9f0b037836 */ /* 0x004fe20000000000 */
[----:B------:R-:W-:Y:S04]  /*ab40*/  LDGSTS.E [R8+0x8800], desc[UR10][R64.64], !P3 ;  /* 0x0880000040087fae */ /* 0x000fe8000d9a100a */
[----:B------:R-:W-:Y:S01]  /*ab50*/  LDGSTS.E [R8+0x8900], desc[UR10][R66.64], !P3 ;  /* 0x0890000042087fae */ /* 0x000fe2000d9a100a */
[----:B------:R-:W-:Y:S01]  /*ab60*/  ISETP.GE.U32.AND P3, PT, R3, 0x7fffff20, PT ;  /* 0x7fffff200300780c */ /* 0x000fe20003f66070 */
[----:B------:R-:W2:Y:S01]  /*ab70*/  LDC R11, c[0x0][0x3a0] ;  /* 0x0000e800ff0b7b82 */ /* 0x000ea20000000800 */
[----:B------:R-:W-:Y:S01]  /*ab80*/  IADD3 R3, PT, PT, R14, -0x65, RZ ;  /* 0xffffff9b0e037810 */ /* 0x000fe20007ffe0ff */
[----:B------:R-:W-:Y:S04]  /*ab90*/  LDGSTS.E [R8+0x9000], desc[UR10][R68.64], !P0 ;  /* 0x0900000044087fae */ /* 0x000fe8000c1a100a */
[----:B------:R-:W-:Y:S01]  /*aba0*/  LDGSTS.E [R8+0x9100], desc[UR10][R70.64], !P0 ;  /* 0x0910000046087fae */ /* 0x000fe2000c1a100a */
[----:B------:R-:W-:Y:S01]  /*abb0*/  ISETP.GE.U32.AND P0, PT, R3, 0x7fffff1c, PT ;  /* 0x7fffff1c0300780c */ /* 0x000fe20003f06070 */
[----:B---3--:R-:W-:Y:S01]  /*abc0*/  VIADD R3, R9, 0xffffff97 ;  /* 0xffffff9709037836 */ /* 0x008fe20000000000 */
[----:B------:R-:W3:Y:S01]  /*abd0*/  LDC R13, c[0x0][0x3a0] ;  /* 0x0000e800ff0d7b82 */ /* 0x000ee20000000800 */
[----:B------:R-:W-:Y:S04]  /*abe0*/  LDGSTS.E [R8+0x9800], desc[UR10][R72.64], !P4 ;  /* 0x0980000048087fae */ /* 0x000fe8000e1a100a */
[----:B------:R-:W-:Y:S01]  /*abf0*/  LDGSTS.E [R8+0x9900], desc[UR10][R74.64], !P4 ;  /* 0x099000004a087fae */ /* 0x000fe2000e1a100a */
[----:B------:R-:W-:Y:S01]  /*ac00*/  ISETP.GE.U32.AND P4, PT, R3, 0x7fffff18, PT ;  /* 0x7fffff180300780c */ /* 0x000fe20003f86070 */
[----:B-1----:R-:W-:Y:S01]  /*ac10*/  VIADD R3, R10, 0xffffff93 ;  /* 0xffffff930a037836 */ /* 0x002fe20000000000 */
[----:B------:R-:W1:Y:S01]  /*ac20*/  LDC R9, c[0x0][0x3a0] ;  /* 0x0000e800ff097b82 */ /* 0x000e620000000800 */
[----:B------:R-:W-:Y:S04]  /*ac30*/  LDGSTS.E [R8+0xa000], desc[UR10][R76.64], !P1 ;  /* 0x0a0000004c087fae */ /* 0x000fe8000c9a100a */
[----:B------:R-:W-:Y:S01]  /*ac40*/  LDGSTS.E [R8+0xa100], desc[UR10][R78.64], !P1 ;  /* 0x0a1000004e087fae */ /* 0x000fe2000c9a100a */
[----:B------:R-:W-:-:S02]  /*ac50*/  ISETP.GE.U32.AND P1, PT, R3, 0x7fffff14, PT ;  /* 0x7fffff140300780c */ /* 0x000fc40003f26070 */
[----:B------:R-:W3:Y:S01]  /*ac60*/  LDC R10, c[0x0][0x3a0] ;  /* 0x0000e800ff0a7b82 */ /* 0x000ee20000000800 */
[----:B--2---:R-:W-:Y:S01]  /*ac70*/  IADD3 R3, PT, PT, R11, -0x71, RZ ;  /* 0xffffff8f0b037810 */ /* 0x004fe20007ffe0ff */
[----:B------:R-:W-:Y:S04]  /*ac80*/  LDGSTS.E [R8+0xa800], desc[UR10][R80.64], !P2 ;  /* 0x0a80000050087fae */ /* 0x000fe8000d1a100a */
[----:B------:R-:W-:Y:S01]  /*ac90*/  LDGSTS.E [R8+0xa900], desc[UR10][R82.64], !P2 ;  /* 0x0a90000052087fae */ /* 0x000fe2000d1a100a */
[----:B------:R-:W-:Y:S01]  /*aca0*/  ISETP.GE.U32.AND P2, PT, R3, 0x7fffff10, PT ;  /* 0x7fffff100300780c */ /* 0x000fe20003f46070 */
[----:B------:R-:W2:Y:S01]  /*acb0*/  LDC R11, c[0x0][0x3a0] ;  /* 0x0000e800ff0b7b82 */ /* 0x000ea20000000800 */
[----:B------:R-:W-:Y:S01]  /*acc0*/  VIADD R3, R12, 0xffffff8b ;  /* 0xffffff8b0c037836 */ /* 0x000fe20000000000 */
[----:B------:R-:W-:Y:S04]  /*acd0*/  LDGSTS.E [R8+0xb000], desc[UR10][R84.64], !P6 ;  /* 0x0b00000054087fae */ /* 0x000fe8000f1a100a */
[----:B------:R-:W-:Y:S01]  /*ace0*/  LDGSTS.E [R8+0xb100], desc[UR10][R86.64], !P6 ;  /* 0x0b10000056087fae */ /* 0x000fe2000f1a100a */
[----:B------:R-:W-:Y:S01]  /*acf0*/  ISETP.GE.U32.AND P6, PT, R3, 0x7fffff0c, PT ;  /* 0x7fffff0c0300780c */ /* 0x000fe20003fc6070 */
[----:B------:R-:W4:Y:S01]  /*ad00*/  LDC R12, c[0x0][0x3a0] ;  /* 0x0000e800ff0c7b82 */ /* 0x000f220000000800 */
[----:B-1----:R-:W-:Y:S01]  /*ad10*/  VIADD R3, R9, 0xffffff87 ;  /* 0xffffff8709037836 */ /* 0x002fe20000000000 */
[----:B------:R-:W-:Y:S04]  /*ad20*/  LDGSTS.E [R8+0xb800], desc[UR10][R88.64], !P5 ;  /* 0x0b80000058087fae */ /* 0x000fe8000e9a100a */
[----:B------:R-:W-:Y:S01]  /*ad30*/  LDGSTS.E [R8+0xb900], desc[UR10][R90.64], !P5 ;  /* 0x0b9000005a087fae */ /* 0x000fe2000e9a100a */
[----:B------:R-:W-:Y:S01]  /*ad40*/  ISETP.GE.U32.AND P5, PT, R3, 0x7fffff08, PT ;  /* 0x7fffff080300780c */ /* 0x000fe20003fa6070 */
[----:B------:R-:W1:Y:S01]  /*ad50*/  LDC R9, c[0x0][0x3a0] ;  /* 0x0000e800ff097b82 */ /* 0x000e620000000800 */
[----:B---3--:R-:W-:Y:S01]  /*ad60*/  IADD3 R3, PT, PT, R10, -0x7d, RZ ;  /* 0xffffff830a037810 */ /* 0x008fe20007ffe0ff */
[----:B------:R-:W-:Y:S04]  /*ad70*/  LDGSTS.E [R8+0xc000], desc[UR10][R92.64], !P3 ;  /* 0x0c0000005c087fae */ /* 0x000fe8000d9a100a */
[----:B------:R-:W-:Y:S01]  /*ad80*/  LDGSTS.E [R8+0xc100], desc[UR10][R94.64], !P3 ;  /* 0x0c1000005e087fae */ /* 0x000fe2000d9a100a */
[----:B------:R-:W-:Y:S01]  /*ad90*/  ISETP.GE.U32.AND P3, PT, R3, 0x7fffff04, PT ;  /* 0x7fffff040300780c */ /* 0x000fe20003f66070 */
[----:B------:R-:W3:Y:S01]  /*ada0*/  LDC R10, c[0x0][0x3a0] ;  /* 0x0000e800ff0a7b82 */ /* 0x000ee20000000800 */
[----:B--2---:R-:W-:Y:S01]  /*adb0*/  VIADD R3, R11, 0xfffffffe ;  /* 0xfffffffe0b037836 */ /* 0x004fe20000000000 */
[----:B------:R-:W-:Y:S04]  /*adc0*/  LDGSTS.E [R8+0xc800], desc[UR10][R96.64], !P0 ;  /* 0x0c80000060087fae */ /* 0x000fe8000c1a100a */
[----:B------:R-:W-:Y:S01]  /*add0*/  LDGSTS.E [R8+0xc900], desc[UR10][R98.64], !P0 ;  /* 0x0c90000062087fae */ /* 0x000fe2000c1a100a */
[----:B------:R-:W-:Y:S01]  /*ade0*/  ISETP.GE.U32.AND P0, PT, R3, 0x7fffff7f, PT ;  /* 0x7fffff7f0300780c */ /* 0x000fe20003f06070 */
[----:B------:R-:W2:Y:S01]  /*adf0*/  LDC R11, c[0x0][0x3a0] ;  /* 0x0000e800ff0b7b82 */ /* 0x000ea20000000800 */
[----:B----4-:R-:W-:Y:S01]  /*ae00*/  VIADD R3, R12, 0xfffffffa ;  /* 0xfffffffa0c037836 */ /* 0x010fe20000000000 */
[----:B------:R-:W-:Y:S04]  /*ae10*/  LDGSTS.E [R8+0xd000], desc[UR10][R100.64], !P4 ;  /* 0x0d00000064087fae */ /* 0x000fe8000e1a100a */
[----:B------:R-:W-:Y:S01]  /*ae20*/  LDGSTS.E [R8+0xd100], desc[UR10][R102.64], !P4 ;  /* 0x0d10000066087fae */ /* 0x000fe2000e1a100a */
[----:B------:R-:W-:Y:S01]  /*ae30*/  ISETP.GE.U32.AND P4, PT, R3, 0x7fffff7b, PT ;  /* 0x7fffff7b0300780c */ /* 0x000fe20003f86070 */
[----:B------:R-:W4:Y:S01]  /*ae40*/  LDC R12, c[0x0][0x3a0] ;  /* 0x0000e800ff0c7b82 */ /* 0x000f220000000800 */
[----:B-1----:R-:W-:Y:S01]  /*ae50*/  IADD3 R3, PT, PT, R9, -0xa, RZ ;  /* 0xfffffff609037810 */ /* 0x002fe20007ffe0ff */
[----:B------:R-:W-:Y:S04]  /*ae60*/  LDGSTS.E [R8+0xd800], desc[UR10][R104.64], !P1 ;  /* 0x0d80000068087fae */ /* 0x000fe8000c9a100a */
[----:B------:R-:W-:Y:S01]  /*ae70*/  LDGSTS.E [R8+0xd900], desc[UR10][R106.64], !P1 ;  /* 0x0d9000006a087fae */ /* 0x000fe2000c9a100a */
[----:B------:R-:W-:Y:S01]  /*ae80*/  ISETP.GE.U32.AND P1, PT, R3, 0x7fffff77, PT ;  /* 0x7fffff770300780c */ /* 0x000fe20003f26070 */
[----:B------:R-:W1:Y:S01]  /*ae90*/  LDC R9, c[0x0][0x3a0] ;  /* 0x0000e800ff097b82 */ /* 0x000e620000000800 */
[----:B---3--:R-:W-:Y:S01]  /*aea0*/  VIADD R3, R10, 0xfffffff2 ;  /* 0xfffffff20a037836 */ /* 0x008fe20000000000 */
[----:B------:R-:W-:Y:S04]  /*aeb0*/  LDGSTS.E [R8+0xe000], desc[UR10][R108.64], !P2 ;  /* 0x0e0000006c087fae */ /* 0x000fe8000d1a100a */
[----:B------:R-:W-:Y:S01]  /*aec0*/  LDGSTS.E [R8+0xe100], desc[UR10][R110.64], !P2 ;  /* 0x0e1000006e087fae */ /* 0x000fe2000d1a100a */
[----:B------:R-:W-:Y:S01]  /*aed0*/  ISETP.GE.U32.AND P2, PT, R3, 0x7fffff73, PT ;  /* 0x7fffff730300780c */ /* 0x000fe20003f46070 */
[----:B------:R-:W3:Y:S01]  /*aee0*/  LDC R10, c[0x0][0x3a0] ;  /* 0x0000e800ff0a7b82 */ /* 0x000ee20000000800 */
[----:B--2---:R-:W-:Y:S01]  /*aef0*/  VIADD R3, R11, 0xffffffee ;  /* 0xffffffee0b037836 */ /* 0x004fe20000000000 */
[----:B------:R2:W-:Y:S04]  /*af00*/  STL.64 [R1+0x1768], R242 ;  /* 0x001768f201007387 */ /* 0x0005e80000100a00 */
[----:B------:R-:W-:Y:S02]  /*af10*/  STL.64 [R1+0x1770], R4 ;  /* 0x0017700401007387 */ /* 0x000fe40000100a00 */
[----:B------:R-:W5:Y:S02]  /*af20*/  LDC R11, c[0x0][0x3a0] ;  /* 0x0000e800ff0b7b82 */ /* 0x000f640000000800 */
[----:B------:R-:W-:Y:S04]  /*af30*/  STL.64 [R1+0x1778], R6 ;  /* 0x0017780601007387 */ /* 0x000fe80000100a00 */
[----:B------:R-:W-:Y:S01]  /*af40*/  LDGSTS.E [R8+0xe800], desc[UR10][R112.64], !P6 ;  /* 0x0e80000070087fae */ /* 0x000fe2000f1a100a */
[----:B--2---:R-:W-:Y:S01]  /*af50*/  IMAD.MOV.U32 R242, RZ, RZ, R186 ;  /* 0x000000fffff27224 */ /* 0x004fe200078e00ba */
[----:B------:R-:W2:Y:S01]  /*af60*/  LDC R14, c[0x0][0x3a0] ;  /* 0x0000e800ff0e7b82 */ /* 0x000ea20000000800 */
[----:B-1----:R-:W-:Y:S01]  /*af70*/  VIADD R9, R9, 0xffffffe6 ;  /* 0xffffffe609097836 */ /* 0x002fe20000000000 */
[----:B------:R1:W-:Y:S01]  /*af80*/  STL.64 [R1+0x1780], R18 ;  /* 0x0017801201007387 */ /* 0x0003e20000100a00 */
[----:B------:R-:W-:Y:S01]  /*af90*/  IMAD R186, R2, 0x4d, RZ ;  /* 0x0000004d02ba7824 */ /* 0x000fe200078e02ff */
[----:B------:R-:W-:-:S02]  /*afa0*/  MOV R243, R187 ;  /* 0x000000bb00f37202 */ /* 0x000fc40000000f00 */
[----:B------:R-:W-:Y:S01]  /*afb0*/  LDGSTS.E [R8+0xe900], desc[UR10][R114.64], !P6 ;  /* 0x0e90000072087fae */ /* 0x000fe2000f1a100a */
[----:B------:R-:W-:Y:S01]  /*afc0*/  ISETP.GE.U32.AND P6, PT, R3, 0x7fffff6f, PT ;  /* 0x7fffff6f0300780c */ /* 0x000fe20003fc6070 */
[----:B------:R-:W2:Y:S01]  /*afd0*/  LDC R15, c[0x0][0x3a0] ;  /* 0x0000e800ff0f7b82 */ /* 0x000ea20000000800 */
[----:B----4-:R-:W-:Y:S01]  /*afe0*/  IADD3 R3, PT, PT, R12, -0x16, RZ ;  /* 0xffffffea0c037810 */ /* 0x010fe20007ffe0ff */
[----:B------:R4:W-:Y:S01]  /*aff0*/  STL.64 [R1+0x1788], R20 ;  /* 0x0017881401007387 */ /* 0x0009e20000100a00 */
[----:B---3--:R-:W-:-:S03]  /*b000*/  IADD3 R10, PT, PT, R10, -0x1e, RZ ;  /* 0xffffffe20a0a7810 */ /* 0x008fc60007ffe0ff */
[----:B------:R3:W-:Y:S01]  /*b010*/  STL.64 [R1+0x1790], R22 ;  /* 0x0017901601007387 */ /* 0x0007e20000100a00 */
[----:B-1----:R-:W-:Y:S01]  /*b020*/  IMAD.MOV.U32 R18, RZ, RZ, R178 ;  /* 0x000000ffff127224 */ /* 0x002fe200078e00b2 */
[----:B------:R-:W1:Y:S01]  /*b030*/  LDC R12, c[0x0][0x3a0] ;  /* 0x0000e800ff0c7b82 */ /* 0x000e620000000800 */
[----:B------:R-:W-:Y:S01]  /*b040*/  IMAD R178, R2, 0x45, RZ ;  /* 0x0000004502b27824 */ /* 0x000fe200078e02ff */
[----:B------:R5:W-:Y:S01]  /*b050*/  STL.64 [R1+0x1798], R24 ;  /* 0x0017981801007387 */ /* 0x000be20000100a00 */
[----:B------:R-:W-:-:S03]  /*b060*/  MOV R19, R179 ;  /* 0x000000b300137202 */ /* 0x000fc60000000f00 */
[----:B------:R5:W-:Y:S01]  /*b070*/  STL.64 [R1+0x17a0], R26 ;  /* 0x0017a01a01007387 */ /* 0x000be20000100a00 */
[----:B----4-:R-:W-:Y:S02]  /*b080*/  IMAD.MOV.U32 R20, RZ, RZ, R142 ;  /* 0x000000ffff147224 */ /* 0x010fe400078e008e */
[----:B------:R-:W-:Y:S01]  /*b090*/  IMAD R142, R2, 0x21, RZ ;  /* 0x00000021028e7824 */ /* 0x000fe200078e02ff */
[----:B------:R-:W-:Y:S01]  /*b0a0*/  LDGSTS.E [R8+0xf000], desc[UR10][R116.64], !P5 ;  /* 0x0f00000074087fae */ /* 0x000fe2000e9a100a */
[----:B------:R-:W-:Y:S01]  /*b0b0*/  IMAD.MOV.U32 R21, RZ, RZ, R143 ;  /* 0x000000ffff157224 */ /* 0x000fe200078e008f */
[----:B---3--:R-:W-:Y:S01]  /*b0c0*/  MOV R23, R183 ;  /* 0x000000b700177202 */ /* 0x008fe20000000f00 */
[C---:B------:R-:W-:Y:S01]  /*b0d0*/  IMAD.WIDE R140, R142.reuse, 0x4, R238 ;  /* 0x000000048e8c7825 */ /* 0x040fe200078e02ee */
[----:B------:R3:W-:Y:S03]  /*b0e0*/  STL.64 [R1+0x17a8], R28 ;  /* 0x0017a81c01007387 */ /* 0x0007e60000100a00 */
[----:B------:R-:W-:Y:S01]  /*b0f0*/  IMAD.WIDE R142, R142, 0x4, R240 ;  /* 0x000000048e8e7825 */ /* 0x000fe200078e02f0 */
[----:B------:R-:W-:Y:S01]  /*b100*/  LDGSTS.E [R8+0xf100], desc[UR10][R118.64], !P5 ;  /* 0x0f10000076087fae */ /* 0x000fe2000e9a100a */
[----:B------:R-:W-:-:S02]  /*b110*/  ISETP.GE.U32.AND P5, PT, R3, 0x7fffff6b, PT ;  /* 0x7fffff6b0300780c */ /* 0x000fc40003fa6070 */
[----:B------:R-:W-:Y:S01]  /*b120*/  LOP3.LUT R3, R0, 0x20, RZ, 0x3c, !PT ;  /* 0x0000002000037812 */ /* 0x000fe200078e3cff */
[----:B------:R-:W-:Y:S01]  /*b130*/  STL.64 [R1+0x17b0], R30 ;  /* 0x0017b01e01007387 */ /* 0x000fe20000100a00 */
[----:B-----5:R-:W-:Y:S01]  /*b140*/  IMAD.MOV.U32 R24, RZ, RZ, R152 ;  /* 0x000000ffff187224 */ /* 0x020fe200078e0098 */
[----:B------:R-:W-:Y:S01]  /*b150*/  MOV R26, R190 ;  /* 0x000000be001a7202 */ /* 0x000fe20000000f00 */
[----:B------:R-:W-:Y:S01]  /*b160*/  IMAD.MOV.U32 R25, RZ, RZ, R153 ;  /* 0x000000ffff197224 */ /* 0x000fe200078e0099 */
[----:B------:R4:W-:Y:S01]  /*b170*/  STL.64 [R1+0x17b8], R32 ;  /* 0x0017b82001007387 */ /* 0x0009e20000100a00 */
[----:B------:R-:W-:Y:S01]  /*b180*/  VIADD R3, R3, UR4 ;  /* 0x0000000403037c36 */ /* 0x000fe20008000000 */
[----:B---3--:R-:W-:Y:S01]  /*b190*/  MOV R28, R184 ;  /* 0x000000b8001c7202 */ /* 0x008fe20000000f00 */
[----:B------:R-:W-:Y:S01]  /*b1a0*/  IMAD.MOV.U32 R22, RZ, RZ, R182 ;  /* 0x000000ffff167224 */ /* 0x000fe200078e00b6 */
[----:B------:R3:W-:Y:S01]  /*b1b0*/  STL.64 [R1+0x17c0], R34 ;  /* 0x0017c02201007387 */ /* 0x0007e20000100a00 */
[----:B------:R-:W-:-:S02]  /*b1c0*/  IMAD R182, R2, 0x49, RZ ;  /* 0x0000004902b67824 */ /* 0x000fc400078e02ff */
[----:B------:R-:W-:Y:S01]  /*b1d0*/  IMAD.MOV.U32 R29, RZ, RZ, R185 ;  /* 0x000000ffff1d7224 */ /* 0x000fe200078e00b9 */
[----:B------:R5:W-:Y:S01]  /*b1e0*/  STL.64 [R1+0x17c8], R36 ;  /* 0x0017c82401007387 */ /* 0x000be20000100a00 */
[----:B------:R-:W-:-:S03]  /*b1f0*/  IMAD.WIDE R184, R186, 0x4, R238 ;  /* 0x00000004bab87825 */ /* 0x000fc600078e02ee */
[----:B------:R1:W-:Y:S01]  /*b200*/  STL.64 [R1+0x17d0], R38 ;  /* 0x0017d02601007387 */ /* 0x0003e20000100a00 */
[----:B----4-:R-:W-:Y:S01]  /*b210*/  IMAD.MOV.U32 R32, RZ, RZ, R144 ;  /* 0x000000ffff207224 */ /* 0x010fe200078e0090 */
[----:B------:R-:W-:Y:S01]  /*b220*/  MOV R33, R145 ;  /* 0x0000009100217202 */ /* 0x000fe20000000f00 */
[----:B------:R-:W-:Y:S01]  /*b230*/  IMAD.WIDE R186, R186, 0x4, R240 ;  /* 0x00000004baba7825 */ /* 0x000fe200078e02f0 */
[----:B------:R4:W-:Y:S01]  /*b240*/  STL.64 [R1+0x17d8], R40 ;  /* 0x0017d82801007387 */ /* 0x0009e20000100a00 */
[----:B---3--:R-:W-:Y:S02]  /*b250*/  MOV R35, R173 ;  /* 0x000000ad00237202 */ /* 0x008fe40000000f00 */
[----:B------:R-:W-:Y:S01]  /*b260*/  IMAD.MOV.U32 R34, RZ, RZ, R172 ;  /* 0x000000ffff227224 */ /* 0x000fe200078e00ac */
[----:B------:R-:W-:Y:S01]  /*b270*/  LDGSTS.E [R8+0xf800], desc[UR10][R120.64], !P3 ;  /* 0x0f80000078087fae */ /* 0x000fe2000d9a100a */
[----:B-----5:R-:W-:Y:S01]  /*b280*/  MOV R36, R160 ;  /* 0x000000a000247202 */ /* 0x020fe20000000f00 */
[----:B------:R-:W-:-:S02]  /*b290*/  IMAD.MOV.U32 R37, RZ, RZ, R161 ;  /* 0x000000ffff257224 */ /* 0x000fc400078e00a1 */
[----:B------:R3:W-:Y:S01]  /*b2a0*/  STL.64 [R1+0x17e0], R42 ;  /* 0x0017e02a01007387 */ /* 0x0007e20000100a00 */
[----:B-1----:R-:W-:Y:S01]  /*b2b0*/  MOV R38, R180 ;  /* 0x000000b400267202 */ /* 0x002fe20000000f00 */
[----:B------:R-:W-:Y:S02]  /*b2c0*/  IMAD.MOV.U32 R39, RZ, RZ, R181 ;  /* 0x000000ffff277224 */ /* 0x000fe400078e00b5 */
[----:B------:R-:W-:Y:S01]  /*b2d0*/  LDGSTS.E [R8+0xf900], desc[UR10][R122.64], !P3 ;  /* 0x0f9000007a087fae */ /* 0x000fe2000d9a100a */
[----:B------:R-:W-:Y:S01]  /*b2e0*/  ISETP.GE.U32.AND P3, PT, R9, 0x7fffff67, PT ;  /* 0x7fffff670900780c */ /* 0x000fe20003f66070 */
[----:B------:R-:W-:Y:S02]  /*b2f0*/  IMAD R9, R2, 0x5, RZ ;  /* 0x0000000502097824 */ /* 0x000fe400078e02ff */
[----:B------:R1:W-:Y:S01]  /*b300*/  STL.64 [R1+0x17e8], R44 ;  /* 0x0017e82c01007387 */ /* 0x0003e20000100a00 */
[----:B----4-:R-:W-:Y:S02]  /*b310*/  IMAD.MOV.U32 R40, RZ, RZ, R156 ;  /* 0x000000ffff287224 */ /* 0x010fe400078e009c */
[----:B------:R-:W-:Y:S01]  /*b320*/  IMAD.WIDE R6, R9, 0x4, R238 ;  /* 0x0000000409067825 */ /* 0x000fe200078e02ee */
[----:B------:R4:W-:Y:S01]  /*b330*/  STL.64 [R1+0x17f0], R46 ;  /* 0x0017f02e01007387 */ /* 0x0009e20000100a00 */
[----:B---3--:R-:W-:-:S02]  /*b340*/  MOV R43, R163 ;  /* 0x000000a3002b7202 */ /* 0x008fc40000000f00 */
[----:B------:R-:W-:Y:S01]  /*b350*/  IMAD.WIDE R4, R9, 0x4, R240 ;  /* 0x0000000409047825 */ /* 0x000fe200078e02f0 */
[----:B------:R3:W-:Y:S03]  /*b360*/  STL.64 [R1+0x17f8], R48 ;  /* 0x0017f83001007387 */ /* 0x0007e60000100a00 */
[C---:B------:R-:W-:Y:S01]  /*b370*/  IMAD R9, R2.reuse, 0x9, RZ ;  /* 0x0000000902097824 */ /* 0x040fe200078e02ff */
[----:B------:R-:W-:Y:S01]  /*b380*/  STL.64 [R1+0x1800], R50 ;  /* 0x0018003201007387 */ /* 0x000fe20000100a00 */
[----:B-1----:R-:W-:Y:S01]  /*b390*/  IMAD.MOV.U32 R44, RZ, RZ, R158 ;  /* 0x000000ffff2c7224 */ /* 0x002fe200078e009e */
[----:B------:R-:W-:Y:S01]  /*b3a0*/  MOV R45, R159 ;  /* 0x0000009f002d7202 */ /* 0x000fe20000000f00 */
[----:B------:R-:W-:Y:S01]  /*b3b0*/  IMAD R158, R2, 0x31, RZ ;  /* 0x00000031029e7824 */ /* 0x000fe200078e02ff */
[----:B------:R1:W-:Y:S01]  /*b3c0*/  STL.64 [R1+0x1808], R52 ;  /* 0x0018083401007387 */ /* 0x0003e20000100a00 */
[----:B------:R-:W-:Y:S01]  /*b3d0*/  IMAD.MOV.U32 R41, RZ, RZ, R157 ;  /* 0x000000ffff297224 */ /* 0x000fe200078e009d */
[----:B----4-:R-:W-:Y:S01]  /*b3e0*/  MOV R46, R170 ;  /* 0x000000aa002e7202 */ /* 0x010fe20000000f00 */
[----:B------:R-:W-:Y:S01]  /*b3f0*/  IMAD.WIDE R156, R158, 0x4, R238 ;  /* 0x000000049e9c7825 */ /* 0x000fe200078e02ee */
[----:B------:R4:W-:Y:S01]  /*b400*/  LDGSTS.E [R3+0x200], desc[UR10][R124.64], !P0 ;  /* 0x002000007c037fae */ /* 0x0009e2000c1a100a */
[----:B---3--:R-:W-:-:S02]  /*b410*/  MOV R48, R174 ;  /* 0x000000ae00307202 */ /* 0x008fc40000000f00 */
[----:B------:R-:W-:Y:S01]  /*b420*/  IMAD.MOV.U32 R42, RZ, RZ, R162 ;  /* 0x000000ffff2a7224 */ /* 0x000fe200078e00a2 */
[----:B------:R-:W-:Y:S01]  /*b430*/  STL.64 [R1+0x1810], R54 ;  /* 0x0018103601007387 */ /* 0x000fe20000100a00 */
[----:B------:R-:W-:-:S03]  /*b440*/  IMAD.WIDE R158, R158, 0x4, R240 ;  /* 0x000000049e9e7825 */ /* 0x000fc600078e02f0 */
[----:B------:R-:W-:Y:S01]  /*b450*/  LDGSTS.E [R3+0x300], desc[UR10][R16.64], !P0 ;  /* 0x0030000010037fae */ /* 0x000fe2000c1a100a */
[----:B------:R-:W-:Y:S01]  /*b460*/  ISETP.GE.U32.AND P0, PT, R10, 0x7fffff63, PT ;  /* 0x7fffff630a00780c */ /* 0x000fe20003f06070 */
[----:B------:R-:W-:Y:S02]  /*b470*/  VIADD R10, R11, 0xffffffde ;  /* 0xffffffde0b0a7836 */ /* 0x000fe40000000000 */
[----:B------:R-:W-:Y:S01]  /*b480*/  STL.64 [R1+0x1818], R56 ;  /* 0x0018183801007387 */ /* 0x000fe20000100a00 */
[----:B------:R-:W3:Y:S01]  /*b490*/  LDC R11, c[0x0][0x3a0] ;  /* 0x0000e800ff0b7b82 */ /* 0x000ee20000000800 */
[----:B-1----:R-:W-:Y:S02]  /*b4a0*/  IMAD.MOV.U32 R52, RZ, RZ, R148 ;  /* 0x000000ffff347224 */ /* 0x002fe400078e0094 */
[----:B------:R-:W-:Y:S01]  /*b4b0*/  STL.64 [R1+0x1820], R58 ;  /* 0x0018203a01007387 */ /* 0x000fe20000100a00 */
[----:B------:R-:W-:Y:S02]  /*b4c0*/  IMAD.MOV.U32 R53, RZ, RZ, R149 ;  /* 0x000000ffff357224 */ /* 0x000fe400078e0095 */
[C---:B------:R-:W-:Y:S01]  /*b4d0*/  IMAD R162, R2.reuse, 0x35, RZ ;  /* 0x0000003502a27824 */ /* 0x040fe200078e02ff */
[----:B------:R-:W-:Y:S01]  /*b4e0*/  STL.64 [R1+0x1828], R60 ;  /* 0x0018283c01007387 */ /* 0x000fe20000100a00 */
[----:B------:R-:W-:-:S02]  /*b4f0*/  IMAD R170, R2, 0x3d, RZ ;  /* 0x0000003d02aa7824 */ /* 0x000fc400078e02ff */
[C---:B------:R-:W-:Y:S01]  /*b500*/  IMAD.WIDE R160, R162.reuse, 0x4, R238 ;  /* 0x00000004a2a07825 */ /* 0x040fe200078e02ee */
[----:B------:R-:W-:Y:S03]  /*b510*/  STL.64 [R1+0x1830], R62 ;  /* 0x0018303e01007387 */ /* 0x000fe60000100a00 */
[----:B------:R-:W-:Y:S01]  /*b520*/  IMAD.WIDE R162, R162, 0x4, R240 ;  /* 0x00000004a2a27825 */ /* 0x000fe200078e02f0 */
[----:B------:R-:W-:Y:S03]  /*b530*/  STL.64 [R1+0x1838], R64 ;  /* 0x0018384001007387 */ /* 0x000fe60000100a00 */
[----:B------:R-:W-:Y:S01]  /*b540*/  IMAD.MOV.U32 R47, RZ, RZ, R171 ;  /* 0x000000ffff2f7224 */ /* 0x000fe200078e00ab */
[----:B------:R1:W-:Y:S01]  /*b550*/  LDGSTS.E [R3+0xa00], desc[UR10][R6.64], !P4 ;  /* 0x00a0000006037fae */ /* 0x0003e2000e1a100a */
[----:B------:R-:W-:-:S03]  /*b560*/  IMAD.WIDE R168, R170, 0x4, R238 ;  /* 0x00000004aaa87825 */ /* 0x000fc600078e02ee */
[----:B------:R-:W-:Y:S01]  /*b570*/  STL.64 [R1+0x1840], R66 ;  /* 0x0018404201007387 */ /* 0x000fe20000100a00 */
[----:B------:R-:W-:-:S03]  /*b580*/  IMAD.WIDE R170, R170, 0x4, R240 ;  /* 0x00000004aaaa7825 */ /* 0x000fc600078e02f0 */
[----:B------:R5:W-:Y:S01]  /*b590*/  LDGSTS.E [R3+0xb00], desc[UR10][R4.64], !P4 ;  /* 0x00b0000004037fae */ /* 0x000be2000e1a100a */
[----:B------:R-:W-:Y:S01]  /*b5a0*/  ISETP.GE.U32.AND P4, PT, R10, 0x7fffff5f, PT ;  /* 0x7fffff5f0a00780c */ /* 0x000fe20003f86070 */
[----:B------:R-:W-:Y:S01]  /*b5b0*/  IMAD R174, R2, 0x41, RZ ;  /* 0x0000004102ae7824 */ /* 0x000fe200078e02ff */
[----:B------:R-:W2:Y:S01]  /*b5c0*/  LDC R10, c[0x0][0x3a0] ;  /* 0x0000e800ff0a7b82 */ /* 0x000ea20000000800 */
[----:B------:R-:W-:Y:S01]  /*b5d0*/  STL.64 [R1+0x1848], R68 ;  /* 0x0018484401007387 */ /* 0x000fe20000100a00 */
[----:B------:R-:W-:Y:S02]  /*b5e0*/  IMAD.MOV.U32 R49, RZ, RZ, R175 ;  /* 0x000000ffff317224 */ /* 0x000fe400078e00af */
[C---:B------:R-:W-:Y:S01]  /*b5f0*/  IMAD.WIDE R172, R174.reuse, 0x4, R238 ;  /* 0x00000004aeac7825 */ /* 0x040fe200078e02ee */
[----:B------:R-:W-:Y:S03]  /*b600*/  STL.64 [R1+0x1850], R70 ;  /* 0x0018504601007387 */ /* 0x000fe60000100a00 */
[----:B------:R-:W-:Y:S01]  /*b610*/  IMAD.WIDE R174, R174, 0x4, R240 ;  /* 0x00000004aeae7825 */ /* 0x000fe200078e02f0 */
[----:B------:R-:W-:Y:S03]  /*b620*/  STL.64 [R1+0x1858], R72 ;  /* 0x0018584801007387 */ /* 0x000fe60000100a00 */
[----:B------:R-:W-:Y:S01]  /*b630*/  IMAD.MOV.U32 R50, RZ, RZ, R176 ;  /* 0x000000ffff327224 */ /* 0x000fe200078e00b0 */
[----:B------:R4:W-:Y:S01]  /*b640*/  STL.64 [R1+0x88], R124 ;  /* 0x0000887c01007387 */ /* 0x0009e20000100a00 */
[----:B------:R-:W-:-:S02]  /*b650*/  IMAD.MOV.U32 R51, RZ, RZ, R177 ;  /* 0x000000ffff337224 */ /* 0x000fc400078e00b1 */
[C---:B------:R-:W-:Y:S01]  /*b660*/  IMAD.WIDE R176, R178.reuse, 0x4, R238 ;  /* 0x00000004b2b07825 */ /* 0x040fe200078e02ee */
[----:B------:R-:W-:Y:S03]  /*b670*/  STL.64 [R1+0x80], R16 ;  /* 0x0000801001007387 */ /* 0x000fe60000100a00 */
[----:B------:R-:W-:Y:S01]  /*b680*/  IMAD.WIDE R178, R178, 0x4, R240 ;  /* 0x00000004b2b27825 */ /* 0x000fe200078e02f0 */
[----:B------:R1:W-:Y:S03]  /*b690*/  STL.64 [R1+0x58], R6 ;  /* 0x0000580601007387 */ /* 0x0003e60000100a00 */
[--C-:B------:R-:W-:Y:S01]  /*b6a0*/  IMAD.WIDE R180, R182, 0x4, R238.reuse ;  /* 0x00000004b6b47825 */ /* 0x100fe200078e02ee */
[----:B------:R5:W-:Y:S03]  /*b6b0*/  STL.64 [R1+0x50], R4 ;  /* 0x0000500401007387 */ /* 0x000be60000100a00 */
[----:B----4-:R-:W-:-:S04]  /*b6c0*/  IMAD.WIDE R124, R126, 0x4, R238 ;  /* 0x000000047e7c7825 */ /* 0x010fc800078e02ee */
[----:B------:R-:W-:-:S04]  /*b6d0*/  IMAD.WIDE R126, R126, 0x4, R240 ;  /* 0x000000047e7e7825 */ /* 0x000fc800078e02f0 */
[----:B-1----:R-:W-:-:S04]  /*b6e0*/  IMAD.WIDE R6, R9, 0x4, R238 ;  /* 0x0000000409067825 */ /* 0x002fc800078e02ee */
[----:B-----5:R-:W-:Y:S01]  /*b6f0*/  IMAD.WIDE R4, R9, 0x4, R240 ;  /* 0x0000000409047825 */ /* 0x020fe200078e02f0 */
[----:B------:R1:W-:Y:S03]  /*b700*/  LDGSTS.E [R3+0x1200], desc[UR10][R6.64], !P1 ;  /* 0x0120000006037fae */ /* 0x0003e6000c9a100a */
[----:B------:R-:W-:Y:S01]  /*b710*/  VIADD R9, R12, 0xffffffda ;  /* 0xffffffda0c097836 */ /* 0x000fe20000000000 */
[----:B------:R4:W-:Y:S01]  /*b720*/  LDGSTS.E [R3+0x1300], desc[UR10][R4.64], !P1 ;  /* 0x0130000004037fae */ /* 0x0009e2000c9a100a */
[----:B------:R-:W5:Y:S01]  /*b730*/  LDC R12, c[0x0][0x3a0] ;  /* 0x0000e800ff0c7b82 */ /* 0x000f620000000800 */
[----:B------:R-:W-:Y:S02]  /*b740*/  IMAD.MOV.U32 R16, RZ, RZ, R150 ;  /* 0x000000ffff107224 */ /* 0x000fe400078e0096 */
[----:B------:R-:W-:Y:S01]  /*b750*/  ISETP.GE.U32.AND P1, PT, R9, 0x7fffff5b, PT ;  /* 0x7fffff5b0900780c */ /* 0x000fe20003f26070 */
[----:B------:R-:W-:Y:S01]  /*b760*/  VIADD R9, R13, 0xffffffd6 ;  /* 0xffffffd60d097836 */ /* 0x000fe20000000000 */
[----:B------:R-:W-:Y:S01]  /*b770*/  LDGSTS.E [R3+0x1a00], desc[UR10][R250.64], !P2 ;  /* 0x01a00000fa037fae */ /* 0x000fe2000d1a100a */
[----:B------:R-:W-:-:S02]  /*b780*/  IMAD R150, R2, 0x29, RZ ;  /* 0x0000002902967824 */ /* 0x000fc400078e02ff */
[----:B------:R-:W1:Y:S01]  /*b790*/  LDC R13, c[0x0][0x3a0] ;  /* 0x0000e800ff0d7b82 */ /* 0x000e620000000800 */
[----:B------:R-:W-:Y:S01]  /*b7a0*/  LDGSTS.E [R3+0x1b00], desc[UR10][R248.64], !P2 ;  /* 0x01b00000f8037fae */ /* 0x000fe2000d1a100a */
[----:B------:R-:W-:Y:S01]  /*b7b0*/  ISETP.GE.U32.AND P2, PT, R9, 0x7fffff57, PT ;  /* 0x7fffff570900780c */ /* 0x000fe20003f46070 */
[----:B------:R-:W-:Y:S01]  /*b7c0*/  IMAD.MOV.U32 R17, RZ, RZ, R151 ;  /* 0x000000ffff117224 */ /* 0x000fe200078e0097 */
[----:B--2---:R-:W-:Y:S01]  /*b7d0*/  IADD3 R9, PT, PT, R14, -0x2e, RZ ;  /* 0xffffffd20e097810 */ /* 0x004fe20007ffe0ff */
[----:B------:R-:W-:Y:S01]  /*b7e0*/  LDGSTS.E [R3+0x2200], desc[UR10][R124.64], !P6 ;  /* 0x022000007c037fae */ /* 0x000fe2000f1a100a */
[----:B------:R-:W-:Y:S02]  /*b7f0*/  IMAD.WIDE R148, R150, 0x4, R238 ;  /* 0x0000000496947825 */ /* 0x000fe400078e02ee */
[----:B------:R-:W2:Y:S01]  /*b800*/  LDC R14, c[0x0][0x3a0] ;  /* 0x0000e800ff0e7b82 */ /* 0x000ea20000000800 */
[----:B------:R-:W-:Y:S01]  /*b810*/  LDGSTS.E [R3+0x2300], desc[UR10][R126.64], !P6 ;  /* 0x023000007e037fae */ /* 0x000fe2000f1a100a */
[----:B------:R-:W-:Y:S01]  /*b820*/  ISETP.GE.U32.AND P6, PT, R9, 0x7fffff53, PT ;  /* 0x7fffff530900780c */ /* 0x000fe20003fc6070 */
[----:B------:R-:W-:-:S02]  /*b830*/  VIADD R9, R10, 0xffffffce ;  /* 0xffffffce0a097836 */ /* 0x000fc40000000000 */
[----:B------:R-:W-:Y:S01]  /*b840*/  LDGSTS.E [R3+0x2a00], desc[UR10][R128.64], !P5 ;  /* 0x02a0000080037fae */ /* 0x000fe2000e9a100a */
[--C-:B------:R-:W-:Y:S02]  /*b850*/  IMAD.WIDE R150, R150, 0x4, R240.reuse ;  /* 0x0000000496967825 */ /* 0x100fe400078e02f0 */
[----:B------:R-:W2:Y:S01]  /*b860*/  LDC R10, c[0x0][0x3a0] ;  /* 0x0000e800ff0a7b82 */ /* 0x000ea20000000800 */
[----:B------:R-:W-:Y:S01]  /*b870*/  LDGSTS.E [R3+0x2b00], desc[UR10][R130.64], !P5 ;  /* 0x02b0000082037fae */ /* 0x000fe2000e9a100a */
[----:B------:R-:W-:Y:S01]  /*b880*/  ISETP.GE.U32.AND P5, PT, R9, 0x7fffff4f, PT ;  /* 0x7fffff4f0900780c */ /* 0x000fe20003fa6070 */
[----:B---3--:R-:W-:Y:S02]  /*b890*/  VIADD R9, R11, 0xffffffca ;  /* 0xffffffca0b097836 */ /* 0x008fe40000000000 */
[----:B------:R-:W-:Y:S01]  /*b8a0*/  LDGSTS.E [R3+0x3200], desc[UR10][R132.64], !P3 ;  /* 0x0320000084037fae */ /* 0x000fe2000d9a100a */
[----:B------:R-:W-:Y:S02]  /*b8b0*/  IMAD.WIDE R182, R182, 0x4, R240 ;  /* 0x00000004b6b67825 */ /* 0x000fe400078e02f0 */
[----:B------:R-:W3:Y:S01]  /*b8c0*/  LDC R11, c[0x0][0x3a0] ;  /* 0x0000e800ff0b7b82 */ /* 0x000ee20000000800 */
[----:B------:R-:W-:Y:S01]  /*b8d0*/  LDGSTS.E [R3+0x3300], desc[UR10][R134.64], !P3 ;  /* 0x0330000086037fae */ /* 0x000fe2000d9a100a */
[----:B------:R-:W-:Y:S01]  /*b8e0*/  ISETP.GE.U32.AND P3, PT, R9, 0x7fffff4b, PT ;  /* 0x7fffff4b0900780c */ /* 0x000fe20003f66070 */
[----:B------:R-:W-:Y:S01]  /*b8f0*/  IMAD R190, R2, 0x51, RZ ;  /* 0x0000005102be7824 */ /* 0x000fe200078e02ff */
[----:B-----5:R-:W-:Y:S01]  /*b900*/  IADD3 R9, PT, PT, R12, -0x3a, RZ ;  /* 0xffffffc60c097810 */ /* 0x020fe20007ffe0ff */
[----:B------:R-:W-:Y:S01]  /*b910*/  LDGSTS.E [R3+0x3a00], desc[UR10][R136.64], !P0 ;  /* 0x03a0000088037fae */ /* 0x000fe2000c1a100a */
[----:B------:R-:W-:-:S02]  /*b920*/  IMAD.MOV.U32 R30, RZ, RZ, R188 ;  /* 0x000000ffff1e7224 */ /* 0x000fc400078e00bc */
[----:B------:R-:W5:Y:S01]  /*b930*/  LDC R12, c[0x0][0x3a0] ;  /* 0x0000e800ff0c7b82 */ /* 0x000f620000000800 */
[----:B------:R4:W-:Y:S01]  /*b940*/  STL.64 [R1+0x28], R6 ;  /* 0x0000280601007387 */ /* 0x0009e20000100a00 */
[----:B------:R-:W-:Y:S02]  /*b950*/  IMAD.MOV.U32 R31, RZ, RZ, R189 ;  /* 0x000000ffff1f7224 */ /* 0x000fe400078e00bd */
[----:B------:R-:W-:Y:S01]  /*b960*/  IMAD.MOV.U32 R27, RZ, RZ, R191 ;  /* 0x000000ffff1b7224 */ /* 0x000fe200078e00bf */
[----:B------:R-:W-:Y:S01]  /*b970*/  LDGSTS.E [R3+0x3b00], desc[UR10][R138.64], !P0 ;  /* 0x03b000008a037fae */ /* 0x000fe2000c1a100a */
[----:B------:R-:W-:Y:S01]  /*b980*/  ISETP.GE.U32.AND P0, PT, R9, 0x7fffff47, PT ;  /* 0x7fffff470900780c */ /* 0x000fe20003f06070 */
[----:B-1----:R-:W-:Y:S02]  /*b990*/  VIADD R9, R13, 0xffffffc2 ;  /* 0xffffffc20d097836 */ /* 0x002fe40000000000 */
[----:B------:R-:W1:Y:S01]  /*b9a0*/  LDC R13, c[0x0][0x3a0] ;  /* 0x0000e800ff0d7b82 */ /* 0x000e620000000800 */
[----:B------:R-:W-:Y:S01]  /*b9b0*/  LDGSTS.E [R3+0x4200], desc[UR10][R140.64], !P4 ;  /* 0x042000008c037fae */ /* 0x000fe2000e1a100a */
[----:B------:R-:W-:Y:S01]  /*b9c0*/  IMAD.WIDE R188, R190, 0x4, R238 ;  /* 0x00000004bebc7825 */ /* 0x000fe200078e02ee */
[----:B----4-:R-:W-:-:S02]  /*b9d0*/  MOV R6, R146 ;  /* 0x0000009200067202 */ /* 0x010fc40000000f00 */
[----:B------:R-:W-:Y:S01]  /*b9e0*/  LDGSTS.E [R3+0x4300], desc[UR10][R142.64], !P4 ;  /* 0x043000008e037fae */ /* 0x000fe2000e1a100a */
[----:B------:R-:W-:Y:S01]  /*b9f0*/  IMAD R146, R2, 0x25, RZ ;  /* 0x0000002502927824 */ /* 0x000fe200078e02ff */
[----:B------:R-:W-:Y:S01]  /*ba00*/  ISETP.GE.U32.AND P4, PT, R9, 0x7fffff43, PT ;  /* 0x7fffff430900780c */ /* 0x000fe20003f86070 */
[----:B------:R-:W-:Y:S01]  /*ba10*/  IMAD.MOV.U32 R7, RZ, RZ, R147 ;  /* 0x000000ffff077224 */ /* 0x000fe200078e0093 */
[----:B------:R4:W-:Y:S01]  /*ba20*/  STL.64 [R1+0x20], R4 ;  /* 0x0000200401007387 */ /* 0x0009e20000100a00 */
[----:B------:R-:W-:-:S04]  /*ba30*/  IMAD.WIDE R144, R146, 0x4, R238 ;  /* 0x0000000492907825 */ /* 0x000fc800078e02ee */
[----:B------:R-:W-:Y:S01]  /*ba40*/  IMAD.WIDE R146, R146, 0x4, R240 ;  /* 0x0000000492927825 */ /* 0x000fe200078e02f0 */
[----:B------:R-:W-:Y:S03]  /*ba50*/  LDGSTS.E [R3+0x4a00], desc[UR10][R144.64], !P1 ;  /* 0x04a0000090037fae */ /* 0x000fe6000c9a100a */
[----:B--2---:R-:W-:Y:S01]  /*ba60*/  VIADD R9, R10, 0xffffffbe ;  /* 0xffffffbe0a097836 */ /* 0x004fe20000000000 */
[----:B------:R-:W-:Y:S01]  /*ba70*/  LDGSTS.E [R3+0x4b00], desc[UR10][R146.64], !P1 ;  /* 0x04b0000092037fae */ /* 0x000fe2000c9a100a */
[----:B------:R-:W2:Y:S01]  /*ba80*/  LDC R10, c[0x0][0x3a0] ;  /* 0x0000e800ff0a7b82 */ /* 0x000ea20000000800 */
[----:B----4-:R-:W-:Y:S01]  /*ba90*/  MOV R4, R154 ;  /* 0x0000009a00047202 */ /* 0x010fe20000000f00 */
[----:B------:R-:W-:Y:S01]  /*baa0*/  IMAD R154, R2, 0x2d, RZ ;  /* 0x0000002d029a7824 */ /* 0x000fe200078e02ff */
[----:B------:R-:W-:Y:S01]  /*bab0*/  ISETP.GE.U32.AND P1, PT, R9, 0x7fffff3f, PT ;  /* 0x7fffff3f0900780c */ /* 0x000fe20003f26070 */
[----:B------:R-:W-:Y:S01]  /*bac0*/  LDGSTS.E [R3+0x5200], desc[UR10][R148.64], !P2 ;  /* 0x0520000094037fae */ /* 0x000fe2000d1a100a */
[----:B---3--:R-:W-:Y:S01]  /*bad0*/  IADD3 R9, PT, PT, R11, -0x46, RZ ;  /* 0xffffffba0b097810 */ /* 0x008fe20007ffe0ff */
[----:B------:R-:W-:-:S02]  /*bae0*/  IMAD.MOV.U32 R5, RZ, RZ, R155 ;  /* 0x000000ffff057224 */ /* 0x000fc400078e009b */
[----:B------:R-:W3:Y:S01]  /*baf0*/  LDC R11, c[0x0][0x3a0] ;  /* 0x0000e800ff0b7b82 */ /* 0x000ee20000000800 */
[----:B------:R-:W-:Y:S01]  /*bb00*/  LDGSTS.E [R3+0x5300], desc[UR10][R150.64], !P2 ;  /* 0x0530000096037fae */ /* 0x000fe2000d1a100a */
[----:B------:R-:W-:Y:S01]  /*bb10*/  IMAD.WIDE R152, R154, 0x4, R238 ;  /* 0x000000049a987825 */ /* 0x000fe200078e02ee */
[----:B------:R-:W-:-:S03]  /*bb20*/  ISETP.GE.U32.AND P2, PT, R9, 0x7fffff3b, PT ;  /* 0x7fffff3b0900780c */ /* 0x000fc60003f46070 */
[--C-:B------:R-:W-:Y:S01]  /*bb30*/  IMAD.WIDE R154, R154, 0x4, R240.reuse ;  /* 0x000000049a9a7825 */ /* 0x100fe200078e02f0 */
[----:B------:R-:W-:Y:S03]  /*bb40*/  LDGSTS.E [R3+0x5a00], desc[UR10][R152.64], !P6 ;  /* 0x05a0000098037fae */ /* 0x000fe6000f1a100a */
[----:B-----5:R-:W-:Y:S01]  /*bb50*/  VIADD R9, R12, 0xffffffb6 ;  /* 0xffffffb60c097836 */ /* 0x020fe20000000000 */
[----:B------:R-:W-:Y:S01]  /*bb60*/  LDGSTS.E [R3+0x5b00], desc[UR10][R154.64], !P6 ;  /* 0x05b000009a037fae */ /* 0x000fe2000f1a100a */
[----:B------:R-:W4:Y:S01]  /*bb70*/  LDC R12, c[0x0][0x3a0] ;  /* 0x0000e800ff0c7b82 */ /* 0x000f220000000800 */
[----:B------:R-:W-:Y:S02]  /*bb80*/  IMAD.WIDE R190, R190, 0x4, R240 ;  /* 0x00000004bebe7825 */ /* 0x000fe400078e02f0 */
[----:B------:R-:W-:Y:S01]  /*bb90*/  ISETP.GE.U32.AND P6, PT, R9, 0x7fffff37, PT ;  /* 0x7fffff370900780c */ /* 0x000fe20003fc6070 */
[----:B------:R-:W-:Y:S01]  /*bba0*/  LDGSTS.E [R3+0x6200], desc[UR10][R156.64], !P5 ;  /* 0x062000009c037fae */ /* 0x000fe2000e9a100a */
[----:B-1----:R-:W-:-:S03]  /*bbb0*/  VIADD R9, R13, 0xffffffb2 ;  /* 0xffffffb20d097836 */ /* 0x002fc60000000000 */
[----:B------:R-:W1:Y:S01]  /*bbc0*/  LDC R13, c[0x0][0x3a0] ;  /* 0x0000e800ff0d7b82 */ /* 0x000e620000000800 */
[----:B------:R-:W-:Y:S01]  /*bbd0*/  LDGSTS.E [R3+0x6300], desc[UR10][R158.64], !P5 ;  /* 0x063000009e037fae */ /* 0x000fe2000e9a100a */
[----:B------:R-:W-:Y:S02]  /*bbe0*/  ISETP.GE.U32.AND P5, PT, R9, 0x7fffff33, PT ;  /* 0x7fffff330900780c */ /* 0x000fe40003fa6070 */
[----:B--2---:R-:W-:Y:S01]  /*bbf0*/  IADD3 R9, PT, PT, R10, -0x52, RZ ;  /* 0xffffffae0a097810 */ /* 0x004fe20007ffe0ff */
[----:B------:R-:W-:Y:S03]  /*bc00*/  LDGSTS.E [R3+0x6a00], desc[UR10][R160.64], !P3 ;  /* 0x06a00000a0037fae */ /* 0x000fe6000d9a100a */
[----:B------:R-:W2:Y:S01]  /*bc10*/  LDC R10, c[0x0][0x3a0] ;  /* 0x0000e800ff0a7b82 */ /* 0x000ea20000000800 */
[----:B------:R-:W-:Y:S01]  /*bc20*/  LDGSTS.E [R3+0x6b00], desc[UR10][R162.64], !P3 ;  /* 0x06b00000a2037fae */ /* 0x000fe2000d9a100a */
[----:B------:R-:W-:Y:S01]  /*bc30*/  ISETP.GE.U32.AND P3, PT, R9, 0x7fffff2f, PT ;  /* 0x7fffff2f0900780c */ /* 0x000fe20003f66070 */
[----:B---3--:R-:W-:-:S02]  /*bc40*/  VIADD R9, R11, 0xffffffaa ;  /* 0xffffffaa0b097836 */ /* 0x008fc40000000000 */
[----:B------:R-:W-:Y:S03]  /*bc50*/  LDGSTS.E [R3+0x7200], desc[UR10][R164.64], !P0 ;  /* 0x07200000a4037fae */ /* 0x000fe6000c1a100a */
[----:B------:R-:W3:Y:S01]  /*bc60*/  LDC R11, c[0x0][0x3a0] ;  /* 0x0000e800ff0b7b82 */ /* 0x000ee20000000800 */
[----:B------:R-:W-:Y:S01]  /*bc70*/  LDGSTS.E [R3+0x7300], desc[UR10][R166.64], !P0 ;  /* 0x07300000a6037fae */ /* 0x000fe2000c1a100a */
[----:B------:R-:W-:Y:S01]  /*bc80*/  ISETP.GE.U32.AND P0, PT, R9, 0x7fffff2b, PT ;  /* 0x7fffff2b0900780c */ /* 0x000fe20003f06070 */
[----:B----4-:R-:W-:Y:S02]  /*bc90*/  VIADD R9, R12, 0xffffffa6 ;  /* 0xffffffa60c097836 */ /* 0x010fe40000000000 */
[----:B------:R-:W-:Y:S03]  /*bca0*/  LDGSTS.E [R3+0x7a00], desc[UR10][R168.64], !P4 ;  /* 0x07a00000a8037fae */ /* 0x000fe6000e1a100a */
[----:B------:R-:W4:Y:S01]  /*bcb0*/  LDC R12, c[0x0][0x3a0] ;  /* 0x0000e800ff0c7b82 */ /* 0x000f220000000800 */
[----:B------:R-:W-:Y:S01]  /*bcc0*/  LDGSTS.E [R3+0x7b00], desc[UR10][R170.64], !P4 ;  /* 0x07b00000aa037fae */ /* 0x000fe2000e1a100a */
[----:B------:R-:W-:-:S02]  /*bcd0*/  ISETP.GE.U32.AND P4, PT, R9, 0x7fffff27, PT ;  /* 0x7fffff270900780c */ /* 0x000fc40003f86070 */
[----:B-1----:R-:W-:Y:S01]  /*bce0*/  IADD3 R9, PT, PT, R13, -0x5e, RZ ;  /* 0xffffffa20d097810 */ /* 0x002fe20007ffe0ff */
[----:B------:R-:W-:Y:S03]  /*bcf0*/  LDGSTS.E [R3+0x8200], desc[UR10][R172.64], !P1 ;  /* 0x08200000ac037fae */ /* 0x000fe6000c9a100a */
[----:B------:R-:W1:Y:S01]  /*bd00*/  LDC R13, c[0x0][0x3a0] ;  /* 0x0000e800ff0d7b82 */ /* 0x000e620000000800 */
[----:B------:R-:W-:Y:S01]  /*bd10*/  LDGSTS.E [R3+0x8300], desc[UR10][R174.64], !P1 ;  /* 0x08300000ae037fae */ /* 0x000fe2000c9a100a */
[----:B------:R-:W-:Y:S01]  /*bd20*/  ISETP.GE.U32.AND P1, PT, R9, 0x7fffff23, PT ;  /* 0x7fffff230900780c */ /* 0x000fe20003f26070 */
[----:B--2---:R-:W-:Y:S02]  /*bd30*/  VIADD R9, R10, 0xffffff9e ;  /* 0xffffff9e0a097836 */ /* 0x004fe40000000000 */
        /* <DEDUP_REMOVED lines=8> */
[----:B------:R-:W-:Y:S02]  /*bdc0*/  ISETP.GE.U32.AND P6, PT, R9, 0x7fffff1b, PT ;  /* 0x7fffff1b0900780c */ /* 0x000fe40003fc6070 */
[----:B----4-:R-:W-:Y:S01]  /*bdd0*/  IADD3 R9, PT, PT, R12, -0x6a, RZ ;  /* 0xffffff960c097810 */ /* 0x010fe20007ffe0ff */
[----:B------:R-:W-:Y:S03]  /*bde0*/  LDGSTS.E [R3+0x9a00], desc[UR10][R184.64], !P5 ;  /* 0x09a00000b8037fae */ /* 0x000fe6000e9a100a */
[----:B------:R-:W4:Y:S01]  /*bdf0*/  LDC R12, c[0x0][0x3a0] ;  /* 0x0000e800ff0c7b82 */ /* 0x000f220000000800 */
[----:B------:R-:W-:Y:S01]  /*be00*/  LDGSTS.E [R3+0x9b00], desc[UR10][R186.64], !P5 ;  /* 0x09b00000ba037fae */ /* 0x000fe2000e9a100a */
[----:B------:R-:W-:Y:S01]  /*be10*/  ISETP.GE.U32.AND P5, PT, R9, 0x7fffff17, PT ;  /* 0x7fffff170900780c */ /* 0x000fe20003fa6070 */
[----:B-1----:R-:W-:-:S02]  /*be20*/  VIADD R9, R13, 0xffffff92 ;  /* 0xffffff920d097836 */ /* 0x002fc40000000000 */
        /* <DEDUP_REMOVED lines=8> */
[----:B------:R-:W-:-:S02]  /*beb0*/  ISETP.GE.U32.AND P0, PT, R9, 0x7fffff0f, PT ;  /* 0x7fffff0f0900780c */ /* 0x000fc40003f06070 */
[----:B---3--:R-:W-:Y:S01]  /*bec0*/  IADD3 R9, PT, PT, R11, -0x76, RZ ;  /* 0xffffff8a0b097810 */ /* 0x008fe20007ffe0ff */
        /* <DEDUP_REMOVED lines=34> */
[----:B--2---:R-:W-:Y:S01]  /*c0f0*/  VIADD R9, R10, 0xffffffed ;  /* 0xffffffed0a097836 */ /* 0x004fe20000000000 */
[----:B------:R-:W-:Y:S01]  /*c100*/  SHF.L.U32 R10, R2, 0x1, RZ ;  /* 0x00000001020a7819 */ /* 0x000fe200000006ff */
[----:B------:R-:W-:Y:S04]  /*c110*/  LDGSTS.E [R3+0xea00], desc[UR10][R224.64], !P4 ;  /* 0x0ea00000e0037fae */ /* 0x000fe8000e1a100a */
[----:B------:R-:W-:Y:S01]  /*c120*/  LDGSTS.E [R3+0xeb00], desc[UR10][R226.64], !P4 ;  /* 0x0eb00000e2037fae */ /* 0x000fe2000e1a100a */
[----:B------:R-:W-:Y:S01]  /*c130*/  ISETP.GE.U32.AND P4, PT, R9, 0x7fffff6e, PT ;  /* 0x7fffff6e0900780c */ /* 0x000fe20003f86070 */
[----:B---3--:R-:W-:-:S02]  /*c140*/  VIADD R9, R11, 0xffffffe9 ;  /* 0xffffffe90b097836 */ /* 0x008fc40000000000 */
[----:B------:R-:W-:Y:S01]  /*c150*/  LDGSTS.E [R3+0xf200], desc[UR10][R228.64], !P1 ;  /* 0x0f200000e4037fae */ /* 0x000fe2000c9a100a */
[----:B------:R-:W-:-:S03]  /*c160*/  IMAD.WIDE R56, R10, 0x4, R238 ;  /* 0x000000040a387825 */ /* 0x000fc600078e02ee */
[----:B------:R-:W-:Y:S01]  /*c170*/  LDGSTS.E [R3+0xf300], desc[UR10][R230.64], !P1 ;  /* 0x0f300000e6037fae */ /* 0x000fe2000c9a100a */
[----:B------:R-:W-:Y:S01]  /*c180*/  ISETP.GE.U32.AND P1, PT, R9, 0x7fffff6a, PT ;  /* 0x7fffff6a0900780c */ /* 0x000fe20003f26070 */
[----:B----4-:R-:W-:Y:S01]  /*c190*/  VIADD R11, R12, 0xffffffe5 ;  /* 0xffffffe50c0b7836 */ /* 0x010fe20000000000 */
[----:B------:R-:W-:Y:S01]  /*c1a0*/  LOP3.LUT R9, R0, 0x40, RZ, 0x3c, !PT ;  /* 0x0000004000097812 */ /* 0x000fe200078e3cff */
[----:B------:R-:W-:Y:S01]  /*c1b0*/  IMAD.WIDE R54, R10, 0x4, R240 ;  /* 0x000000040a367825 */ /* 0x000fe200078e02f0 */
[----:B------:R-:W2:Y:S01]  /*c1c0*/  LDC R12, c[0x0][0x3a0] ;  /* 0x0000e800ff0c7b82 */ /* 0x000ea20000000800 */
[----:B------:R-:W-:Y:S02]  /*c1d0*/  LDGSTS.E [R3+0xfa00], desc[UR10][R232.64], !P2 ;  /* 0x0fa00000e8037fae */ /* 0x000fe4000d1a100a */
[----:B------:R-:W-:Y:S02]  /*c1e0*/  VIADD R9, R9, UR4 ;  /* 0x0000000409097c36 */ /* 0x000fe40008000000 */
[----:B------:R-:W-:Y:S01]  /*c1f0*/  IMAD R10, R2, 0x6, RZ ;  /* 0x00000006020a7824 */ /* 0x000fe200078e02ff */
[----:B------:R-:W-:Y:S01]  /*c200*/  LDGSTS.E [R3+0xfb00], desc[UR10][R234.64], !P2 ;  /* 0x0fb00000ea037fae */ /* 0x000fe2000d1a100a */
[----:B------:R-:W-:-:S02]  /*c210*/  ISETP.GE.U32.AND P2, PT, R11, 0x7fffff66, PT ;  /* 0x7fffff660b00780c */ /* 0x000fc40003f46070 */
[----:B-1----:R-:W-:Y:S01]  /*c220*/  IADD3 R11, PT, PT, R13, -0x1f, RZ ;  /* 0xffffffe10d0b7810 */ /* 0x002fe20007ffe0ff */
[----:B------:R1:W-:Y:S01]  /*c230*/  STL.64 [R1+0x78], R56 ;  /* 0x0000783801007387 */ /* 0x0003e20000100a00 */
[----:B------:R-:W3:Y:S03]  /*c240*/  LDC R13, c[0x0][0x3a0] ;  /* 0x0000e800ff0d7b82 */ /* 0x000ee60000000800 */
[----:B------:R1:W-:Y:S04]  /*c250*/  LDGSTS.E [R9+0x400], desc[UR10][R56.64], !P6 ;  /* 0x0040000038097fae */ /* 0x0003e8000f1a100a */
[----:B------:R4:W-:Y:S04]  /*c260*/  STL.64 [R1+0x70], R54 ;  /* 0x0000703601007387 */ /* 0x0009e80000100a00 */
[----:B------:R4:W-:Y:S01]  /*c270*/  LDGSTS.E [R9+0x500], desc[UR10][R54.64], !P6 ;  /* 0x0050000036097fae */ /* 0x0009e2000f1a100a */
[----:B------:R-:W-:Y:S01]  /*c280*/  ISETP.GE.U32.AND P6, PT, R11, 0x7fffff62, PT ;  /* 0x7fffff620b00780c */ /* 0x000fe20003fc6070 */
[----:B------:R-:W-:-:S02]  /*c290*/  VIADD R11, R14, 0xffffffdd ;  /* 0xffffffdd0e0b7836 */ /* 0x000fc40000000000 */
[C---:B-1----:R-:W-:Y:S01]  /*c2a0*/  IMAD.WIDE R56, R10.reuse, 0x4, R238 ;  /* 0x000000040a387825 */ /* 0x042fe200078e02ee */
[----:B------:R-:W1:Y:S04]  /*c2b0*/  LDC R14, c[0x0][0x3a0] ;  /* 0x0000e800ff0e7b82 */ /* 0x000e680000000800 */
[----:B------:R5:W-:Y:S01]  /*c2c0*/  STL.64 [R1+0x48], R56 ;  /* 0x0000483801007387 */ /* 0x000be20000100a00 */
[----:B----4-:R-:W-:-:S03]  /*c2d0*/  IMAD.WIDE R54, R10, 0x4, R240 ;  /* 0x000000040a367825 */ /* 0x010fc600078e02f0 */
[----:B------:R5:W-:Y:S01]  /*c2e0*/  LDGSTS.E [R9+0xc00], desc[UR10][R56.64], !P5 ;  /* 0x00c0000038097fae */ /* 0x000be2000e9a100a */
[----:B------:R-:W-:-:S03]  /*c2f0*/  IMAD R10, R2, 0xa, RZ ;  /* 0x0000000a020a7824 */ /* 0x000fc600078e02ff */
[----:B------:R4:W-:Y:S01]  /*c300*/  STL.64 [R1+0x40], R54 ;  /* 0x0000403601007387 */ /* 0x0009e20000100a00 */
[----:B------:R-:W-:-:S03]  /*c310*/  IMAD.WIDE R58, R10, 0x4, R238 ;  /* 0x000000040a3a7825 */ /* 0x000fc600078e02ee */
[----:B------:R4:W-:Y:S01]  /*c320*/  LDGSTS.E [R9+0xd00], desc[UR10][R54.64], !P5 ;  /* 0x00d0000036097fae */ /* 0x0009e2000e9a100a */
[----:B------:R-:W-:Y:S01]  /*c330*/  ISETP.GE.U32.AND P5, PT, R11, 0x7fffff5e, PT ;  /* 0x7fffff5e0b00780c */ /* 0x000fe20003fa6070 */
[----:B--2---:R-:W-:Y:S02]  /*c340*/  VIADD R11, R12, 0xffffffd5 ;  /* 0xffffffd50c0b7836 */ /* 0x004fe40000000000 */
[----:B------:R2:W-:Y:S01]  /*c350*/  LDGSTS.E [R9+0x1400], desc[UR10][R58.64], !P3 ;  /* 0x014000003a097fae */ /* 0x0005e2000d9a100a */
[----:B-----5:R-:W-:Y:S01]  /*c360*/  IMAD.WIDE R56, R10, 0x4, R240 ;  /* 0x000000040a387825 */ /* 0x020fe200078e02f0 */
[----:B------:R-:W5:Y:S02]  /*c370*/  LDC R12, c[0x0][0x3a0] ;  /* 0x0000e800ff0c7b82 */ /* 0x000f640000000800 */
[----:B------:R2:W-:Y:S01]  /*c380*/  STL.64 [R1+0x18], R58 ;  /* 0x0000183a01007387 */ /* 0x0005e20000100a00 */
[----:B------:R-:W-:Y:S02]  /*c390*/  VIADD R10, R15, 0xffffffd9 ;  /* 0xffffffd90f0a7836 */ /* 0x000fe40000000000 */
[----:B----4-:R-:W-:Y:S01]  /*c3a0*/  IMAD.MOV.U32 R54, RZ, RZ, R50 ;  /* 0x000000ffff367224 */ /* 0x010fe200078e0032 */
[----:B------:R-:W-:Y:S01]  /*c3b0*/  MOV R55, R51 ;  /* 0x0000003300377202 */ /* 0x000fe20000000f00 */
[----:B------:R-:W-:Y:S01]  /*c3c0*/  IMAD.MOV.U32 R50, RZ, RZ, R42 ;  /* 0x000000ffff327224 */ /* 0x000fe200078e002a */
[----:B------:R-:W-:Y:S01]  /*c3d0*/  MOV R42, R244 ;  /* 0x000000f4002a7202 */ /* 0x000fe20000000f00 */
[----:B------:R-:W-:Y:S01]  /*c3e0*/  IMAD.MOV.U32 R51, RZ, RZ, R43 ;  /* 0x000000ffff337224 */ /* 0x000fe200078e002b */
[----:B------:R4:W-:Y:S01]  /*c3f0*/  LDGSTS.E [R9+0x1500], desc[UR10][R56.64], !P3 ;  /* 0x0150000038097fae */ /* 0x0009e2000d9a100a */
[----:B------:R-:W-:Y:S01]  /*c400*/  IMAD.MOV.U32 R43, RZ, RZ, R245 ;  /* 0x000000ffff2b7224 */ /* 0x000fe200078e00f5 */
[----:B------:R-:W-:Y:S01]  /*c410*/  ISETP.GE.U32.AND P3, PT, R10, 0x7fffff5a, PT ;  /* 0x7fffff5a0a00780c */ /* 0x000fe20003f66070 */
[C---:B------:R-:W-:Y:S01]  /*c420*/  IMAD R244, R2.reuse, 0xe, RZ ;  /* 0x0000000e02f47824 */ /* 0x040fe200078e02ff */
[----:B------:R-:W5:Y:S01]  /*c430*/  LDC R15, c[0x0][0x3a0] ;  /* 0x0000e800ff0f7b82 */ /* 0x000f620000000800 */
[----:B--2---:R-:W-:Y:S01]  /*c440*/  IMAD.MOV.U32 R58, RZ, RZ, R42 ;  /* 0x000000ffff3a7224 */ /* 0x004fe200078e002a */
[----:B------:R-:W-:Y:S01]  /*c450*/  MOV R59, R43 ;  /* 0x0000002b003b7202 */ /* 0x000fe20000000f00 */
[----:B------:R-:W-:Y:S01]  /*c460*/  IMAD R10, R2, 0x12, RZ ;  /* 0x00000012020a7824 */ /* 0x000fe200078e02ff */
[----:B------:R4:W-:Y:S01]  /*c470*/  STL.64 [R1+0x10], R56 ;  /* 0x0000103801007387 */ /* 0x0009e20000100a00 */
[----:B------:R-:W-:-:S02]  /*c480*/  IMAD.MOV.U32 R42, RZ, RZ, R246 ;  /* 0x000000ffff2a7224 */ /* 0x000fc400078e00f6 */
[----:B------:R-:W-:Y:S02]  /*c490*/  IMAD.MOV.U32 R43, RZ, RZ, R247 ;  /* 0x000000ffff2b7224 */ /* 0x000fe400078e00f7 */
[----:B------:R-:W-:-:S04]  /*c4a0*/  IMAD.WIDE R246, R244, 0x4, R238 ;  /* 0x00000004f4f67825 */ /* 0x000fc800078e02ee */
[----:B------:R-:W-:Y:S01]  /*c4b0*/  IMAD.WIDE R244, R244, 0x4, R240 ;  /* 0x00000004f4f47825 */ /* 0x000fe200078e02f0 */
[----:B------:R-:W-:Y:S01]  /*c4c0*/  LDGSTS.E [R9+0x1c00], desc[UR10][R246.64], !P0 ;  /* 0x01c00000f6097fae */ /* 0x000fe2000c1a100a */
[----:B----4-:R-:W-:Y:S02]  /*c4d0*/  MOV R56, R54 ;  /* 0x0000003600387202 */ /* 0x010fe40000000f00 */
[----:B------:R-:W-:Y:S01]  /*c4e0*/  IMAD.MOV.U32 R57, RZ, RZ, R55 ;  /* 0x000000ffff397224 */ /* 0x000fe200078e0037 */
[----:B------:R-:W-:Y:S01]  /*c4f0*/  MOV R54, R236 ;  /* 0x000000ec00367202 */ /* 0x000fe20000000f00 */
[----:B------:R-:W-:Y:S01]  /*c500*/  IMAD.MOV.U32 R55, RZ, RZ, R237 ;  /* 0x000000ffff377224 */ /* 0x000fe200078e00ed */
[----:B------:R-:W-:Y:S01]  /*c510*/  LDGSTS.E [R9+0x1d00], desc[UR10][R244.64], !P0 ;  /* 0x01d00000f4097fae */ /* 0x000fe2000c1a100a */
[C---:B------:R-:W-:Y:S01]  /*c520*/  IMAD.WIDE R236, R10.reuse, 0x4, R238 ;  /* 0x000000040aec7825 */ /* 0x040fe200078e02ee */
[----:B------:R-:W-:Y:S02]  /*c530*/  ISETP.GE.U32.AND P0, PT, R11, 0x7fffff56, PT ;  /* 0x7fffff560b00780c */ /* 0x000fe40003f06070 */
[----:B---3--:R-:W-:Y:S01]  /*c540*/  IADD3 R11, PT, PT, R13, -0x2f, RZ ;  /* 0xffffffd10d0b7810 */ /* 0x008fe20007ffe0ff */
[----:B------:R-:W-:Y:S01]  /*c550*/  IMAD.WIDE R60, R10, 0x4, R240 ;  /* 0x000000040a3c7825 */ /* 0x000fe200078e02f0 */
[----:B------:R-:W-:Y:S01]  /*c560*/  LDGSTS.E [R9+0x2400], desc[UR10][R236.64], !P4 ;  /* 0x02400000ec097fae */ /* 0x000fe2000e1a100a */
[----:B------:R-:W2:Y:S02]  /*c570*/  LDC R13, c[0x0][0x3a0] ;  /* 0x0000e800ff0d7b82 */ /* 0x000ea40000000800 */
[----:B------:R-:W-:Y:S01]  /*c580*/  IMAD R10, R2, 0x16, RZ ;  /* 0x00000016020a7824 */ /* 0x000fe200078e02ff */
[----:B------:R3:W-:Y:S03]  /*c590*/  STL.64 [R1+0x90], R60 ;  /* 0x0000903c01007387 */ /* 0x0007e60000100a00 */
[----:B------:R-:W-:Y:S01]  /*c5a0*/  IMAD.WIDE R62, R10, 0x4, R238 ;  /* 0x000000040a3e7825 */ /* 0x000fe200078e02ee */
[----:B------:R3:W-:Y:S01]  /*c5b0*/  LDGSTS.E [R9+0x2500], desc[UR10][R60.64], !P4 ;  /* 0x025000003c097fae */ /* 0x0007e2000e1a100a */
[----:B------:R-:W-:-:S02]  /*c5c0*/  ISETP.GE.U32.AND P4, PT, R11, 0x7fffff52, PT ;  /* 0x7fffff520b00780c */ /* 0x000fc40003f86070 */
[----:B-1----:R-:W-:Y:S01]  /*c5d0*/  VIADD R11, R14, 0xffffffcd ;  /* 0xffffffcd0e0b7836 */ /* 0x002fe20000000000 */
[----:B------:R1:W-:Y:S01]  /*c5e0*/  STL.64 [R1+0x98], R62 ;  /* 0x0000983e01007387 */ /* 0x0003e20000100a00 */
[----:B------:R-:W4:Y:S03]  /*c5f0*/  LDC R14, c[0x0][0x3a0] ;  /* 0x0000e800ff0e7b82 */ /* 0x000f260000000800 */
[----:B------:R1:W-:Y:S01]  /*c600*/  LDGSTS.E [R9+0x2c00], desc[UR10][R62.64], !P1 ;  /* 0x02c000003e097fae */ /* 0x0003e2000c9a100a */
[----:B---3--:R-:W-:-:S04]  /*c610*/  IMAD.WIDE R60, R10, 0x4, R240 ;  /* 0x000000040a3c7825 */ /* 0x008fc800078e02f0 */
[----:B------:R-:W-:Y:S01]  /*c620*/  IMAD R10, R2, 0x1a, RZ ;  /* 0x0000001a020a7824 */ /* 0x000fe200078e02ff */
[----:B------:R3:W-:Y:S03]  /*c630*/  STL.64 [R1+0xa0], R60 ;  /* 0x0000a03c01007387 */ /* 0x0007e60000100a00 */
[C---:B-1----:R-:W-:Y:S01]  /*c640*/  IMAD.WIDE R62, R10.reuse, 0x4, R238 ;  /* 0x000000040a3e7825 */ /* 0x042fe200078e02ee */
[----:B------:R3:W-:Y:S01]  /*c650*/  LDGSTS.E [R9+0x2d00], desc[UR10][R60.64], !P1 ;  /* 0x02d000003c097fae */ /* 0x0007e2000c9a100a */
[----:B------:R-:W-:Y:S02]  /*c660*/  ISETP.GE.U32.AND P1, PT, R11, 0x7fffff4e, PT ;  /* 0x7fffff4e0b00780c */ /* 0x000fe40003f26070 */
[----:B-----5:R-:W-:Y:S01]  /*c670*/  VIADD R11, R15, 0xffffffc9 ;  /* 0xffffffc90f0b7836 */ /* 0x020fe20000000000 */
[----:B------:R1:W-:Y:S01]  /*c680*/  STL.64 [R1+0xa8], R62 ;  /* 0x0000a83e01007387 */ /* 0x0003e20000100a00 */
[----:B------:R-:W5:Y:S03]  /*c690*/  LDC R15, c[0x0][0x3a0] ;  /* 0x0000e800ff0f7b82 */ /* 0x000f660000000800 */
[----:B------:R1:W-:Y:S01]  /*c6a0*/  LDGSTS.E [R9+0x3400], desc[UR10][R62.64], !P2 ;  /* 0x034000003e097fae */ /* 0x0003e2000d1a100a */
[----:B---3--:R-:W-:-:S04]  /*c6b0*/  IMAD.WIDE R60, R10, 0x4, R240 ;  /* 0x000000040a3c7825 */ /* 0x008fc800078e02f0 */
[----:B------:R-:W-:Y:S01]  /*c6c0*/  IMAD R10, R2, 0x1e, RZ ;  /* 0x0000001e020a7824 */ /* 0x000fe200078e02ff */
[----:B------:R3:W-:Y:S03]  /*c6d0*/  STL.64 [R1+0xb0], R60 ;  /* 0x0000b03c01007387 */ /* 0x0007e60000100a00 */
[----:B-1----:R-:W-:Y:S01]  /*c6e0*/  IMAD.WIDE R62, R10, 0x4, R238 ;  /* 0x000000040a3e7825 */ /* 0x002fe200078e02ee */
[----:B------:R3:W-:Y:S01]  /*c6f0*/  LDGSTS.E [R9+0x3500], desc[UR10][R60.64], !P2 ;  /* 0x035000003c097fae */ /* 0x0007e2000d1a100a */
[----:B------:R-:W-:Y:S02]  /*c700*/  ISETP.GE.U32.AND P2, PT, R11, 0x7fffff4a, PT ;  /* 0x7fffff4a0b00780c */ /* 0x000fe40003f46070 */
[----:B------:R-:W-:Y:S01]  /*c710*/  IADD3 R11, PT, PT, R12, -0x3b, RZ ;  /* 0xffffffc50c0b7810 */ /* 0x000fe20007ffe0ff */
[----:B------:R1:W-:Y:S01]  /*c720*/  STL.64 [R1+0xb8], R62 ;  /* 0x0000b83e01007387 */ /* 0x0003e20000100a00 */
[----:B------:R-:W5:Y:S03]  /*c730*/  LDC R12, c[0x0][0x3a0] ;  /* 0x0000e800ff0c7b82 */ /* 0x000f660000000800 */
[----:B------:R1:W-:Y:S01]  /*c740*/  LDGSTS.E [R9+0x3c00], desc[UR10][R62.64], !P6 ;  /* 0x03c000003e097fae */ /* 0x0003e2000f1a100a */
[----:B---3--:R-:W-:-:S04]  /*c750*/  IMAD.WIDE R60, R10, 0x4, R240 ;  /* 0x000000040a3c7825 */ /* 0x008fc800078e02f0 */
[----:B------:R-:W-:Y:S01]  /*c760*/  IMAD R10, R2, 0x22, RZ ;  /* 0x00000022020a7824 */ /* 0x000fe200078e02ff */
[----:B------:R3:W-:Y:S03]  /*c770*/  STL.64 [R1+0xc0], R60 ;  /* 0x0000c03c01007387 */ /* 0x0007e60000100a00 */
[C---:B-1----:R-:W-:Y:S01]  /*c780*/  IMAD.WIDE R62, R10.reuse, 0x4, R238 ;  /* 0x000000040a3e7825 */ /* 0x042fe200078e02ee */
[----:B------:R3:W-:Y:S01]  /*c790*/  LDGSTS.E [R9+0x3d00], desc[UR10][R60.64], !P6 ;  /* 0x03d000003c097fae */ /* 0x0007e2000f1a100a */
[----:B------:R-:W-:Y:S02]  /*c7a0*/  ISETP.GE.U32.AND P6, PT, R11, 0x7fffff46, PT ;  /* 0x7fffff460b00780c */ /* 0x000fe40003fc6070 */
[----:B--2---:R-:W-:Y:S01]  /*c7b0*/  VIADD R11, R13, 0xffffffc1 ;  /* 0xffffffc10d0b7836 */ /* 0x004fe20000000000 */
[----:B------:R1:W-:Y:S01]  /*c7c0*/  STL.64 [R1+0xc8], R62 ;  /* 0x0000c83e01007387 */ /* 0x0003e20000100a00 */
[----:B------:R-:W2:Y:S03]  /*c7d0*/  LDC R13, c[0x0][0x3a0] ;  /* 0x0000e800ff0d7b82 */ /* 0x000ea60000000800 */
[----:B------:R1:W-:Y:S01]  /*c7e0*/  LDGSTS.E [R9+0x4400], desc[UR10][R62.64], !P5 ;  /* 0x044000003e097fae */ /* 0x0003e2000e9a100a */
[----:B---3--:R-:W-:-:S04]  /*c7f0*/  IMAD.WIDE R60, R10, 0x4, R240 ;  /* 0x000000040a3c7825 */ /* 0x008fc800078e02f0 */
[----:B------:R-:W-:Y:S01]  /*c800*/  IMAD R10, R2, 0x26, RZ ;  /* 0x00000026020a7824 */ /* 0x000fe200078e02ff */
[----:B------:R3:W-:Y:S03]  /*c810*/  STL.64 [R1+0xd0], R60 ;  /* 0x0000d03c01007387 */ /* 0x0007e60000100a00 */
[----:B-1----:R-:W-:Y:S01]  /*c820*/  IMAD.WIDE R62, R10, 0x4, R238 ;  /* 0x000000040a3e7825 */ /* 0x002fe200078e02ee */
[----:B------:R3:W-:Y:S01]  /*c830*/  LDGSTS.E [R9+0x4500], desc[UR10][R60.64], !P5 ;  /* 0x045000003c097fae */ /* 0x0007e2000e9a100a */
[----:B------:R-:W-:Y:S02]  /*c840*/  ISETP.GE.U32.AND P5, PT, R11, 0x7fffff42, PT ;  /* 0x7fffff420b00780c */ /* 0x000fe40003fa6070 */
[----:B----4-:R-:W-:Y:S01]  /*c850*/  VIADD R11, R14, 0xffffffbd ;  /* 0xffffffbd0e0b7836 */ /* 0x010fe20000000000 */
        /* <DEDUP_REMOVED lines=9> */
[----:B-----5:R-:W-:Y:S01]  /*c8f0*/  IADD3 R11, PT, PT, R15, -0x47, RZ ;  /* 0xffffffb90f0b7810 */ /* 0x020fe20007ffe0ff */
        /* <DEDUP_REMOVED lines=9> */
[----:B------:R-:W-:Y:S01]  /*c990*/  VIADD R11, R12, 0xffffffb5 ;  /* 0xffffffb50c0b7836 */ /* 0x000fe20000000000 */
        /* <DEDUP_REMOVED lines=19> */
[----:B----4-:R-:W-:Y:S01]  /*cad0*/  IADD3 R11, PT, PT, R14, -0x53, RZ ;  /* 0xffffffad0e0b7810 */ /* 0x010fe20007ffe0ff */
        /* <DEDUP_REMOVED lines=29> */
[----:B--2---:R-:W-:Y:S01]  /*ccb0*/  IADD3 R11, PT, PT, R13, -0x5f, RZ ;  /* 0xffffffa10d0b7810 */ /* 0x004fe20007ffe0ff */
        /* <DEDUP_REMOVED lines=111> */
[----:B------:R-:W4:Y:S03]  /*d3b0*/  LDC R12, c[0x0][0x3a0] ;  /* 0x0000e800ff0c7b82 */ /* 0x000f260000000800 */
[----:B------:R1:W-:Y:S01]  /*d3c0*/  LDGSTS.E [R9+0xdc00], desc[UR10][R62.64], !P2 ;  /* 0x0dc000003e097fae */ /* 0x0003e2000d1a100a */
[----:B---3--:R-:W-:-:S04]  /*d3d0*/  IMAD.WIDE R60, R10, 0x4, R240 ;  /* 0x000000040a3c7825 */ /* 0x008fc800078e02f0 */
[----:B------:R-:W-:Y:S01]  /*d3e0*/  IMAD R10, R2, 0x72, RZ ;  /* 0x00000072020a7824 */ /* 0x000fe200078e02ff */
[----:B------:R3:W-:Y:S03]  /*d3f0*/  STL.64 [R1+0x1a8], R60 ;  /* 0x0001a83c01007387 */ /* 0x0007e60000100a00 */
[----:B-1----:R-:W-:Y:S01]  /*d400*/  IMAD.WIDE R62, R10, 0x4, R238 ;  /* 0x000000040a3e7825 */ /* 0x002fe200078e02ee */
[----:B------:R3:W-:Y:S01]  /*d410*/  LDGSTS.E [R9+0xdd00], desc[UR10][R60.64], !P2 ;  /* 0x0dd000003c097fae */ /* 0x0007e2000d1a100a */
[----:B------:R-:W-:Y:S02]  /*d420*/  ISETP.GE.U32.AND P2, PT, R11, 0x7fffff75, PT ;  /* 0x7fffff750b00780c */ /* 0x000fe40003f46070 */
[----:B--2---:R-:W-:Y:S01]  /*d430*/  IADD3 R11, PT, PT, R13, -0x10, RZ ;  /* 0xfffffff00d0b7810 */ /* 0x004fe20007ffe0ff */
[----:B------:R1:W-:Y:S01]  /*d440*/  STL.64 [R1+0x1a0], R62 ;  /* 0x0001a03e01007387 */ /* 0x0003e20000100a00 */
[----:B------:R-:W2:Y:S03]  /*d450*/  LDC R13, c[0x0][0x3a0] ;  /* 0x0000e800ff0d7b82 */ /* 0x000ea60000000800 */
[----:B------:R1:W-:Y:S01]  /*d460*/  LDGSTS.E [R9+0xe400], desc[UR10][R62.64], !P6 ;  /* 0x0e4000003e097fae */ /* 0x0003e2000f1a100a */
[----:B----4-:R-:W-:Y:S01]  /*d470*/  IADD3 R12, PT, PT, R12, -0x1c, RZ ;  /* 0xffffffe40c0c7810 */ /* 0x010fe20007ffe0ff */
        /* <DEDUP_REMOVED lines=23> */
[--C-:B-1----:R-:W-:Y:S01]  /*d5f0*/  IMAD.WIDE R62, R10, 0x4, R238.reuse ;  /* 0x000000040a3e7825 */ /* 0x102fe200078e02ee */
[----:B------:R3:W-:Y:S01]  /*d600*/  LDGSTS.E [R9+0xf500], desc[UR10][R60.64], !P3 ;  /* 0x0f5000003c097fae */ /* 0x0007e2000d9a100a */
[----:B------:R-:W-:Y:S02]  /*d610*/  ISETP.GE.U32.AND P3, PT, R11, 0x7fffff69, PT ;  /* 0x7fffff690b00780c */ /* 0x000fe40003f66070 */
[----:B------:R-:W-:Y:S01]  /*d620*/  IMAD R11, R2, 0x3, RZ ;  /* 0x00000003020b7824 */ /* 0x000fe200078e02ff */
[----:B------:R1:W-:Y:S03]  /*d630*/  STL.64 [R1+0x170], R62 ;  /* 0x0001703e01007387 */ /* 0x0003e60000100a00 */
[----:B------:R-:W-:Y:S01]  /*d640*/  IMAD.WIDE R64, R11, 0x4, R238 ;  /* 0x000000040b407825 */ /* 0x000fe200078e02ee */
[----:B------:R1:W-:Y:S03]  /*d650*/  LDGSTS.E [R9+0xfc00], desc[UR10][R62.64], !P0 ;  /* 0x0fc000003e097fae */ /* 0x0003e6000c1a100a */
[----:B---3--:R-:W-:Y:S01]  /*d660*/  IMAD.WIDE R60, R10, 0x4, R240 ;  /* 0x000000040a3c7825 */ /* 0x008fe200078e02f0 */
[----:B------:R-:W-:-:S04]  /*d670*/  LOP3.LUT R10, R0, 0x60, RZ, 0x3c, !PT ;  /* 0x00000060000a7812 */ /* 0x000fc800078e3cff */
[----:B------:R3:W-:Y:S01]  /*d680*/  STL.64 [R1+0x158], R60 ;  /* 0x0001583c01007387 */ /* 0x0007e20000100a00 */
[----:B------:R-:W-:Y:S01]  /*d690*/  IADD3 R10, PT, PT, R10, UR4, RZ ;  /* 0x000000040a0a7c10 */ /* 0x000fe2000fffe0ff */
[----:B-1----:R-:W-:Y:S02]  /*d6a0*/  IMAD.WIDE R62, R11, 0x4, R240 ;  /* 0x000000040b3e7825 */ /* 0x002fe400078e02f0 */
[----:B------:R3:W-:Y:S01]  /*d6b0*/  LDGSTS.E [R9+0xfd00], desc[UR10][R60.64], !P0 ;  /* 0x0fd000003c097fae */ /* 0x0007e2000c1a100a */
[----:B------:R-:W-:Y:S01]  /*d6c0*/  ISETP.GE.U32.AND P0, PT, R12, 0x7fffff65, PT ;  /* 0x7fffff650c00780c */ /* 0x000fe20003f06070 */
[----:B--2---:R-:W-:Y:S02]  /*d6d0*/  VIADD R12, R13, 0xffffffe0 ;  /* 0xffffffe00d0c7836 */ /* 0x004fe40000000000 */
[----:B------:R1:W-:Y:S01]  /*d6e0*/  STL.64 [R1+0x2b8], R64 ;  /* 0x0002b84001007387 */ /* 0x0003e20000100a00 */
[----:B------:R-:W-:Y:S01]  /*d6f0*/  IMAD R11, R2, 0x7, RZ ;  /* 0x00000007020b7824 */ /* 0x000fe200078e02ff */
[----:B------:R-:W2:Y:S02]  /*d700*/  LDC R13, c[0x0][0x3a0] ;  /* 0x0000e800ff0d7b82 */ /* 0x000ea40000000800 */
[----:B------:R1:W-:Y:S01]  /*d710*/  LDGSTS.E [R10+0x600], desc[UR10][R64.64], !P4 ;  /* 0x00600000400a7fae */ /* 0x0003e2000e1a100a */
[----:B---3--:R-:W-:Y:S01]  /*d720*/  IMAD.MOV.U32 R60, RZ, RZ, R58 ;  /* 0x000000ffff3c7224 */ /* 0x008fe200078e003a */
[----:B------:R-:W-:Y:S01]  /*d730*/  MOV R58, R54 ;  /* 0x00000036003a7202 */ /* 0x000fe20000000f00 */
[----:B------:R-:W-:Y:S01]  /*d740*/  IMAD.MOV.U32 R54, RZ, RZ, R52 ;  /* 0x000000ffff367224 */ /* 0x000fe200078e0034 */
[----:B------:R3:W-:Y:S01]  /*d750*/  STL.64 [R1+0x2d0], R62 ;  /* 0x0002d03e01007387 */ /* 0x0007e20000100a00 */
[----:B------:R-:W-:Y:S01]  /*d760*/  IMAD.MOV.U32 R52, RZ, RZ, R46 ;  /* 0x000000ffff347224 */ /* 0x000fe200078e002e */
[----:B------:R-:W-:Y:S01]  /*d770*/  MOV R46, R28 ;  /* 0x0000001c002e7202 */ /* 0x000fe20000000f00 */
[----:B------:R-:W-:Y:S01]  /*d780*/  IMAD.MOV.U32 R28, RZ, RZ, R4 ;  /* 0x000000ffff1c7224 */ /* 0x000fe200078e0004 */
[----:B------:R3:W-:Y:S01]  /*d790*/  LDGSTS.E [R10+0x700], desc[UR10][R62.64], !P4 ;  /* 0x007000003e0a7fae */ /* 0x0007e2000e1a100a */
[----:B------:R-:W-:Y:S01]  /*d7a0*/  IMAD.MOV.U32 R4, RZ, RZ, R16 ;  /* 0x000000ffff047224 */ /* 0x000fe200078e0010 */
[----:B------:R-:W-:Y:S01]  /*d7b0*/  ISETP.GE.U32.AND P4, PT, R12, 0x7fffff61, PT ;  /* 0x7fffff610c00780c */ /* 0x000fe20003f86070 */
[----:B------:R-:W2:Y:S01]  /*d7c0*/  LDC R16, c[0x0][0x3a0] ;  /* 0x0000e800ff107b82 */ /* 0x000ea20000000800 */
[----:B-1----:R-:W-:-:S04]  /*d7d0*/  IMAD.WIDE R64, R11, 0x4, R238 ;  /* 0x000000040b407825 */ /* 0x002fc800078e02ee */
[----:B----4-:R-:W-:Y:S01]  /*d7e0*/  VIADD R12, R14, 0xffffffdc ;  /* 0xffffffdc0e0c7836 */ /* 0x010fe20000000000 */
[----:B------:R1:W-:Y:S01]  /*d7f0*/  STL.64 [R1+0x2e8], R64 ;  /* 0x0002e84001007387 */ /* 0x0003e20000100a00 */
[----:B------:R-:W-:Y:S01]  /*d800*/  IMAD.MOV.U32 R61, RZ, RZ, R59 ;  /* 0x000000ffff3d7224 */ /* 0x000fe200078e003b */
[----:B------:R-:W4:Y:S01]  /*d810*/  LDC R14, c[0x0][0x3a0] ;  /* 0x0000e800ff0e7b82 */ /* 0x000f220000000800 */
[----:B---3--:R-:W-:Y:S01]  /*d820*/  IMAD.WIDE R62, R11, 0x4, R240 ;  /* 0x000000040b3e7825 */ /* 0x008fe200078e02f0 */
[----:B------:R1:W-:Y:S03]  /*d830*/  LDGSTS.E [R10+0xe00], desc[UR10][R64.64], !P1 ;  /* 0x00e00000400a7fae */ /* 0x0003e6000c9a100a */
[----:B------:R-:W-:Y:S01]  /*d840*/  IMAD R11, R2, 0xb, RZ ;  /* 0x0000000b020b7824 */ /* 0x000fe200078e02ff */
[----:B------:R3:W-:Y:S01]  /*d850*/  STL.64 [R1+0x300], R62 ;  /* 0x0003003e01007387 */ /* 0x0007e20000100a00 */
[----:B------:R-:W-:Y:S01]  /*d860*/  IMAD.MOV.U32 R59, RZ, RZ, R55 ;  /* 0x000000ffff3b7224 */ /* 0x000fe200078e0037 */
[----:B------:R-:W-:Y:S01]  /*d870*/  MOV R55, R53 ;  /* 0x0000003500377202 */ /* 0x000fe20000000f00 */
[----:B------:R-:W-:Y:S01]  /*d880*/  IMAD.MOV.U32 R53, RZ, RZ, R47 ;  /* 0x000000ffff357224 */ /* 0x000fe200078e002f */
[----:B------:R3:W-:Y:S01]  /*d890*/  LDGSTS.E [R10+0xf00], desc[UR10][R62.64], !P1 ;  /* 0x00f000003e0a7fae */ /* 0x0007e2000c9a100a */
[----:B------:R-:W-:Y:S01]  /*d8a0*/  ISETP.GE.U32.AND P1, PT, R12, 0x7fffff5d, PT ;  /* 0x7fffff5d0c00780c */ /* 0x000fe20003f26070 */
[----:B------:R-:W-:Y:S01]  /*d8b0*/  IMAD.MOV.U32 R47, RZ, RZ, R29 ;  /* 0x000000ffff2f7224 */ /* 0x000fe200078e001d */
[----:B-----5:R-:W-:Y:S01]  /*d8c0*/  IADD3 R12, PT, PT, R15, -0x28, RZ ;  /* 0xffffffd80f0c7810 */ /* 0x020fe20007ffe0ff */
[----:B-1----:R-:W-:Y:S01]  /*d8d0*/  IMAD.WIDE R64, R11, 0x4, R238 ;  /* 0x000000040b407825 */ /* 0x002fe200078e02ee */
[----:B------:R-:W1:Y:S01]  /*d8e0*/  LDC R15, c[0x0][0x3a0] ;  /* 0x0000e800ff0f7b82 */ /* 0x000e620000000800 */
[----:B------:R-:W-:-:S02]  /*d8f0*/  MOV R29, R5 ;  /* 0x00000005001d7202 */ /* 0x000fc40000000f00 */
[----:B------:R-:W-:Y:S01]  /*d900*/  IMAD.MOV.U32 R5, RZ, RZ, R17 ;  /* 0x000000ffff057224 */ /* 0x000fe200078e0011 */
[----:B------:R5:W-:Y:S01]  /*d910*/  LDGSTS.E [R10+0x1600], desc[UR10][R64.64], !P2 ;  /* 0x01600000400a7fae */ /* 0x000be2000d1a100a */
[----:B---3--:R-:W-:-:S03]  /*d920*/  IMAD.WIDE R62, R11, 0x4, R240 ;  /* 0x000000040b3e7825 */ /* 0x008fc600078e02f0 */
[----:B------:R5:W-:Y:S01]  /*d930*/  STL.64 [R1+0x318], R64 ;  /* 0x0003184001007387 */ /* 0x000be20000100a00 */
[----:B------:R-:W3:Y:S01]  /*d940*/  LDC R17, c[0x0][0x3a0] ;  /* 0x0000e800ff117b82 */ /* 0x000ee20000000800 */
[----:B------:R-:W-:Y:S02]  /*d950*/  IMAD R11, R2, 0xf, RZ ;  /* 0x0000000f020b7824 */ /* 0x000fe400078e02ff */
[----:B------:R4:W-:Y:S01]  /*d960*/  LDGSTS.E [R10+0x1700], desc[UR10][R62.64], !P2 ;  /* 0x017000003e0a7fae */ /* 0x0009e2000d1a100a */
[----:B------:R-:W-:Y:S01]  /*d970*/  ISETP.GE.U32.AND P2, PT, R12, 0x7fffff59, PT ;  /* 0x7fffff590c00780c */ /* 0x000fe20003f46070 */
[----:B--2---:R-:W-:Y:S02]  /*d980*/  VIADD R12, R16, 0xffffffd4 ;  /* 0xffffffd4100c7836 */ /* 0x004fe40000000000 */
[----:B------:R4:W-:Y:S01]  /*d990*/  STL.64 [R1+0x340], R62 ;  /* 0x0003403e01007387 */ /* 0x0009e20000100a00 */
[----:B------:R-:W2:Y:S01]  /*d9a0*/  LDC R16, c[0x0][0x3a0] ;  /* 0x0000e800ff107b82 */ /* 0x000ea20000000800 */
[----:B-----5:R-:W-:-:S05]  /*d9b0*/  IMAD.WIDE R64, R11, 0x4, R238 ;  /* 0x000000040b407825 */ /* 0x020fca00078e02ee */
[----:B------:R5:W-:Y:S01]  /*d9c0*/  STL.64 [R1+0x358], R64 ;  /* 0x0003584001007387 */ /* 0x000be20000100a00 */
[----:B----4-:R-:W-:-:S03]  /*d9d0*/  IMAD.WIDE R62, R11, 0x4, R240 ;  /* 0x000000040b3e7825 */ /* 0x010fc600078e02f0 */
[----:B------:R5:W-:Y:S01]  /*d9e0*/  LDGSTS.E [R10+0x1e00], desc[UR10][R64.64], !P6 ;  /* 0x01e00000400a7fae */ /* 0x000be2000f1a100a */
[----:B------:R-:W-:-:S03]  /*d9f0*/  IMAD R11, R2, 0x13, RZ ;  /* 0x00000013020b7824 */ /* 0x000fc600078e02ff */
[----:B------:R4:W-:Y:S04]  /*da00*/  STL.64 [R1+0x370], R62 ;  /* 0x0003703e01007387 */ /* 0x0009e80000100a00 */
[----:B------:R4:W-:Y:S01]  /*da10*/  LDGSTS.E [R10+0x1f00], desc[UR10][R62.64], !P6 ;  /* 0x01f000003e0a7fae */ /* 0x0009e2000f1a100a */
[----:B------:R-:W-:Y:S01]  /*da20*/  ISETP.GE.U32.AND P6, PT, R12, 0x7fffff55, PT ;  /* 0x7fffff550c00780c */ /* 0x000fe20003fc6070 */
[----:B------:R-:W-:Y:S02]  /*da30*/  VIADD R12, R13, 0xffffffd0 ;  /* 0xffffffd00d0c7836 */ /* 0x000fe40000000000 */
[C---:B-----5:R-:W-:Y:S01]  /*da40*/  IMAD.WIDE R64, R11.reuse, 0x4, R238 ;  /* 0x000000040b407825 */ /* 0x060fe200078e02ee */
[----:B------:R-:W5:Y:S04]  /*da50*/  LDC R13, c[0x0][0x3a0] ;  /* 0x0000e800ff0d7b82 */ /* 0x000f680000000800 */
[----:B------:R1:W-:Y:S01]  /*da60*/  STL.64 [R1+0x388], R64 ;  /* 0x0003884001007387 */ /* 0x0003e20000100a00 */
[----:B----4-:R-:W-:-:S03]  /*da70*/  IMAD.WIDE R62, R11, 0x4, R240 ;  /* 0x000000040b3e7825 */ /* 0x010fc600078e02f0 */
[----:B------:R1:W-:Y:S01]  /*da80*/  LDGSTS.E [R10+0x2600], desc[UR10][R64.64], !P5 ;  /* 0x02600000400a7fae */ /* 0x0003e2000e9a100a */
[----:B------:R-:W-:-:S03]  /*da90*/  IMAD R11, R2, 0x17, RZ ;  /* 0x00000017020b7824 */ /* 0x000fc600078e02ff */
[----:B------:R4:W-:Y:S04]  /*daa0*/  STL.64 [R1+0x3c8], R62 ;  /* 0x0003c83e01007387 */ /* 0x0009e80000100a00 */
[----:B------:R4:W-:Y:S01]  /*dab0*/  LDGSTS.E [R10+0x2700], desc[UR10][R62.64], !P5 ;  /* 0x027000003e0a7fae */ /* 0x0009e2000e9a100a */
[----:B------:R-:W-:Y:S02]  /*dac0*/  ISETP.GE.U32.AND P5, PT, R12, 0x7fffff51, PT ;  /* 0x7fffff510c00780c */ /* 0x000fe40003fa6070 */
[----:B------:R-:W-:Y:S01]  /*dad0*/  IADD3 R12, PT, PT, R14, -0x34, RZ ;  /* 0xffffffcc0e0c7810 */ /* 0x000fe20007ffe0ff */
[C---:B-1----:R-:W-:Y:S01]  /*dae0*/  IMAD.WIDE R64, R11.reuse, 0x4, R238 ;  /* 0x000000040b407825 */ /* 0x042fe200078e02ee */
[----:B------:R-:W1:Y:S04]  /*daf0*/  LDC R14, c[0x0][0x3a0] ;  /* 0x0000e800ff0e7b82 */ /* 0x000e680000000800 */
        /* <DEDUP_REMOVED lines=8> */
[C---:B--2---:R-:W-:Y:S01]  /*db80*/  IMAD.WIDE R64, R11.reuse, 0x4, R238 ;  /* 0x000000040b407825 */ /* 0x044fe200078e02ee */
[----:B------:R-:W2:Y:S04]  /*db90*/  LDC R15, c[0x0][0x3a0] ;  /* 0x0000e800ff0f7b82 */ /* 0x000ea80000000800 */
[----:B------:R3:W-:Y:S01]  /*dba0*/  LDGSTS.E [R10+0x3600], desc[UR10][R64.64], !P0 ;  /* 0x03600000400a7fae */ /* 0x0007e2000c1a100a */
[----:B----4-:R-:W-:-:S03]  /*dbb0*/  IMAD.WIDE R62, R11, 0x4, R240 ;  /* 0x000000040b3e7825 */ /* 0x010fc600078e02f0 */
[----:B------:R3:W-:Y:S01]  /*dbc0*/  STL.64 [R1+0x3e0], R64 ;  /* 0x0003e04001007387 */ /* 0x0007e20000100a00 */
[----:B------:R-:W-:-:S03]  /*dbd0*/  IMAD R11, R2, 0x1f, RZ ;  /* 0x0000001f020b7824 */ /* 0x000fc600078e02ff */
[----:B------:R4:W-:Y:S01]  /*dbe0*/  LDGSTS.E [R10+0x3700], desc[UR10][R62.64], !P0 ;  /* 0x037000003e0a7fae */ /* 0x0009e2000c1a100a */
[----:B------:R-:W-:Y:S01]  /*dbf0*/  ISETP.GE.U32.AND P0, PT, R12, 0x7fffff49, PT ;  /* 0x7fffff490c00780c */ /* 0x000fe20003f06070 */
[----:B------:R-:W-:Y:S02]  /*dc00*/  VIADD R12, R16, 0xffffffc4 ;  /* 0xffffffc4100c7836 */ /* 0x000fe40000000000 */
[----:B------:R4:W-:Y:S01]  /*dc10*/  STL.64 [R1+0x3e8], R62 ;  /* 0x0003e83e01007387 */ /* 0x0009e20000100a00 */
[----:B------:R-:W2:Y:S01]  /*dc20*/  LDC R16, c[0x0][0x3a0] ;  /* 0x0000e800ff107b82 */ /* 0x000ea20000000800 */
[----:B---3--:R-:W-:-:S05]  /*dc30*/  IMAD.WIDE R64, R11, 0x4, R238 ;  /* 0x000000040b407825 */ /* 0x008fca00078e02ee */
[----:B------:R3:W-:Y:S01]  /*dc40*/  STL.64 [R1+0x3f0], R64 ;  /* 0x0003f04001007387 */ /* 0x0007e20000100a00 */
[----:B----4-:R-:W-:-:S03]  /*dc50*/  IMAD.WIDE R62, R11, 0x4, R240 ;  /* 0x000000040b3e7825 */ /* 0x010fc600078e02f0 */
[----:B------:R3:W-:Y:S01]  /*dc60*/  LDGSTS.E [R10+0x3e00], desc[UR10][R64.64], !P4 ;  /* 0x03e00000400a7fae */ /* 0x0007e2000e1a100a */
[----:B------:R-:W-:-:S03]  /*dc70*/  IMAD R11, R2, 0x23, RZ ;  /* 0x00000023020b7824 */ /* 0x000fc600078e02ff */
[----:B------:R4:W-:Y:S04]  /*dc80*/  STL.64 [R1+0x3f8], R62 ;  /* 0x0003f83e01007387 */ /* 0x0009e80000100a00 */
[----:B------:R4:W-:Y:S01]  /*dc90*/  LDGSTS.E [R10+0x3f00], desc[UR10][R62.64], !P4 ;  /* 0x03f000003e0a7fae */ /* 0x0009e2000e1a100a */
[----:B------:R-:W-:Y:S02]  /*dca0*/  ISETP.GE.U32.AND P4, PT, R12, 0x7fffff45, PT ;  /* 0x7fffff450c00780c */ /* 0x000fe40003f86070 */
[----:B-----5:R-:W-:Y:S01]  /*dcb0*/  IADD3 R12, PT, PT, R13, -0x40, RZ ;  /* 0xffffffc00d0c7810 */ /* 0x020fe20007ffe0ff */
[C---:B---3--:R-:W-:Y:S01]  /*dcc0*/  IMAD.WIDE R64, R11.reuse, 0x4, R238 ;  /* 0x000000040b407825 */ /* 0x048fe200078e02ee */
[----:B------:R-:W3:Y:S04]  /*dcd0*/  LDC R13, c[0x0][0x3a0] ;  /* 0x0000e800ff0d7b82 */ /* 0x000ee80000000800 */
[----:B------:R5:W-:Y:S01]  /*dce0*/  STL.64 [R1+0x400], R64 ;  /* 0x0004004001007387 */ /* 0x000be20000100a00 */
[----:B----4-:R-:W-:-:S03]  /*dcf0*/  IMAD.WIDE R62, R11, 0x4, R240 ;  /* 0x000000040b3e7825 */ /* 0x010fc600078e02f0 */
[----:B------:R5:W-:Y:S01]  /*dd00*/  LDGSTS.E [R10+0x4600], desc[UR10][R64.64], !P1 ;  /* 0x04600000400a7fae */ /* 0x000be2000c9a100a */
[----:B------:R-:W-:-:S03]  /*dd10*/  IMAD R11, R2, 0x27, RZ ;  /* 0x00000027020b7824 */ /* 0x000fc600078e02ff */
[----:B------:R4:W-:Y:S04]  /*dd20*/  STL.64 [R1+0x408], R62 ;  /* 0x0004083e01007387 */ /* 0x0009e80000100a00 */
[----:B------:R4:W-:Y:S01]  /*dd30*/  LDGSTS.E [R10+0x4700], desc[UR10][R62.64], !P1 ;  /* 0x047000003e0a7fae */ /* 0x0009e2000c9a100a */
[----:B------:R-:W-:Y:S01]  /*dd40*/  ISETP.GE.U32.AND P1, PT, R12, 0x7fffff41, PT ;  /* 0x7fffff410c00780c */ /* 0x000fe20003f26070 */
[----:B-1----:R-:W-:Y:S02]  /*dd50*/  VIADD R12, R14, 0xffffffbc ;  /* 0xffffffbc0e0c7836 */ /* 0x002fe40000000000 */
[C---:B-----5:R-:W-:Y:S01]  /*dd60*/  IMAD.WIDE R64, R11.reuse, 0x4, R238 ;  /* 0x000000040b407825 */ /* 0x060fe200078e02ee */
        /* <DEDUP_REMOVED lines=8> */
[----:B--2---:R-:W-:Y:S02]  /*ddf0*/  VIADD R12, R15, 0xffffffb8 ;  /* 0xffffffb80f0c7836 */ /* 0x004fe40000000000 */
[C---:B-----5:R-:W-:Y:S01]  /*de00*/  IMAD.WIDE R64, R11.reuse, 0x4, R238 ;  /* 0x000000040b407825 */ /* 0x060fe200078e02ee */
[----:B------:R-:W2:Y:S04]  /*de10*/  LDC R15, c[0x0][0x3a0] ;  /* 0x0000e800ff0f7b82 */ /* 0x000ea80000000800 */
[----:B------:R5:W-:Y:S01]  /*de20*/  LDGSTS.E [R10+0x5600], desc[UR10][R64.64], !P6 ;  /* 0x05600000400a7fae */ /* 0x000be2000f1a100a */
[----:B----4-:R-:W-:-:S03]  /*de30*/  IMAD.WIDE R62, R11, 0x4, R240 ;  /* 0x000000040b3e7825 */ /* 0x010fc600078e02f0 */
[----:B------:R5:W-:Y:S01]  /*de40*/  STL.64 [R1+0x420], R64 ;  /* 0x0004204001007387 */ /* 0x000be20000100a00 */
[----:B------:R-:W-:-:S03]  /*de50*/  IMAD R11, R2, 0x2f, RZ ;  /* 0x0000002f020b7824 */ /* 0x000fc600078e02ff */
[----:B------:R4:W-:Y:S01]  /*de60*/  LDGSTS.E [R10+0x5700], desc[UR10][R62.64], !P6 ;  /* 0x057000003e0a7fae */ /* 0x0009e2000f1a100a */
[----:B------:R-:W-:Y:S02]  /*de70*/  ISETP.GE.U32.AND P6, PT, R12, 0x7fffff39, PT ;  /* 0x7fffff390c00780c */ /* 0x000fe40003fc6070 */
[----:B------:R-:W-:Y:S01]  /*de80*/  IADD3 R12, PT, PT, R16, -0x4c, RZ ;  /* 0xffffffb4100c7810 */ /* 0x000fe20007ffe0ff */
        /* <DEDUP_REMOVED lines=10> */
[----:B---3--:R-:W-:Y:S02]  /*df30*/  VIADD R12, R13, 0xffffffb0 ;  /* 0xffffffb00d0c7836 */ /* 0x008fe40000000000 */
[C---:B-----5:R-:W-:Y:S01]  /*df40*/  IMAD.WIDE R64, R11.reuse, 0x4, R238 ;  /* 0x000000040b407825 */ /* 0x060fe200078e02ee */
        /* <DEDUP_REMOVED lines=17> */
[----:B------:R-:W-:Y:S02]  /*e060*/  ISETP.GE.U32.AND P0, PT, R12, 0x7fffff2d, PT ;  /* 0x7fffff2d0c00780c */ /* 0x000fe40003f06070 */
[----:B--2---:R-:W-:Y:S01]  /*e070*/  IADD3 R12, PT, PT, R15, -0x58, RZ ;  /* 0xffffffa80f0c7810 */ /* 0x004fe20007ffe0ff */
[C---:B-----5:R-:W-:Y:S01]  /*e080*/  IMAD.WIDE R64, R11.reuse, 0x4, R238 ;  /* 0x000000040b407825 */ /* 0x060fe200078e02ee */
        /* <DEDUP_REMOVED lines=9> */
[----:B------:R-:W1:Y:S01]  /*e120*/  LDC R16, c[0x0][0x3a0] ;  /* 0x0000e800ff107b82 */ /* 0x000e620000000800 */
        /* <DEDUP_REMOVED lines=17> */
[----:B------:R-:W-:Y:S02]  /*e240*/  ISETP.GE.U32.AND P2, PT, R12, 0x7fffff21, PT ;  /* 0x7fffff210c00780c */ /* 0x000fe40003f46070 */
[----:B-1----:R-:W-:Y:S01]  /*e250*/  IADD3 R12, PT, PT, R14, -0x64, RZ ;  /* 0xffffff9c0e0c7810 */ /* 0x002fe20007ffe0ff */
[----:B-----5:R-:W-:Y:S01]  /*e260*/  IMAD.WIDE R64, R11, 0x4, R238 ;  /* 0x000000040b407825 */ /* 0x020fe200078e02ee */
[----:B------:R-:W1:Y:S01]  /*e270*/  LDC R14, c[0x0][0x3a0] ;  /* 0x0000e800ff0e7b82 */ /* 0x000e620000000800 */
[----:B---3--:R-:W-:-:S03]  /*e280*/  IADD3 R13, PT, PT, R13, -0x70, RZ ;  /* 0xffffff900d0d7810 */ /* 0x008fc60007ffe0ff */
[----:B------:R3:W-:Y:S01]  /*e290*/  LDGSTS.E [R10+0x8e00], desc[UR10][R64.64], !P6 ;  /* 0x08e00000400a7fae */ /* 0x0007e2000f1a100a */
[----:B----4-:R-:W-:-:S03]  /*e2a0*/  IMAD.WIDE R62, R11, 0x4, R240 ;  /* 0x000000040b3e7825 */ /* 0x010fc600078e02f0 */
[----:B------:R3:W-:Y:S01]  /*e2b0*/  STL.64 [R1+0x490], R64 ;  /* 0x0004904001007387 */ /* 0x0007e20000100a00 */
[----:B------:R-:W-:-:S03]  /*e2c0*/  IMAD R11, R2, 0x4b, RZ ;  /* 0x0000004b020b7824 */ /* 0x000fc600078e02ff */
[----:B------:R4:W-:Y:S01]  /*e2d0*/  LDGSTS.E [R10+0x8f00], desc[UR10][R62.64], !P6 ;  /* 0x08f000003e0a7fae */ /* 0x0009e2000f1a100a */
[----:B------:R-:W-:Y:S01]  /*e2e0*/  ISETP.GE.U32.AND P6, PT, R12, 0x7fffff1d, PT ;  /* 0x7fffff1d0c00780c */ /* 0x000fe20003fc6070 */
[----:B------:R-:W-:Y:S02]  /*e2f0*/  IMAD R12, R2, 0x4f, RZ ;  /* 0x0000004f020c7824 */ /* 0x000fe400078e02ff */
[C---:B------:R-:W-:Y:S01]  /*e300*/  IMAD.WIDE R68, R11.reuse, 0x4, R238 ;  /* 0x000000040b447825 */ /* 0x040fe200078e02ee */
[----:B------:R4:W-:Y:S03]  /*e310*/  STL.64 [R1+0x498], R62 ;  /* 0x0004983e01007387 */ /* 0x0009e60000100a00 */
[----:B------:R-:W-:Y:S01]  /*e320*/  IMAD.WIDE R66, R11, 0x4, R240 ;  /* 0x000000040b427825 */ /* 0x000fe200078e02f0 */
[----:B------:R5:W-:Y:S03]  /*e330*/  LDGSTS.E [R10+0x9600], desc[UR10][R68.64], !P5 ;  /* 0x09600000440a7fae */ /* 0x000be6000e9a100a */
[----:B--2---:R-:W-:Y:S01]  /*e340*/  VIADD R11, R15, 0xffffff98 ;  /* 0xffffff980f0b7836 */ /* 0x004fe20000000000 */
[----:B------:R2:W-:Y:S01]  /*e350*/  LDGSTS.E [R10+0x9700], desc[UR10][R66.64], !P5 ;  /* 0x09700000420a7fae */ /* 0x0005e2000e9a100a */
[C---:B---3--:R-:W-:Y:S01]  /*e360*/  IMAD.WIDE R64, R12.reuse, 0x4, R238 ;  /* 0x000000040c407825 */ /* 0x048fe200078e02ee */
[----:B------:R-:W3:Y:S02]  /*e370*/  LDC R15, c[0x0][0x3a0] ;  /* 0x0000e800ff0f7b82 */ /* 0x000ee40000000800 */
[----:B------:R-:W-:Y:S01]  /*e380*/  ISETP.GE.U32.AND P5, PT, R11, 0x7fffff19, PT ;  /* 0x7fffff190b00780c */ /* 0x000fe20003fa6070 */
[----:B----4-:R-:W-:Y:S01]  /*e390*/  IMAD.WIDE R62, R12, 0x4, R240 ;  /* 0x000000040c3e7825 */ /* 0x010fe200078e02f0 */
[----:B------:R4:W-:Y:S03]  /*e3a0*/  LDGSTS.E [R10+0x9e00], desc[UR10][R64.64], !P3 ;  /* 0x09e00000400a7fae */ /* 0x0009e6000d9a100a */
[----:B------:R-:W-:Y:S01]  /*e3b0*/  VIADD R11, R16, 0xffffff94 ;  /* 0xffffff94100b7836 */ /* 0x000fe20000000000 */
[----:B------:R1:W-:Y:S01]  /*e3c0*/  LDGSTS.E [R10+0x9f00], desc[UR10][R62.64], !P3 ;  /* 0x09f000003e0a7fae */ /* 0x0003e2000d9a100a */
[----:B------:R-:W-:-:S02]  /*e3d0*/  IMAD R12, R2, 0x57, RZ ;  /* 0x00000057020c7824 */ /* 0x000fc400078e02ff */
[C---:B------:R-:W-:Y:S01]  /*e3e0*/  IMAD R16, R2.reuse, 0x73, RZ ;  /* 0x0000007302107824 */ /* 0x040fe200078e02ff */
[----:B------:R-:W-:Y:S01]  /*e3f0*/  ISETP.GE.U32.AND P3, PT, R11, 0x7fffff15, PT ;  /* 0x7fffff150b00780c */ /* 0x000fe20003f66070 */
[----:B------:R-:W-:Y:S01]  /*e400*/  IMAD R11, R2, 0x53, RZ ;  /* 0x00000053020b7824 */ /* 0x000fe200078e02ff */
[----:B------:R5:W-:Y:S04]  /*e410*/  STL.64 [R1+0x4a0], R68 ;  /* 0x0004a04401007387 */ /* 0x000be80000100a00 */
[----:B------:R2:W-:Y:S04]  /*e420*/  STL.64 [R1+0x4a8], R66 ;  /* 0x0004a84201007387 */ /* 0x0005e80000100a00 */
[----:B------:R4:W-:Y:S01]  /*e430*/  STL.64 [R1+0x4b0], R64 ;  /* 0x0004b04001007387 */ /* 0x0009e20000100a00 */
[----:B-----5:R-:W-:-:S03]  /*e440*/  IMAD.WIDE R68, R11, 0x4, R238 ;  /* 0x000000040b447825 */ /* 0x020fc600078e02ee */
[----:B------:R1:W-:Y:S01]  /*e450*/  STL.64 [R1+0x4b8], R62 ;  /* 0x0004b83e01007387 */ /* 0x0003e20000100a00 */
[----:B--2---:R-:W-:-:S03]  /*e460*/  IMAD.WIDE R66, R11, 0x4, R240 ;  /* 0x000000040b427825 */ /* 0x004fc600078e02f0 */
[----:B------:R2:W-:Y:S01]  /*e470*/  LDGSTS.E [R10+0xa600], desc[UR10][R68.64], !P0 ;  /* 0x0a600000440a7fae */ /* 0x0005e2000c1a100a */
[----:B----4-:R-:W-:-:S03]  /*e480*/  IMAD.WIDE R64, R12, 0x4, R238 ;  /* 0x000000040c407825 */ /* 0x010fc600078e02ee */
[----:B------:R4:W-:Y:S01]  /*e490*/  LDGSTS.E [R10+0xa700], desc[UR10][R66.64], !P0 ;  /* 0x0a700000420a7fae */ /* 0x0009e2000c1a100a */
[----:B------:R-:W-:Y:S01]  /*e4a0*/  ISETP.GE.U32.AND P0, PT, R13, 0x7fffff11, PT ;  /* 0x7fffff110d00780c */ /* 0x000fe20003f06070 */
[----:B------:R-:W-:Y:S02]  /*e4b0*/  VIADD R11, R17, 0xffffff8c ;  /* 0xffffff8c110b7836 */ /* 0x000fe40000000000 */
[----:B------:R5:W-:Y:S01]  /*e4c0*/  LDGSTS.E [R10+0xae00], desc[UR10][R64.64], !P4 ;  /* 0x0ae00000400a7fae */ /* 0x000be2000e1a100a */
[----:B-1----:R-:W-:Y:S01]  /*e4d0*/  IMAD.WIDE R62, R12, 0x4, R240 ;  /* 0x000000040c3e7825 */ /* 0x002fe200078e02f0 */
[----:B------:R-:W1:Y:S02]  /*e4e0*/  LDC R17, c[0x0][0x3a0] ;  /* 0x0000e800ff117b82 */ /* 0x000e640000000800 */
[----:B------:R2:W-:Y:S01]  /*e4f0*/  STL.64 [R1+0x550], R68 ;  /* 0x0005504401007387 */ /* 0x0005e20000100a00 */
[C---:B------:R-:W-:Y:S02]  /*e500*/  IMAD R12, R2.reuse, 0x5f, RZ ;  /* 0x0000005f020c7824 */ /* 0x040fe400078e02ff */
[C---:B------:R-:W-:Y:S01]  /*e510*/  IMAD R13, R2.reuse, 0x6b, RZ ;  /* 0x0000006b020d7824 */ /* 0x040fe200078e02ff */
[----:B------:R3:W-:Y:S01]  /*e520*/  LDGSTS.E [R10+0xaf00], desc[UR10][R62.64], !P4 ;  /* 0x0af000003e0a7fae */ /* 0x0007e2000e1a100a */
[----:B------:R-:W-:Y:S01]  /*e530*/  ISETP.GE.U32.AND P4, PT, R11, 0x7fffff0d, PT ;  /* 0x7fffff0d0b00780c */ /* 0x000fe20003f86070 */
[----:B------:R-:W-:-:S02]  /*e540*/  IMAD R11, R2, 0x5b, RZ ;  /* 0x0000005b020b7824 */ /* 0x000fc400078e02ff */
[----:B------:R4:W-:Y:S02]  /*e550*/  STL.64 [R1+0x540], R66 ;  /* 0x0005404201007387 */ /* 0x0009e40000100a00 */
[C---:B--2---:R-:W-:Y:S02]  /*e560*/  IMAD.WIDE R68, R11.reuse, 0x4, R238 ;  /* 0x000000040b447825 */ /* 0x044fe400078e02ee */
[----:B------:R5:W-:Y:S04]  /*e570*/  STL.64 [R1+0x538], R64 ;  /* 0x0005384001007387 */ /* 0x000be80000100a00 */
[----:B------:R3:W-:Y:S01]  /*e580*/  STL.64 [R1+0x530], R62 ;  /* 0x0005303e01007387 */ /* 0x0007e20000100a00 */
[----:B----4-:R-:W-:-:S03]  /*e590*/  IMAD.WIDE R66, R11, 0x4, R240 ;  /* 0x000000040b427825 */ /* 0x010fc600078e02f0 */
[----:B------:R2:W-:Y:S01]  /*e5a0*/  STL.64 [R1+0x520], R68 ;  /* 0x0005204401007387 */ /* 0x0005e20000100a00 */
[----:B------:R-:W-:-:S03]  /*e5b0*/  VIADD R11, R14, 0xffffff88 ;  /* 0xffffff880e0b7836 */ /* 0x000fc60000000000 */
[----:B------:R2:W-:Y:S01]  /*e5c0*/  LDGSTS.E [R10+0xb600], desc[UR10][R68.64], !P1 ;  /* 0x0b600000440a7fae */ /* 0x0005e2000c9a100a */
[----:B-----5:R-:W-:-:S03]  /*e5d0*/  IMAD.WIDE R64, R12, 0x4, R238 ;  /* 0x000000040c407825 */ /* 0x020fc600078e02ee */
[----:B------:R-:W-:Y:S01]  /*e5e0*/  STL.64 [R1+0x510], R66 ;  /* 0x0005104201007387 */ /* 0x000fe20000100a00 */
[----:B---3--:R-:W-:-:S03]  /*e5f0*/  IMAD.WIDE R62, R12, 0x4, R240 ;  /* 0x000000040c3e7825 */ /* 0x008fc600078e02f0 */
[----:B------:R-:W-:Y:S01]  /*e600*/  LDGSTS.E [R10+0xb700], desc[UR10][R66.64], !P1 ;  /* 0x0b700000420a7fae */ /* 0x000fe2000c9a100a */
[----:B------:R-:W-:Y:S01]  /*e610*/  ISETP.GE.U32.AND P1, PT, R11, 0x7fffff09, PT ;  /* 0x7fffff090b00780c */ /* 0x000fe20003f26070 */
[----:B------:R-:W-:Y:S01]  /*e620*/  IMAD R12, R2, 0x67, RZ ;  /* 0x00000067020c7824 */ /* 0x000fe200078e02ff */
[----:B------:R-:W-:Y:S01]  /*e630*/  IADD3 R11, PT, PT, R15, -0x7c, RZ ;  /* 0xffffff840f0b7810 */ /* 0x000fe20007ffe0ff */
[----:B------:R3:W-:Y:S01]  /*e640*/  STL.64 [R1+0x508], R64 ;  /* 0x0005084001007387 */ /* 0x0007e20000100a00 */
[----:B-1----:R-:W-:Y:S02]  /*e650*/  VIADD R17, R17, 0xffffff80 ;  /* 0xffffff8011117836 */ /* 0x002fe40000000000 */
[C---:B------:R-:W-:Y:S01]  /*e660*/  IMAD.WIDE R72, R12.reuse, 0x4, R238 ;  /* 0x000000040c487825 */ /* 0x040fe200078e02ee */
[----:B------:R3:W-:Y:S03]  /*e670*/  LDGSTS.E [R10+0xbe00], desc[UR10][R64.64], !P2 ;  /* 0x0be00000400a7fae */ /* 0x0007e6000d1a100a */
[----:B------:R-:W-:Y:S01]  /*e680*/  IMAD.WIDE R70, R12, 0x4, R240 ;  /* 0x000000040c467825 */ /* 0x000fe200078e02f0 */
[----:B------:R1:W-:Y:S01]  /*e690*/  LDGSTS.E [R10+0xbf00], desc[UR10][R62.64], !P2 ;  /* 0x0bf000003e0a7fae */ /* 0x0003e2000d1a100a */
[----:B------:R-:W-:-:S02]  /*e6a0*/  ISETP.GE.U32.AND P2, PT, R11, 0x7fffff05, PT ;  /* 0x7fffff050b00780c */ /* 0x000fc40003f46070 */
[C---:B------:R-:W-:Y:S01]  /*e6b0*/  IMAD R11, R2.reuse, 0x63, RZ ;  /* 0x00000063020b7824 */ /* 0x040fe200078e02ff */
[----:B------:R1:W-:Y:S01]  /*e6c0*/  STL.64 [R1+0x500], R62 ;  /* 0x0005003e01007387 */ /* 0x0003e20000100a00 */
[----:B------:R-:W-:Y:S02]  /*e6d0*/  IMAD R15, R2, 0x6f, RZ ;  /* 0x0000006f020f7824 */ /* 0x000fe400078e02ff */
[C---:B--2---:R-:W-:Y:S01]  /*e6e0*/  IMAD.WIDE R68, R11.reuse, 0x4, R238 ;  /* 0x000000040b447825 */ /* 0x044fe200078e02ee */
[----:B---3--:R-:W2:Y:S03]  /*e6f0*/  S2R R65, SR_TID.X ;  /* 0x0000000000417919 */ /* 0x008ea60000002100 */
[----:B------:R-:W-:Y:S01]  /*e700*/  IMAD.WIDE R66, R11, 0x4, R240 ;  /* 0x000000040b427825 */ /* 0x000fe200078e02f0 */
[----:B------:R3:W-:Y:S03]  /*e710*/  LDGSTS.E [R10+0xc600], desc[UR10][R68.64], !P6 ;  /* 0x0c600000440a7fae */ /* 0x0007e6000f1a100a */
[----:B------:R-:W-:Y:S01]  /*e720*/  VIADD R64, R252, 0x7f ;  /* 0x0000007ffc407836 */ /* 0x000fe20000000000 */
[----:B------:R4:W-:Y:S01]  /*e730*/  LDGSTS.E [R10+0xc700], desc[UR10][R66.64], !P6 ;  /* 0x0c700000420a7fae */ /* 0x0009e2000f1a100a */
[----:B-1----:R-:W1:Y:S03]  /*e740*/  LDC R63, c[0x0][0x3a0] ;  /* 0x0000e800ff3f7b82 */ /* 0x002e660000000800 */
[----:B------:R-:W-:Y:S01]  /*e750*/  ISETP.GT.AND P6, PT, R64, 0x7f, PT ;  /* 0x0000007f4000780c */ /* 0x000fe20003fc4270 */
[----:B------:R-:W-:Y:S03]  /*e760*/  LDGSTS.E [R10+0xce00], desc[UR10][R72.64], !P5 ;  /* 0x0ce00000480a7fae */ /* 0x000fe6000e9a100a */
[----:B------:R-:W-:Y:S01]  /*e770*/  SEL R11, RZ, 0x4, !P6 ;  /* 0x00000004ff0b7807 */ /* 0x000fe20007000000 */
[----:B------:R3:W-:Y:S01]  /*e780*/  STL.64 [R1+0x4f0], R68 ;  /* 0x0004f04401007387 */ /* 0x0007e20000100a00 */
[----:B------:R-:W5:Y:S03]  /*e790*/  LDC R62, c[0x0][0x3a0] ;  /* 0x0000e800ff3e7b82 */ /* 0x000f660000000800 */
[----:B------:R4:W-:Y:S04]  /*e7a0*/  LDGSTS.E [R10+0xcf00], desc[UR10][R70.64], !P5 ;  /* 0x0cf00000460a7fae */ /* 0x0009e8000e9a100a */
[----:B------:R4:W-:Y:S01]  /*e7b0*/  STL.64 [R1+0x4e0], R66 ;  /* 0x0004e04201007387 */ /* 0x0009e20000100a00 */
[----:B------:R-:W1:Y:S01]  /*e7c0*/  LDC R252, c[0x0][0x3a0] ;  /* 0x0000e800fffc7b82 */ /* 0x000e620000000800 */
[----:B---3--:R-:W-:-:S02]  /*e7d0*/  IMAD.WIDE R68, R13, 0x4, R238 ;  /* 0x000000040d447825 */ /* 0x008fc400078e02ee */
[----:B------:R3:W-:Y:S01]  /*e7e0*/  STL.64 [R1+0x4d8], R72 ;  /* 0x0004d84801007387 */ /* 0x0007e20000100a00 */
[----:B--2---:R-:W-:-:S03]  /*e7f0*/  LOP3.LUT R65, R65, 0x3f, RZ, 0xc0, !PT ;  /* 0x0000003f41417812 */ /* 0x004fc600078ec0ff */
[----:B------:R2:W-:Y:S01]  /*e800*/  STL.64 [R1+0x4d0], R70 ;  /* 0x0004d04601007387 */ /* 0x0005e20000100a00 */
[----:B------:R-:W-:Y:S01]  /*e810*/  ISETP.GE.AND P5, PT, R65, UR5, PT ;  /* 0x0000000541007c0c */ /* 0x000fe2000bfa6270 */
[----:B----4-:R-:W-:Y:S01]  /*e820*/  IMAD.WIDE R66, R13, 0x4, R240 ;  /* 0x000000040d427825 */ /* 0x010fe200078e02f0 */
[----:B------:R-:W-:Y:S01]  /*e830*/  LOP3.LUT R12, R65, 0x40, RZ, 0xfc, !PT ;  /* 0x00000040410c7812 */ /* 0x000fe200078efcff */
[----:B------:R4:W-:Y:S01]  /*e840*/  LDGSTS.E [R10+0xd600], desc[UR10][R68.64], !P3 ;  /* 0x0d600000440a7fae */ /* 0x0009e2000d9a100a */
[----:B------:R-:W-:Y:S02]  /*e850*/  SEL R14, R11, RZ, !P5 ;  /* 0x000000ff0b0e7207 */ /* 0x000fe40006800000 */
[----:B------:R-:W-:Y:S01]  /*e860*/  ISETP.GE.AND P6, PT, R12, UR6, PT ;  /* 0x000000060c007c0c */ /* 0x000fe2000bfc6270 */
[----:B---3--:R-:W3:Y:S01]  /*e870*/  LDL.LU.64 R72, [R1+0x1858] ;  /* 0x0018580001487983 */ /* 0x008ee20000300a00 */
[----:B------:R-:W-:Y:S01]  /*e880*/  ISETP.GE.AND P5, PT, R65, R17, PT ;  /* 0x000000114100720c */ /* 0x000fe20003fa6270 */
[----:B--2---:R-:W-:-:S02]  /*e890*/  IMAD.WIDE R70, R15, 0x4, R238 ;  /* 0x000000040f467825 */ /* 0x004fc400078e02ee */
[----:B------:R4:W-:Y:S01]  /*e8a0*/  STL.64 [R1+0x5a8], R68 ;  /* 0x0005a84401007387 */ /* 0x0009e20000100a00 */
[----:B------:R-:W-:Y:S02]  /*e8b0*/  SEL R13, R11, RZ, !P6 ;  /* 0x000000ff0b0d7207 */ /* 0x000fe40007000000 */
[----:B------:R-:W-:Y:S01]  /*e8c0*/  ISETP.GT.AND P6, PT, R64, 0xff, PT ;  /* 0x000000ff4000780c */ /* 0x000fe20003fc4270 */
[----:B------:R2:W-:Y:S01]  /*e8d0*/  LDGSTS.E [R10+0xd700], desc[UR10][R66.64], !P3 ;  /* 0x0d700000420a7fae */ /* 0x0005e2000d9a100a */
[----:B------:R-:W-:Y:S01]  /*e8e0*/  SEL R11, RZ, 0x4, P5 ;  /* 0x00000004ff0b7807 */ /* 0x000fe20002800000 */
[--C-:B------:R-:W-:Y:S01]  /*e8f0*/  IMAD.WIDE R64, R16, 0x4, R240.reuse ;  /* 0x0000000410407825 */ /* 0x100fe200078e02f0 */
[----:B------:R-:W-:Y:S01]  /*e900*/  ISETP.GE.U32.AND P3, PT, R17, 0x7fffff01, PT ;  /* 0x7fffff011100780c */ /* 0x000fe20003f66070 */
[----:B------:R1:W-:Y:S01]  /*e910*/  LDGSTS.E [R10+0xde00], desc[UR10][R70.64], !P0 ;  /* 0x0de00000460a7fae */ /* 0x0003e2000c1a100a */
[----:B------:R-:W-:Y:S02]  /*e920*/  ISETP.NE.U32.AND P5, PT, R13, RZ, PT ;  /* 0x000000ff0d00720c */ /* 0x000fe40003fa5070 */
[----:B------:R-:W5:Y:S01]  /*e930*/  LDC R13, c[0x0][0x3a0] ;  /* 0x0000e800ff0d7b82 */ /* 0x000f620000000800 */
[----:B----4-:R-:W-:Y:S01]  /*e940*/  IMAD.WIDE R68, R15, 0x4, R240 ;  /* 0x000000040f447825 */ /* 0x010fe200078e02f0 */
[----:B------:R2:W-:Y:S04]  /*e950*/  STL.64 [R1+0x598], R66 ;  /* 0x0005984201007387 */ /* 0x0005e80000100a00 */
[----:B------:R4:W-:Y:S01]  /*e960*/  LDGSTS.E [R10+0xdf00], desc[UR10][R68.64], !P0 ;  /* 0x0df00000440a7fae */ /* 0x0009e2000c1a100a */
[----:B------:R-:W-:Y:S01]  /*e970*/  ISETP.GE.AND P0, PT, R12, R17, PT ;  /* 0x000000110c00720c */ /* 0x000fe20003f06270 */
[----:B------:R-:W5:Y:S01]  /*e980*/  LDC R15, c[0x0][0x3a0] ;  /* 0x0000e800ff0f7b82 */ /* 0x000f620000000800 */
[----:B------:R-:W-:Y:S01]  /*e990*/  SEL R12, R11, RZ, P6 ;  /* 0x000000ff0b0c7207 */ /* 0x000fe20003000000 */
[----:B------:R1:W-:Y:S01]  /*e9a0*/  STL.64 [R1+0x5d8], R70 ;  /* 0x0005d84601007387 */ /* 0x0003e20000100a00 */
[----:B------:R-:W-:-:S02]  /*e9b0*/  SEL R11, RZ, 0x4, P0 ;  /* 0x00000004ff0b7807 */ /* 0x000fc40000000000 */
[----:B------:R-:W-:Y:S01]  /*e9c0*/  ISETP.NE.U32.AND P0, PT, R12, RZ, PT ;  /* 0x000000ff0c00720c */ /* 0x000fe20003f05070 */
[----:B--2---:R-:W-:Y:S01]  /*e9d0*/  IMAD.WIDE R66, R16, 0x4, R238 ;  /* 0x0000000410427825 */ /* 0x004fe200078e02ee */
[----:B------:R4:W-:Y:S01]  /*e9e0*/  STL.64 [R1+0x5d0], R68 ;  /* 0x0005d04401007387 */ /* 0x0009e20000100a00 */
[----:B------:R-:W-:Y:S02]  /*e9f0*/  SEL R11, R11, RZ, P6 ;  /* 0x000000ff0b0b7207 */ /* 0x000fe40003000000 */
[C---:B------:R-:W-:Y:S01]  /*ea00*/  IMAD R12, R2.reuse, 0x77, RZ ;  /* 0x00000077020c7824 */ /* 0x040fe200078e02ff */
[----:B------:R2:W-:Y:S01]  /*ea10*/  STL.64 [R1+0x5c8], R66 ;  /* 0x0005c84201007387 */ /* 0x0005e20000100a00 */
[----:B------:R-:W-:Y:S01]  /*ea20*/  ISETP.NE.U32.AND P6, PT, R11, RZ, PT ;  /* 0x000000ff0b00720c */ /* 0x000fe20003fc5070 */
[----:B------:R-:W-:Y:S01]  /*ea30*/  IMAD R11, R2, 0x7b, RZ ;  /* 0x0000007b020b7824 */ /* 0x000fe200078e02ff */
[----:B-1----:R-:W-:Y:S01]  /*ea40*/  MOV R70, R46 ;  /* 0x0000002e00467202 */ /* 0x002fe20000000f00 */
[----:B------:R2:W-:Y:S01]  /*ea50*/  LDGSTS.E [R10+0xe600], desc[UR10][R66.64], !P4 ;  /* 0x0e600000420a7fae */ /* 0x0005e2000e1a100a */
[----:B------:R-:W-:Y:S01]  /*ea60*/  IMAD.WIDE R16, R12, 0x4, R240 ;  /* 0x000000040c107825 */ /* 0x000fe200078e02f0 */
[----:B------:R-:W-:-:S02]  /*ea70*/  MOV R46, R20 ;  /* 0x00000014002e7202 */ /* 0x000fc40000000f00 */
[----:B------:R1:W-:Y:S01]  /*ea80*/  STL.64 [R1+0x5c0], R64 ;  /* 0x0005c04001007387 */ /* 0x0003e20000100a00 */
[----:B------:R-:W-:Y:S01]  /*ea90*/  IMAD R2, R2, 0x7f, RZ ;  /* 0x0000007f02027824 */ /* 0x000fe200078e02ff */
[----:B----4-:R-:W-:Y:S01]  /*eaa0*/  MOV R69, R43 ;  /* 0x0000002b00457202 */ /* 0x010fe20000000f00 */
[----:B------:R-:W-:Y:S01]  /*eab0*/  IMAD.MOV.U32 R71, RZ, RZ, R47 ;  /* 0x000000ffff477224 */ /* 0x000fe200078e002f */
[----:B------:R1:W-:Y:S01]  /*eac0*/  LDGSTS.E [R10+0xe700], desc[UR10][R64.64], !P4 ;  /* 0x0e700000400a7fae */ /* 0x0003e2000e1a100a */
[----:B------:R-:W-:Y:S01]  /*ead0*/  ISETP.NE.U32.AND P4, PT, R14, RZ, PT ;  /* 0x000000ff0e00720c */ /* 0x000fe20003f85070 */
[----:B------:R-:W-:Y:S01]  /*eae0*/  IMAD.MOV.U32 R47, RZ, RZ, R21 ;  /* 0x000000ffff2f7224 */ /* 0x000fe200078e0015 */
[----:B------:R-:W4:Y:S01]  /*eaf0*/  LDC R14, c[0x0][0x3a0] ;  /* 0x0000e800ff0e7b82 */ /* 0x000f220000000800 */
[----:B--2---:R-:W-:-:S04]  /*eb00*/  IMAD.WIDE R66, R11, 0x4, R238 ;  /* 0x000000040b427825 */ /* 0x004fc800078e02ee */
[----:B------:R-:W-:Y:S02]  /*eb10*/  IMAD.MOV.U32 R68, RZ, RZ, R42 ;  /* 0x000000ffff447224 */ /* 0x000fe400078e002a */
[----:B------:R-:W-:Y:S02]  /*eb20*/  IMAD.MOV.U32 R42, RZ, RZ, R6 ;  /* 0x000000ffff2a7224 */ /* 0x000fe400078e0006 */
[----:B-1----:R-:W-:Y:S01]  /*eb30*/  IMAD.WIDE R64, R12, 0x4, R238 ;  /* 0x000000040c407825 */ /* 0x002fe200078e02ee */
[----:B------:R-:W-:-:S03]  /*eb40*/  IADD3 R12, PT, PT, R63, -0x81, RZ ;  /* 0xffffff7f3f0c7810 */ /* 0x000fc60007ffe0ff */
[----:B------:R-:W-:Y:S01]  /*eb50*/  IMAD.MOV.U32 R43, RZ, RZ, R7 ;  /* 0x000000ffff2b7224 */ /* 0x000fe200078e0007 */
[----:B------:R1:W-:Y:S04]  /*eb60*/  LDGSTS.E [R10+0xee00], desc[UR10][R64.64], !P1 ;  /* 0x0ee00000400a7fae */ /* 0x0003e8000c9a100a */
[----:B------:R2:W-:Y:S01]  /*eb70*/  LDGSTS.E [R10+0xef00], desc[UR10][R16.64], !P1 ;  /* 0x0ef00000100a7fae */ /* 0x0005e2000c9a100a */
[----:B------:R-:W-:Y:S01]  /*eb80*/  ISETP.GE.U32.AND P1, PT, R12, 0x7fffff00, PT ;  /* 0x7fffff000c00780c */ /* 0x000fe20003f26070 */
[----:B-----5:R-:W-:Y:S02]  /*eb90*/  VIADD R12, R62, 0xffffff7b ;  /* 0xffffff7b3e0c7836 */ /* 0x020fe40000000000 */
[----:B------:R1:W-:Y:S01]  /*eba0*/  STL.64 [R1+0x5b8], R64 ;  /* 0x0005b84001007387 */ /* 0x0003e20000100a00 */
[----:B------:R-:W-:-:S03]  /*ebb0*/  IMAD.WIDE R62, R2, 0x4, R238 ;  /* 0x00000004023e7825 */ /* 0x000fc600078e02ee */
[----:B------:R2:W-:Y:S04]  /*ebc0*/  STL.64 [R1+0x5b0], R16 ;  /* 0x0005b01001007387 */ /* 0x0005e80000100a00 */
[----:B------:R5:W-:Y:S01]  /*ebd0*/  LDGSTS.E [R10+0xf600], desc[UR10][R66.64], !P2 ;  /* 0x0f600000420a7fae */ /* 0x000be2000d1a100a */
[----:B-1----:R-:W-:-:S03]  /*ebe0*/  IMAD.WIDE R64, R11, 0x4, R240 ;  /* 0x000000040b407825 */ /* 0x002fc600078e02f0 */
[----:B------:R5:W-:Y:S01]  /*ebf0*/  STL.64 [R1+0x590], R66 ;  /* 0x0005904201007387 */ /* 0x000be20000100a00 */
[----:B--2---:R-:W-:-:S03]  /*ec00*/  IMAD.WIDE R16, R2, 0x4, R240 ;  /* 0x0000000402107825 */ /* 0x004fc600078e02f0 */
[----:B------:R1:W-:Y:S01]  /*ec10*/  LDGSTS.E [R10+0xf700], desc[UR10][R64.64], !P2 ;  /* 0x0f700000400a7fae */ /* 0x0003e2000d1a100a */
[----:B------:R-:W-:Y:S01]  /*ec20*/  ISETP.GE.U32.AND P2, PT, R12, 0x7ffffefc, PT ;  /* 0x7ffffefc0c00780c */ /* 0x000fe20003f46070 */
[----:B------:R-:W-:Y:S02]  /*ec30*/  VIADD R11, R15, 0xffffff77 ;  /* 0xffffff770f0b7836 */ /* 0x000fe40000000000 */
[----:B------:R1:W-:Y:S01]  /*ec40*/  STL.64 [R1+0x588], R64 ;  /* 0x0005884001007387 */ /* 0x0003e20000100a00 */
[C---:B------:R-:W-:Y:S01]  /*ec50*/  LOP3.LUT R12, R0.reuse, 0x30, RZ, 0x3c, !PT ;  /* 0x00000030000c7812 */ /* 0x040fe200078e3cff */
[----:B------:R-:W-:Y:S01]  /*ec60*/  VIADD R2, R13, 0xffffff6f ;  /* 0xffffff6f0d027836 */ /* 0x000fe20000000000 */
[----:B------:R-:W-:Y:S01]  /*ec70*/  LOP3.LUT R13, R0, 0x50, RZ, 0x3c, !PT ;  /* 0x00000050000d7812 */ /* 0x000fe200078e3cff */
[----:B------:R2:W-:Y:S01]  /*ec80*/  LDGSTS.E [R10+0xfe00], desc[UR10][R62.64], !P3 ;  /* 0x0fe000003e0a7fae */ /* 0x0005e2000d9a100a */
[----:B-----5:R-:W-:Y:S01]  /*ec90*/  IMAD.MOV.U32 R66, RZ, RZ, R40 ;  /* 0x000000ffff427224 */ /* 0x020fe200078e0028 */
[----:B------:R-:W-:Y:S01]  /*eca0*/  MOV R40, R242 ;  /* 0x000000f200287202 */ /* 0x000fe20000000f00 */
[----:B------:R-:W-:Y:S01]  /*ecb0*/  IMAD.MOV.U32 R67, RZ, RZ, R41 ;  /* 0x000000ffff437224 */ /* 0x000fe200078e0029 */
[----:B------:R2:W-:Y:S01]  /*ecc0*/  STL.64 [R1+0x578], R62 ;  /* 0x0005783e01007387 */ /* 0x0005e20000100a00 */
[----:B------:R-:W-:Y:S01]  /*ecd0*/  IMAD.MOV.U32 R41, RZ, RZ, R243 ;  /* 0x000000ffff297224 */ /* 0x000fe200078e00f3 */
[----:B------:R-:W-:Y:S01]  /*ece0*/  IADD3 R12, PT, PT, R12, UR4, RZ ;  /* 0x000000040c0c7c10 */ /* 0x000fe2000fffe0ff */
[----:B------:R-:W-:Y:S01]  /*ecf0*/  VIADD R13, R13, UR4 ;  /* 0x000000040d0d7c36 */ /* 0x000fe20008000000 */
[----:B------:R5:W-:Y:S01]  /*ed00*/  LDGSTS.E [R10+0xff00], desc[UR10][R16.64], !P3 ;  /* 0x0ff00000100a7fae */ /* 0x000be2000d9a100a */
[----:B-1----:R-:W-:Y:S01]  /*ed10*/  MOV R64, R38 ;  /* 0x0000002600407202 */ /* 0x002fe20000000f00 */
[----:B------:R-:W-:Y:S01]  /*ed20*/  IMAD.MOV.U32 R65, RZ, RZ, R39 ;  /* 0x000000ffff417224 */ /* 0x000fe200078e0027 */
[----:B------:R-:W-:Y:S01]  /*ed30*/  ISETP.GE.U32.AND P3, PT, R11, 0x7ffffef8, PT ;  /* 0x7ffffef80b00780c */ /* 0x000fe20003f66070 */
[----:B------:R5:W-:Y:S01]  /*ed40*/  STL.64 [R1+0x568], R16 ;  /* 0x0005681001007387 */ /* 0x000be20000100a00 */
[----:B------:R-:W-:-:S02]  /*ed50*/  LOP3.LUT R11, R0, 0x10, RZ, 0x3c, !PT ;  /* 0x00000010000b7812 */ /* 0x000fc400078e3cff */
[----:B----4-:R-:W-:Y:S01]  /*ed60*/  IADD3 R15, PT, PT, R14, -0x8d, RZ ;  /* 0xffffff730e0f7810 */ /* 0x010fe20007ffe0ff */
[----:B------:R-:W0:Y:S01]  /*ed70*/  LDGDEPBAR ;  /* 0x00000000000079af */ /* 0x000e220000000000 */
[----:B--2---:R-:W-:Y:S01]  /*ed80*/  IMAD.MOV.U32 R62, RZ, RZ, R36 ;  /* 0x000000ffff3e7224 */ /* 0x004fe200078e0024 */
[----:B------:R-:W-:Y:S01]  /*ed90*/  MOV R63, R37 ;  /* 0x00000025003f7202 */ /* 0x000fe20000000f00 */
[----:B------:R-:W-:Y:S01]  /*eda0*/  VIADD R11, R11, UR4 ;  /* 0x000000040b0b7c36 */ /* 0x000fe20008000000 */
[----:B------:R1:W-:Y:S01]  /*edb0*/  LDGSTS.E [R8+0x20000], desc[UR10][R60.64], P4 ;  /* 0x200000003c087fae */ /* 0x0003e2000a1a100a */
[----:B------:R-:W-:-:S03]  /*edc0*/  LOP3.LUT R14, R0, 0x70, RZ, 0x3c, !PT ;  /* 0x00000070000e7812 */ /* 0x000fc600078e3cff */
[----:B------:R-:W2:Y:S01]  /*edd0*/  LDL.64 R38, [R1+0x818] ;  /* 0x0008180001267983 */ /* 0x000ea20000100a00 */
[----:B-----5:R-:W4:Y:S01]  /*ede0*/  LDC.64 R16, c[0x0][0x3a8] ;  /* 0x0000ea00ff107b82 */ /* 0x020f220000000a00 */
[----:B------:R-:W-:Y:S02]  /*edf0*/  VIADD R14, R14, UR4 ;  /* 0x000000040e0e7c36 */ /* 0x000fe40008000000 */
[----:B------:R5:W-:Y:S01]  /*ee00*/  LDGSTS.E [R8+0x20100], desc[UR10][R58.64], P5 ;  /* 0x201000003a087fae */ /* 0x000be2000a9a100a */
[----:B-1----:R-:W-:-:S03]  /*ee10*/  IMAD.MOV.U32 R60, RZ, RZ, R34 ;  /* 0x000000ffff3c7224 */ /* 0x002fc600078e0022 */
[----:B------:R-:W3:Y:S01]  /*ee20*/  LDL.64 R36, [R1+0x7f0] ;  /* 0x0007f00001247983 */ /* 0x000ee20000100a00 */
[----:B------:R-:W-:-:S03]  /*ee30*/  IMAD.MOV.U32 R61, RZ, RZ, R35 ;  /* 0x000000ffff3d7224 */ /* 0x000fc600078e0023 */
[----:B------:R1:W-:Y:S01]  /*ee40*/  LDGSTS.E [R8+0x21000], desc[UR10][R56.64], P4 ;  /* 0x2100000038087fae */ /* 0x0003e2000a1a100a */
[----:B-----5:R-:W-:Y:S01]  /*ee50*/  MOV R58, R32 ;  /* 0x00000020003a7202 */ /* 0x020fe20000000f00 */
[----:B------:R-:W-:Y:S02]  /*ee60*/  IMAD.MOV.U32 R59, RZ, RZ, R33 ;  /* 0x000000ffff3b7224 */ /* 0x000fe400078e0021 */
[----:B------:R-:W5:Y:S04]  /*ee70*/  LDL.64 R34, [R1+0x7e0] ;  /* 0x0007e00001227983 */ /* 0x000f680000100a00 */
[----:B------:R1:W-:Y:S02]  /*ee80*/  LDGSTS.E [R8+0x21100], desc[UR10][R54.64], P5 ;  /* 0x2110000036087fae */ /* 0x0003e4000a9a100a */
[----:B-1----:R-:W-:Y:S01]  /*ee90*/  IMAD.MOV.U32 R56, RZ, RZ, R30 ;  /* 0x000000ffff387224 */ /* 0x002fe200078e001e */
[----:B------:R-:W-:Y:S01]  /*eea0*/  MOV R57, R31 ;  /* 0x0000001f00397202 */ /* 0x000fe20000000f00 */
[----:B------:R-:W4:Y:S04]  /*eeb0*/  LDL.64 R32, [R1+0x7b0] ;  /* 0x0007b00001207983 */ /* 0x000f280000100a00 */
[----:B------:R1:W-:Y:S01]  /*eec0*/  LDGSTS.E [R8+0x22000], desc[UR10][R52.64], P4 ;  /* 0x2200000034087fae */ /* 0x0003e2000a1a100a */
[----:B------:R-:W-:-:S03]  /*eed0*/  IMAD.MOV.U32 R54, RZ, RZ, R28 ;  /* 0x000000ffff367224 */ /* 0x000fc600078e001c */
[----:B------:R-:W4:Y:S01]  /*eee0*/  LDL.64 R30, [R1+0x7a0] ;  /* 0x0007a000011e7983 */ /* 0x000f220000100a00 */
[----:B------:R-:W-:-:S03]  /*eef0*/  IMAD.MOV.U32 R55, RZ, RZ, R29 ;  /* 0x000000ffff377224 */ /* 0x000fc600078e001d */
[----:B------:R1:W-:Y:S02]  /*ef00*/  LDGSTS.E [R8+0x22100], desc[UR10][R50.64], P5 ;  /* 0x2210000032087fae */ /* 0x0003e4000a9a100a */
[----:B-1----:R-:W-:Y:S01]  /*ef10*/  MOV R52, R26 ;  /* 0x0000001a00347202 */ /* 0x002fe20000000f00 */
[----:B------:R-:W-:Y:S01]  /*ef20*/  IMAD.MOV.U32 R53, RZ, RZ, R27 ;  /* 0x000000ffff357224 */ /* 0x000fe200078e001b */
[----:B------:R-:W4:Y:S04]  /*ef30*/  LDL.64 R28, [R1+0x770] ;  /* 0x00077000011c7983 */ /* 0x000f280000100a00 */
[----:B------:R1:W-:Y:S01]  /*ef40*/  LDGSTS.E [R8+0x23000], desc[UR10][R48.64], P4 ;  /* 0x2300000030087fae */ /* 0x0003e2000a1a100a */
[----:B------:R-:W-:Y:S01]  /*ef50*/  IMAD.MOV.U32 R50, RZ, RZ, R24 ;  /* 0x000000ffff327224 */ /* 0x000fe200078e0018 */
[----:B------:R-:W-:-:S02]  /*ef60*/  MOV R51, R25 ;  /* 0x0000001900337202 */ /* 0x000fc40000000f00 */
[----:B------:R-:W4:Y:S04]  /*ef70*/  LDL.64 R26, [R1+0x760] ;  /* 0x00076000011a7983 */ /* 0x000f280000100a00 */
[----:B------:R-:W4:Y:S01]  /*ef80*/  LDL.64 R24, [R1+0xba0] ;  /* 0x000ba00001187983 */ /* 0x000f220000100a00 */
[----:B-1----:R-:W-:-:S03]  /*ef90*/  IMAD.MOV.U32 R48, RZ, RZ, R22 ;  /* 0x000000ffff307224 */ /* 0x002fc600078e0016 */
[----:B------:R1:W-:Y:S01]  /*efa0*/  LDGSTS.E [R8+0x23100], desc[UR10][R44.64], P5 ;  /* 0x231000002c087fae */ /* 0x0003e2000a9a100a */
[----:B------:R-:W-:-:S03]  /*efb0*/  IMAD.MOV.U32 R49, RZ, RZ, R23 ;  /* 0x000000ffff317224 */ /* 0x000fc600078e0017 */
[----:B------:R-:W4:Y:S04]  /*efc0*/  LDL.64 R22, [R1+0xb98] ;  /* 0x000b980001167983 */ /* 0x000f280000100a00 */
[----:B------:R-:W4:Y:S01]  /*efd0*/  LDL.64 R20, [R1+0xb80] ;  /* 0x000b800001147983 */ /* 0x000f220000100a00 */
[----:B-1----:R-:W-:Y:S01]  /*efe0*/  IMAD.MOV.U32 R44, RZ, RZ, R18 ;  /* 0x000000ffff2c7224 */ /* 0x002fe200078e0012 */
[----:B------:R-:W-:Y:S02]  /*eff0*/  MOV R45, R19 ;  /* 0x00000013002d7202 */ /* 0x000fe40000000f00 */
[----:B------:R-:W4:Y:S04]  /*f000*/  LDL.64 R6, [R1+0xb60] ;  /* 0x000b600001067983 */ /* 0x000f280000100a00 */
[----:B------:R-:W4:Y:S04]  /*f010*/  LDL.64 R18, [R1+0xb78] ;  /* 0x000b780001127983 */ /* 0x000f280000100a00 */
[----:B------:R-:W4:Y:S04]  /*f020*/  LDL.64 R242, [R1+0xb58] ;  /* 0x000b580001f27983 */ /* 0x000f280000100a00 */
[----:B------:R-:W-:Y:S04]  /*f030*/  LDGSTS.E [R8+0x24000], desc[UR10][R70.64], P4 ;  /* 0x2400000046087fae */ /* 0x000fe8000a1a100a */
[----:B------:R-:W-:Y:S04]  /*f040*/  LDGSTS.E [R8+0x24100], desc[UR10][R4.64], P5 ;  /* 0x2410000004087fae */ /* 0x000fe8000a9a100a */
[----:B------:R-:W-:Y:S04]  /*f050*/  LDGSTS.E [R8+0x25000], desc[UR10][R68.64], P4 ;  /* 0x2500000044087fae */ /* 0x000fe8000a1a100a */
[----:B------:R-:W-:Y:S04]  /*f060*/  LDGSTS.E [R8+0x25100], desc[UR10][R66.64], P5 ;  /* 0x2510000042087fae */ /* 0x000fe8000a9a100a */
[----:B------:R-:W4:Y:S04]  /*f070*/  LDL.64 R4, [R1+0xb40] ;  /* 0x000b400001047983 */ /* 0x000f280000100a00 */
[----:B------:R-:W-:Y:S04]  /*f080*/  LDGSTS.E [R8+0x26000], desc[UR10][R64.64], P4 ;  /* 0x2600000040087fae */ /* 0x000fe8000a1a100a */
        /* <DEDUP_REMOVED lines=12> */
[----:B------:R-:W4:Y:S04]  /*f150*/  LDL.64 R70, [R1+0xb38] ;  /* 0x000b380001467983 */ /* 0x000f280000100a00 */
        /* <DEDUP_REMOVED lines=15> */
[----:B--2---:R-:W-:Y:S04]  /*f250*/  LDGSTS.E [R8+0x2c100], desc[UR10][R38.64], P5 ;  /* 0x2c10000026087fae */ /* 0x004fe8000a9a100a */
[----:B---3--:R-:W-:Y:S04]  /*f260*/  LDGSTS.E [R8+0x2d000], desc[UR10][R36.64], P4 ;  /* 0x2d00000024087fae */ /* 0x008fe8000a1a100a */
[----:B------:R-:W2:Y:S04]  /*f270*/  LDL.64 R38, [R1+0xa40] ;  /* 0x000a400001267983 */ /* 0x000ea80000100a00 */
[----:B-----5:R-:W-:Y:S04]  /*f280*/  LDGSTS.E [R8+0x2d100], desc[UR10][R34.64], P5 ;  /* 0x2d10000022087fae */ /* 0x020fe8000a9a100a */
[----:B------:R-:W3:Y:S04]  /*f290*/  LDL.64 R36, [R1+0xa38] ;  /* 0x000a380001247983 */ /* 0x000ee80000100a00 */
[----:B----4-:R-:W-:Y:S04]  /*f2a0*/  LDGSTS.E [R8+0x2e000], desc[UR10][R32.64], P4 ;  /* 0x2e00000020087fae */ /* 0x010fe8000a1a100a */
[----:B------:R-:W4:Y:S04]  /*f2b0*/  LDL.64 R34, [R1+0xa28] ;  /* 0x000a280001227983 */ /* 0x000f280000100a00 */
[----:B------:R-:W-:Y:S04]  /*f2c0*/  LDGSTS.E [R8+0x2e100], desc[UR10][R30.64], P5 ;  /* 0x2e1000001e087fae */ /* 0x000fe8000a9a100a */
[----:B------:R-:W5:Y:S04]  /*f2d0*/  LDL.64 R32, [R1+0xa20] ;  /* 0x000a200001207983 */ /* 0x000f680000100a00 */
[----:B------:R-:W-:Y:S04]  /*f2e0*/  LDGSTS.E [R8+0x2f000], desc[UR10][R28.64], P4 ;  /* 0x2f0000001c087fae */ /* 0x000fe8000a1a100a */
[----:B------:R-:W2:Y:S04]  /*f2f0*/  LDL.64 R30, [R1+0xa10] ;  /* 0x000a1000011e7983 */ /* 0x000ea80000100a00 */
[----:B------:R-:W-:Y:S04]  /*f300*/  LDGSTS.E [R8+0x2f100], desc[UR10][R26.64], P5 ;  /* 0x2f1000001a087fae */ /* 0x000fe8000a9a100a */
[----:B------:R-:W-:Y:S04]  /*f310*/  LDGSTS.E [R11+0x20200], desc[UR10][R24.64], P4 ;  /* 0x20200000180b7fae */ /* 0x000fe8000a1a100a */
[----:B------:R-:W2:Y:S04]  /*f320*/  LDL.64 R28, [R1+0xa08] ;  /* 0x000a0800011c7983 */ /* 0x000ea80000100a00 */
[----:B------:R-:W2:Y:S04]  /*f330*/  LDL.64 R26, [R1+0x9e8] ;  /* 0x0009e800011a7983 */ /* 0x000ea80000100a00 */
[----:B------:R-:W-:Y:S04]  /*f340*/  LDGSTS.E [R11+0x20300], desc[UR10][R22.64], P5 ;  /* 0x20300000160b7fae */ /* 0x000fe8000a9a100a */
[----:B------:R-:W-:Y:S04]  /*f350*/  LDGSTS.E [R11+0x21200], desc[UR10][R20.64], P4 ;  /* 0x21200000140b7fae */ /* 0x000fe8000a1a100a */
[----:B------:R-:W2:Y:S04]  /*f360*/  LDL.64 R24, [R1+0x9e0] ;  /* 0x0009e00001187983 */ /* 0x000ea80000100a00 */
[----:B------:R-:W-:Y:S04]  /*f370*/  LDGSTS.E [R11+0x21300], desc[UR10][R18.64], P5 ;  /* 0x21300000120b7fae */ /* 0x000fe8000a9a100a */
[----:B------:R-:W-:Y:S04]  /*f380*/  LDGSTS.E [R11+0x22200], desc[UR10][R6.64], P4 ;  /* 0x22200000060b7fae */ /* 0x000fe8000a1a100a */
[----:B------:R-:W-:Y:S04]  /*f390*/  LDGSTS.E [R11+0x22300], desc[UR10][R242.64], P5 ;  /* 0x22300000f20b7fae */ /* 0x000fe8000a9a100a */
[----:B------:R-:W2:Y:S04]  /*f3a0*/  LDL.64 R22, [R1+0xb90] ;  /* 0x000b900001167983 */ /* 0x000ea80000100a00 */
[----:B------:R-:W2:Y:S04]  /*f3b0*/  LDL.64 R20, [R1+0xb88] ;  /* 0x000b880001147983 */ /* 0x000ea80000100a00 */
[----:B------:R-:W2:Y:S04]  /*f3c0*/  LDL.64 R242, [R1+0xb20] ;  /* 0x000b200001f27983 */ /* 0x000ea80000100a00 */
[----:B------:R-:W3:Y:S04]  /*f3d0*/  LDL.64 R18, [R1+0xb70] ;  /* 0x000b700001127983 */ /* 0x000ee80000100a00 */
[----:B------:R-:W-:Y:S04]  /*f3e0*/  LDGSTS.E [R11+0x23200], desc[UR10][R4.64], P4 ;  /* 0x23200000040b7fae */ /* 0x000fe8000a1a100a */
[----:B------:R-:W3:Y:S04]  /*f3f0*/  LDL.64 R6, [R1+0xb68] ;  /* 0x000b680001067983 */ /* 0x000ee80000100a00 */
[----:B------:R-:W3:Y:S04]  /*f400*/  LDL.64 R4, [R1+0xb50] ;  /* 0x000b500001047983 */ /* 0x000ee80000100a00 */
[----:B------:R-:W-:Y:S04]  /*f410*/  LDGSTS.E [R11+0x23300], desc[UR10][R70.64], P5 ;  /* 0x23300000460b7fae */ /* 0x000fe8000a9a100a */
[----:B------:R-:W3:Y:S04]  /*f420*/  LDL.64 R70, [R1+0xb30] ;  /* 0x000b300001467983 */ /* 0x000ee80000100a00 */
[----:B--2---:R-:W-:Y:S04]  /*f430*/  LDGSTS.E [R11+0x24200], desc[UR10][R242.64], P4 ;  /* 0x24200000f20b7fae */ /* 0x004fe8000a1a100a */
[----:B------:R-:W-:Y:S04]  /*f440*/  LDGSTS.E [R11+0x24300], desc[UR10][R68.64], P5 ;  /* 0x24300000440b7fae */ /* 0x000fe8000a9a100a */
[----:B------:R-:W-:Y:S04]  /*f450*/  LDGSTS.E [R11+0x25200], desc[UR10][R66.64], P4 ;  /* 0x25200000420b7fae */ /* 0x000fe8000a1a100a */
[----:B------:R-:W2:Y:S04]  /*f460*/  LDL.64 R242, [R1+0xb48] ;  /* 0x000b480001f27983 */ /* 0x000ea80000100a00 */
        /* <DEDUP_REMOVED lines=14> */
[----:B---3--:R-:W-:Y:S04]  /*f550*/  LDGSTS.E [R11+0x2c300], desc[UR10][R36.64], P5 ;  /* 0x2c300000240b7fae */ /* 0x008fe8000a9a100a */
[----:B----4-:R-:W-:Y:S04]  /*f560*/  LDGSTS.E [R11+0x2d200], desc[UR10][R34.64], P4 ;  /* 0x2d200000220b7fae */ /* 0x010fe8000a1a100a */
[----:B-----5:R-:W-:Y:S04]  /*f570*/  LDGSTS.E [R11+0x2d300], desc[UR10][R32.64], P5 ;  /* 0x2d300000200b7fae */ /* 0x020fe8000a9a100a */
        /* <DEDUP_REMOVED lines=9> */
[----:B------:R-:W3:Y:S04]  /*f610*/  LDL.64 R68, [R1+0xb10] ;  /* 0x000b100001447983 */ /* 0x000ee80000100a00 */
[----:B------:R-:W4:Y:S04]  /*f620*/  LDL.64 R66, [R1+0xaf8] ;  /* 0x000af80001427983 */ /* 0x000f280000100a00 */
[----:B------:R-:W5:Y:S04]  /*f630*/  LDL.64 R4, [R1+0xb28] ;  /* 0x000b280001047983 */ /* 0x000f680000100a00 */
[----:B------:R-:W3:Y:S04]  /*f640*/  LDL.64 R64, [R1+0xf08] ;  /* 0x000f080001407983 */ /* 0x000ee80000100a00 */
        /* <DEDUP_REMOVED lines=25> */
[----:B------:R-:W-:Y:S04]  /*f7e0*/  LDGSTS.E [R3+0x23400], desc[UR10][R70.64], P4 ;  /* 0x2340000046037fae */ /* 0x000fe8000a1a100a */
[----:B------:R-:W2:Y:S04]  /*f7f0*/  LDL.64 R242, [R1+0xea0] ;  /* 0x000ea00001f27983 */ /* 0x000ea80000100a00 */
[----:B------:R-:W2:Y:S04]  /*f800*/  LDL.64 R70, [R1+0xeb0] ;  /* 0x000eb00001467983 */ /* 0x000ea80000100a00 */
[----:B-----5:R-:W-:Y:S04]  /*f810*/  LDGSTS.E [R3+0x23500], desc[UR10][R4.64], P5 ;  /* 0x2350000004037fae */ /* 0x020fe8000a9a100a */
[----:B---3--:R-:W-:Y:S04]  /*f820*/  LDGSTS.E [R3+0x24400], desc[UR10][R68.64], P4 ;  /* 0x2440000044037fae */ /* 0x008fe8000a1a100a */
[----:B----4-:R-:W-:Y:S04]  /*f830*/  LDGSTS.E [R3+0x24500], desc[UR10][R66.64], P5 ;  /* 0x2450000042037fae */ /* 0x010fe8000a9a100a */
[----:B------:R-:W3:Y:S04]  /*f840*/  LDL.64 R4, [R1+0xf70] ;  /* 0x000f700001047983 */ /* 0x000ee80000100a00 */
        /* <DEDUP_REMOVED lines=26> */
[----:B------:R-:W5:Y:S04]  /*f9f0*/  LDL.64 R66, [R1+0xf80] ;  /* 0x000f800001427983 */ /* 0x000f680000100a00 */
        /* <DEDUP_REMOVED lines=19> */
[----:B------:R-:W2:Y:S04]  /*fb30*/  LDL.64 R28, [R1+0xbe0] ;  /* 0x000be000011c7983 */ /* 0x000ea80000100a00 */
[----:B------:R-:W2:Y:S04]  /*fb40*/  LDL.64 R26, [R1+0xfb0] ;  /* 0x000fb000011a7983 */ /* 0x000ea80000100a00 */
[----:B------:R-:W2:Y:S04]  /*fb50*/  LDL.64 R242, [R1+0xf78] ;  /* 0x000f780001f27983 */ /* 0x000ea80000100a00 */
[----:B------:R-:W4:Y:S04]  /*fb60*/  LDL.64 R24, [R1+0xbd8] ;  /* 0x000bd80001187983 */ /* 0x000f280000100a00 */
[----:B------:R-:W5:Y:S04]  /*fb70*/  LDL.64 R22, [R1+0xfa8] ;  /* 0x000fa80001167983 */ /* 0x000f680000100a00 */
[----:B------:R-:W5:Y:S04]  /*fb80*/  LDL.64 R20, [R1+0xbd0] ;  /* 0x000bd00001147983 */ /* 0x000f680000100a00 */
[----:B------:R-:W5:Y:S04]  /*fb90*/  LDL.64 R18, [R1+0xfe0] ;  /* 0x000fe00001127983 */ /* 0x000f680000100a00 */
[----:B------:R-:W5:Y:S04]  /*fba0*/  LDL.64 R6, [R1+0xc00] ;  /* 0x000c000001067983 */ /* 0x000f680000100a00 */
[----:B---3--:R-:W-:Y:S04]  /*fbb0*/  LDGSTS.E [R12+0x22600], desc[UR10][R4.64], P4 ;  /* 0x22600000040c7fae */ /* 0x008fe8000a1a100a */
[----:B------:R-:W-:Y:S04]  /*fbc0*/  LDGSTS.E [R12+0x22700], desc[UR10][R70.64], P5 ;  /* 0x22700000460c7fae */ /* 0x000fe8000a9a100a */
[----:B------:R-:W3:Y:S04]  /*fbd0*/  LDL.64 R4, [R1+0xfe8] ;  /* 0x000fe80001047983 */ /* 0x000ee80000100a00 */
[----:B------:R-:W3:Y:S04]  /*fbe0*/  LDL.64 R70, [R1+0xff0] ;  /* 0x000ff00001467983 */ /* 0x000ee80000100a00 */
[----:B--2---:R-:W-:Y:S04]  /*fbf0*/  LDGSTS.E [R12+0x23600], desc[UR10][R242.64], P4 ;  /* 0x23600000f20c7fae */ /* 0x004fe8000a1a100a */
[----:B----4-:R-:W-:Y:S04]  /*fc00*/  LDGSTS.E [R12+0x23700], desc[UR10][R68.64], P5 ;  /* 0x23700000440c7fae */ /* 0x010fe8000a9a100a */
[----:B-----5:R-:W-:Y:S04]  /*fc10*/  LDGSTS.E [R12+0x24600], desc[UR10][R66.64], P4 ;  /* 0x24600000420c7fae */ /* 0x020fe8000a1a100a */
        /* <DEDUP_REMOVED lines=244> */
[----:B------:R-:W3:Y:S04]  /*10b60*/  LDL.LU.64 R70, [R1+0x1850] ;  /* 0x0018500001467983 */ /* 0x000ee80000300a00 */
[----:B--2---:R-:W-:Y:S04]  /*10b70*/  LDGSTS.E [R14+0x21e00], desc[UR10][R242.64], P4 ;  /* 0x21e00000f20e7fae */ /* 0x004fe8000a1a100a */
[----:B----4-:R-:W-:Y:S04]  /*10b80*/  LDGSTS.E [R14+0x21f00], desc[UR10][R68.64], P5 ;  /* 0x21f00000440e7fae */ /* 0x010fe8000a9a100a */
[----:B-----5:R-:W-:Y:S04]  /*10b90*/  LDGSTS.E [R14+0x22e00], desc[UR10][R66.64], P4 ;  /* 0x22e00000420e7fae */ /* 0x020fe8000a1a100a */
[----:B------:R-:W2:Y:S04]  /*10ba0*/  LDL.64 R242, [R1+0xd38] ;  /* 0x000d380001f27983 */ /* 0x000ea80000100a00 */
[----:B------:R-:W4:Y:S04]  /*10bb0*/  LDL.LU.64 R68, [R1+0x1848] ;  /* 0x0018480001447983 */ /* 0x000f280000300a00 */
[----:B------:R-:W5:Y:S04]  /*10bc0*/  LDL.LU.64 R66, [R1+0x1840] ;  /* 0x0018400001427983 */ /* 0x000f680000300a00 */
[----:B------:R-:W-:Y:S04]  /*10bd0*/  LDGSTS.E [R14+0x22f00], desc[UR10][R64.64], P5 ;  /* 0x22f00000400e7fae */ /* 0x000fe8000a9a100a */
[----:B------:R-:W-:Y:S04]  /*10be0*/  LDGSTS.E [R14+0x23e00], desc[UR10][R62.64], P4 ;  /* 0x23e000003e0e7fae */ /* 0x000fe8000a1a100a */
[----:B------:R-:W-:Y:S04]  /*10bf0*/  LDGSTS.E [R14+0x23f00], desc[UR10][R60.64], P5 ;  /* 0x23f000003c0e7fae */ /* 0x000fe8000a9a100a */
[----:B------:R-:W4:Y:S04]  /*10c00*/  LDL.LU.64 R64, [R1+0x1838] ;  /* 0x0018380001407983 */ /* 0x000f280000300a00 */
[----:B------:R-:W4:Y:S04]  /*10c10*/  LDL.LU.64 R62, [R1+0x1830] ;  /* 0x00183000013e7983 */ /* 0x000f280000300a00 */
[----:B------:R-:W4:Y:S04]  /*10c20*/  LDL.LU.64 R60, [R1+0x1828] ;  /* 0x00182800013c7983 */ /* 0x000f280000300a00 */
        /* <DEDUP_REMOVED lines=24> */
[----:B------:R-:W-:Y:S01]  /*10db0*/  LDGSTS.E [R14+0x2ae00], desc[UR10][R34.64], P4 ;  /* 0x2ae00000220e7fae */ /* 0x000fe2000a1a100a */
[----:B------:R-:W-:-:S03]  /*10dc0*/  IMAD.SHL.U32 R0, R16, 0x80, RZ ;  /* 0x0000008010007824 */ /* 0x000fc600078e00ff */
[----:B------:R-:W-:Y:S04]  /*10dd0*/  LDGSTS.E [R14+0x2af00], desc[UR10][R32.64], P5 ;  /* 0x2af00000200e7fae */ /* 0x000fe8000a9a100a */
[----:B------:R-:W-:Y:S04]  /*10de0*/  LDGSTS.E [R14+0x2be00], desc[UR10][R30.64], P4 ;  /* 0x2be000001e0e7fae */ /* 0x000fe8000a1a100a */
[----:B------:R-:W4:Y:S04]  /*10df0*/  LDL.LU.64 R34, [R1+0x17c0] ;  /* 0x0017c00001227983 */ /* 0x000f280000300a00 */
[----:B------:R-:W4:Y:S04]  /*10e00*/  LDL.LU.64 R32, [R1+0x17b8] ;  /* 0x0017b80001207983 */ /* 0x000f280000300a00 */
[----:B------:R-:W4:Y:S04]  /*10e10*/  LDL.LU.64 R30, [R1+0x17b0] ;  /* 0x0017b000011e7983 */ /* 0x000f280000300a00 */
[----:B------:R-:W-:Y:S04]  /*10e20*/  LDGSTS.E [R14+0x2bf00], desc[UR10][R28.64], P5 ;  /* 0x2bf000001c0e7fae */ /* 0x000fe8000a9a100a */
[----:B------:R-:W-:Y:S01]  /*10e30*/  LDGSTS.E [R14+0x2ce00], desc[UR10][R26.64], P4 ;  /* 0x2ce000001a0e7fae */ /* 0x000fe2000a1a100a */
[----:B------:R-:W-:-:S03]  /*10e40*/  IMAD.WIDE R238, R0, 0x4, R238 ;  /* 0x0000000400ee7825 */ /* 0x000fc600078e02ee */
[----:B------:R-:W-:Y:S04]  /*10e50*/  LDGSTS.E [R14+0x2cf00], desc[UR10][R24.64], P5 ;  /* 0x2cf00000180e7fae */ /* 0x000fe8000a9a100a */
[----:B------:R-:W4:Y:S04]  /*10e60*/  LDL.LU.64 R28, [R1+0x17a8] ;  /* 0x0017a800011c7983 */ /* 0x000f280000300a00 */
[----:B------:R-:W4:Y:S04]  /*10e70*/  LDL.LU.64 R26, [R1+0x17a0] ;  /* 0x0017a000011a7983 */ /* 0x000f280000300a00 */
[----:B------:R-:W4:Y:S04]  /*10e80*/  LDL.LU.64 R24, [R1+0x1798] ;  /* 0x0017980001187983 */ /* 0x000f280000300a00 */
[----:B------:R-:W-:Y:S01]  /*10e90*/  LDGSTS.E [R14+0x2de00], desc[UR10][R22.64], P4 ;  /* 0x2de00000160e7fae */ /* 0x000fe2000a1a100a */
[----:B------:R-:W-:-:S03]  /*10ea0*/  IMAD.WIDE R240, R0, 0x4, R240 ;  /* 0x0000000400f07825 */ /* 0x000fc600078e02f0 */
[----:B------:R-:W-:Y:S04]  /*10eb0*/  LDGSTS.E [R14+0x2df00], desc[UR10][R20.64], P5 ;  /* 0x2df00000140e7fae */ /* 0x000fe8000a9a100a */
[----:B------:R-:W-:Y:S04]  /*10ec0*/  LDGSTS.E [R14+0x2ee00], desc[UR10][R18.64], P4 ;  /* 0x2ee00000120e7fae */ /* 0x000fe8000a1a100a */
[----:B------:R-:W4:Y:S04]  /*10ed0*/  LDL.LU.64 R22, [R1+0x1790] ;  /* 0x0017900001167983 */ /* 0x000f280000300a00 */
[----:B------:R-:W4:Y:S04]  /*10ee0*/  LDL.LU.64 R20, [R1+0x1788] ;  /* 0x0017880001147983 */ /* 0x000f280000300a00 */
[----:B------:R-:W4:Y:S04]  /*10ef0*/  LDL.LU.64 R18, [R1+0x1780] ;  /* 0x0017800001127983 */ /* 0x000f280000300a00 */
[----:B------:R1:W-:Y:S04]  /*10f00*/  LDGSTS.E [R14+0x2ef00], desc[UR10][R6.64], P5 ;  /* 0x2ef00000060e7fae */ /* 0x0003e8000a9a100a */
[----:B---3--:R-:W-:Y:S04]  /*10f10*/  LDGSTS.E [R14+0x2fe00], desc[UR10][R4.64], P4 ;  /* 0x2fe00000040e7fae */ /* 0x008fe8000a1a100a */
[----:B------:R-:W1:Y:S04]  /*10f20*/  LDL.LU.64 R6, [R1+0x1778] ;  /* 0x0017780001067983 */ /* 0x000e680000300a00 */
[----:B------:R-:W3:Y:S04]  /*10f30*/  LDL.LU.64 R4, [R1+0x1770] ;  /* 0x0017700001047983 */ /* 0x000ee80000300a00 */
[----:B--2---:R-:W-:Y:S04]  /*10f40*/  LDGSTS.E [R14+0x2ff00], desc[UR10][R242.64], P5 ;  /* 0x2ff00000f20e7fae */ /* 0x004fe8000a9a100a */
[----:B------:R-:W2:Y:S04]  /*10f50*/  LDL.LU.64 R242, [R1+0x1768] ;  /* 0x0017680001f27983 */ /* 0x000ea80000300a00 */
[----:B------:R5:W-:Y:S01]  /*10f60*/  STL.64 [R1+0x6f8], R238 ;  /* 0x0006f8ee01007387 */ /* 0x000be20000100a00 */
[----:B------:R-:W-:-:S02]  /*10f70*/  ISETP.GE.U32.AND P5, PT, R2, 0x7ffffef0, PT ;  /* 0x7ffffef00200780c */ /* 0x000fc40003fa6070 */
[----:B------:R-:W5:Y:S01]  /*10f80*/  LDC R2, c[0x0][0x3a0] ;  /* 0x0000e800ff027b82 */ /* 0x000f620000000800 */
[----:B------:R-:W0:Y:S04]  /*10f90*/  LDGDEPBAR ;  /* 0x00000000000079af */ /* 0x000e280000000000 */
[----:B-----5:R-:W5:Y:S04]  /*10fa0*/  LDL.LU.64 R238, [R1+0x60] ;  /* 0x0000600001ee7983 */ /* 0x020f680000300a00 */
[----:B------:R4:W-:Y:S04]  /*10fb0*/  STL.64 [R1+0x708], R240 ;  /* 0x000708f001007387 */ /* 0x0009e80000100a00 */
[----:B----4-:R-:W4:Y:S01]  /*10fc0*/  LDL.LU.64 R240, [R1+0x68] ;  /* 0x0000680001f07983 */ /* 0x010f220000300a00 */
[----:B------:R-:W-:Y:S01]  /*10fd0*/  ISETP.GE.U32.AND P4, PT, R15, 0x7ffffef4, PT ;  /* 0x7ffffef40f00780c */ /* 0x000fe20003f86070 */
[----:B------:R-:W-:Y:S01]  /*10fe0*/  VIADD R2, R2, 0xffffff67 ;  /* 0xffffff6702027836 */ /* 0x000fe20000000000 */
[----:B------:R-:W-:Y:S01]  /*10ff0*/  IADD3 R15, PT, PT, R252, -0x95, RZ ;  /* 0xffffff6bfc0f7810 */ /* 0x000fe20007ffe0ff */
[----:B-----5:R-:W-:-:S05]  /*11000*/  IMAD.WIDE R238, R0, 0x4, R238 ;  /* 0x0000000400ee7825 */ /* 0x020fca00078e02ee */
[----:B------:R-:W-:Y:S01]  /*11010*/  STL.64 [R1+0x580], R238 ;  /* 0x000580ee01007387 */ /* 0x000fe20000100a00 */
[----:B----4-:R-:W-:-:S05]  /*11020*/  IMAD.WIDE R240, R0, 0x4, R240 ;  /* 0x0000000400f07825 */ /* 0x010fca00078e02f0 */
[----:B------:R-:W-:Y:S04]  /*11030*/  STL.64 [R1+0x5a0], R240 ;  /* 0x0005a0f001007387 */ /* 0x000fe80000100a00 */
[----:B------:R4:W-:Y:S01]  /*11040*/  STL.64 [R1+0x1790], R234 ;  /* 0x001790ea01007387 */ /* 0x0009e20000100a00 */
[----:B------:R-:W5:Y:S08]  /*11050*/  LDC R252, c[0x0][0x3a0] ;  /* 0x0000e800fffc7b82 */ /* 0x000f700000000800 */
[----:B------:R-:W1:Y:S01]  /*11060*/  LDC R16, c[0x0][0x3a0] ;  /* 0x0000e800ff107b82 */ /* 0x000e620000000800 */
[----:B----4-:R-:W4:Y:S04]  /*11070*/  LDL.64 R234, [R1+0x6f8] ;  /* 0x0006f80001ea7983 */ /* 0x010f280000100a00 */
[----:B------:R2:W-:Y:S03]  /*11080*/  STL.64 [R1+0x1788], R246 ;  /* 0x001788f601007387 */ /* 0x0005e60000100a00 */
[----:B------:R-:W-:Y:S06]  /*11090*/  BAR.SYNC.DEFER_BLOCKING 0x0 ;  /* 0x0000000000007b1d */ /* 0x000fec0000010000 */
[----:B--2---:R-:W2:Y:S04]  /*110a0*/  LDL.64 R246, [R1+0x708] ;  /* 0x0007080001f67983 */ /* 0x004ea80000100a00 */
[----:B------:R3:W-:Y:S04]  /*110b0*/  STL.64 [R1+0x1780], R244 ;  /* 0x001780f401007387 */ /* 0x0007e80000100a00 */
[----:B---3--:R-:W3:Y:S04]  /*110c0*/  LDL.LU.64 R244, [R1+0x38] ;  /* 0x0000380001f47983 */ /* 0x008ee80000300a00 */
[----:B------:R1:W-:Y:S04]  /*110d0*/  STL.64 [R1+0x1778], R236 ;  /* 0x001778ec01007387 */ /* 0x0003e80000100a00 */
[----:B-1----:R-:W3:Y:S04]  /*110e0*/  LDL.LU.64 R236, [R1+0x30] ;  /* 0x0000300001ec7983 */ /* 0x002ee80000300a00 */
[----:B------:R1:W-:Y:S04]  /*110f0*/  STL.64 [R1+0x1770], R10 ;  /* 0x0017700a01007387 */ /* 0x0003e80000100a00 */
[----:B-1----:R-:W3:Y:S04]  /*11100*/  LDL.LU.64 R10, [R1+0x8] ;  /* 0x00000800010a7983 */ /* 0x002ee80000300a00 */
[----:B------:R1:W-:Y:S04]  /*11110*/  STL.64 [R1+0x1768], R12 ;  /* 0x0017680c01007387 */ /* 0x0003e80000100a00 */
[----:B-1----:R-:W3:Y:S01]  /*11120*/  LDL.LU.64 R12, [R1] ;  /* 0x00000000010c7983 */ /* 0x002ee20000300a00 */
[----:B------:R-:W-:-:S04]  /*11130*/  IMAD.WIDE R6, R0, 0x4, R6 ;  /* 0x0000000400067825 */ /* 0x000fc800078e0206 */
[----:B------:R-:W-:-:S04]  /*11140*/  IMAD.WIDE R20, R0, 0x4, R20 ;  /* 0x0000000400147825 */ /* 0x000fc800078e0214 */
[----:B------:R-:W-:-:S04]  /*11150*/  IMAD.WIDE R22, R0, 0x4, R22 ;  /* 0x0000000400167825 */ /* 0x000fc800078e0216 */
[----:B------:R-:W-:Y:S01]  /*11160*/  IMAD.WIDE R24, R0, 0x4, R24 ;  /* 0x0000000400187825 */ /* 0x000fe200078e0218 */
[----:B------:R-:W-:Y:S01]  /*11170*/  @!PT LDS RZ, [RZ] ;  /* 0x00000000fffff984 */ /* 0x000fe20000000800 */
[----:B------:R-:W-:Y:S01]  /*11180*/  @!PT LDS RZ, [RZ] ;  /* 0x00000000fffff984 */ /* 0x000fe20000000800 */
[----:B------:R-:W-:Y:S01]  /*11190*/  @!PT LDS RZ, [RZ] ;  /* 0x00000000fffff984 */ /* 0x000fe20000000800 */
[----:B----4-:R-:W-:Y:S04]  /*111a0*/  LDGSTS.E [R8+0x10000], desc[UR10][R234.64], !P1 ;  /* 0x10000000ea087fae */ /* 0x010fe8000c9a100a */
[----:B------:R-:W4:Y:S04]  /*111b0*/  LDL.LU.64 R234, [R1+0x1790] ;  /* 0x0017900001ea7983 */ /* 0x000f280000300a00 */
[----:B--2---:R-:W-:Y:S04]  /*111c0*/  LDGSTS.E [R8+0x10100], desc[UR10][R246.64], !P1 ;  /* 0x10100000f6087fae */ /* 0x004fe8000c9a100a */
[----:B------:R1:W-:Y:S01]  /*111d0*/  LDGSTS.E [R8+0x10800], desc[UR10][R240.64], !P2 ;  /* 0x10800000f0087fae */ /* 0x0003e2000d1a100a */
[----:B------:R-:W-:Y:S01]  /*111e0*/  ISETP.GE.U32.AND P1, PT, R15, 0x7ffffeec, PT ;  /* 0x7ffffeec0f00780c */ /* 0x000fe20003f26070 */
[----:B-----5:R-:W-:-:S02]  /*111f0*/  VIADD R15, R252, 0xffffff63 ;  /* 0xffffff63fc0f7836 */ /* 0x020fc40000000000 */
[----:B------:R-:W2:Y:S01]  /*11200*/  LDC R252, c[0x0][0x3a0] ;  /* 0x0000e800fffc7b82 */ /* 0x000ea20000000800 */
[----:B------:R5:W-:Y:S04]  /*11210*/  LDGSTS.E [R8+0x10900], desc[UR10][R238.64], !P2 ;  /* 0x10900000ee087fae */ /* 0x000be8000d1a100a */
[----:B------:R-:W4:Y:S01]  /*11220*/  LDL.LU.64 R246, [R1+0x1788] ;  /* 0x0017880001f67983 */ /* 0x000f220000300a00 */
[----:B------:R-:W-:Y:S02]  /*11230*/  ISETP.GE.U32.AND P2, PT, R2, 0x7ffffee8, PT ;  /* 0x7ffffee80200780c */ /* 0x000fe40003f46070 */
[----:B-1----:R-:W1:Y:S01]  /*11240*/  LDC R241, c[0x0][0x3a0] ;  /* 0x0000e800fff17b82 */ /* 0x002e620000000800 */
[----:B---3--:R-:W-:Y:S01]  /*11250*/  IMAD.WIDE R244, R0, 0x4, R244 ;  /* 0x0000000400f47825 */ /* 0x008fe200078e02f4 */
[----:B------:R-:W-:-:S04]  /*11260*/  IADD3 R2, PT, PT, R16, -0xa1, RZ ;  /* 0xffffff5f10027810 */ /* 0x000fc80007ffe0ff */
[----:B------:R3:W-:Y:S02]  /*11270*/  STL.64 [R1+0x570], R244 ;  /* 0x000570f401007387 */ /* 0x0007e40000100a00 */
[----:B-----5:R-:W5:Y:S02]  /*11280*/  LDC R238, c[0x0][0x3a0] ;  /* 0x0000e800ffee7b82 */ /* 0x020f640000000800 */
[----:B------:R-:W-:Y:S01]  /*11290*/  LDGSTS.E [R8+0x11000], desc[UR10][R244.64], !P3 ;  /* 0x11000000f4087fae */ /* 0x000fe2000d9a100a */
[----:B------:R-:W-:-:S05]  /*112a0*/  IMAD.WIDE R236, R0, 0x4, R236 ;  /* 0x0000000400ec7825 */ /* 0x000fca00078e02ec */
[----:B------:R-:W1:Y:S01]  /*112b0*/  LDC R240, c[0x0][0x3a0] ;  /* 0x0000e800fff07b82 */ /* 0x000e620000000800 */
[----:B------:R2:W-:Y:S04]  /*112c0*/  STL.64 [R1+0x560], R236 ;  /* 0x000560ec01007387 */ /* 0x0005e80000100a00 */
[----:B---3--:R-:W3:Y:S03]  /*112d0*/  LDL.LU.64 R244, [R1+0x1780] ;  /* 0x0017800001f47983 */ /* 0x008ee60000300a00 */
[----:B------:R-:W1:Y:S01]  /*112e0*/  LDC R16, c[0x0][0x3a0] ;  /* 0x0000e800ff107b82 */ /* 0x000e620000000800 */
[----:B------:R-:W-:Y:S01]  /*112f0*/  LDGSTS.E [R8+0x11100], desc[UR10][R236.64], !P3 ;  /* 0x11100000ec087fae */ /* 0x000fe2000d9a100a */
[----:B------:R-:W-:-:S06]  /*11300*/  IMAD.WIDE R10, R0, 0x4, R10 ;  /* 0x00000004000a7825 */ /* 0x000fcc00078e020a */
[----:B------:R-:W5:Y:S01]  /*11310*/  LDC R239, c[0x0][0x3a0] ;  /* 0x0000e800ffef7b82 */ /* 0x000f620000000800 */
[----:B------:R-:W-:Y:S04]  /*11320*/  LDGSTS.E [R8+0x11800], desc[UR10][R10.64], !P4 ;  /* 0x118000000a087fae */ /* 0x000fe8000e1a100a */
[----:B--2---:R-:W2:Y:S01]  /*11330*/  LDL.LU.64 R236, [R1+0x1778] ;  /* 0x0017780001ec7983 */ /* 0x004ea20000300a00 */
[----:B------:R-:W-:-:S03]  /*11340*/  IMAD.WIDE R12, R0, 0x4, R12 ;  /* 0x00000004000c7825 */ /* 0x000fc600078e020c */
[----:B------:R1:W-:Y:S04]  /*11350*/  STL.64 [R1+0x558], R10 ;  /* 0x0005580a01007387 */ /* 0x0003e80000100a00 */
[----:B------:R1:W-:Y:S04]  /*11360*/  STL.64 [R1+0x548], R12 ;  /* 0x0005480c01007387 */ /* 0x0003e80000100a00 */
[----:B------:R1:W-:Y:S01]  /*11370*/  LDGSTS.E [R8+0x11900], desc[UR10][R12.64], !P4 ;  /* 0x119000000c087fae */ /* 0x0003e2000e1a100a */
[----:B------:R-:W-:-:S03]  /*11380*/  ISETP.GE.U32.AND P3, PT, R15, 0x7ffffee4, PT ;  /* 0x7ffffee40f00780c */ /* 0x000fc60003f66070 */
[----:B-1----:R-:W2:Y:S01]  /*11390*/  LDL.LU.64 R10, [R1+0x1770] ;  /* 0x00177000010a7983 */ /* 0x002ea20000300a00 */
[----:B------:R-:W-:-:S04]  /*113a0*/  IMAD.WIDE R12, R0, 0x4, R242 ;  /* 0x00000004000c7825 */ /* 0x000fc800078e02f2 */
[C---:B------:R-:W-:Y:S01]  /*113b0*/  IMAD.WIDE R242, R0.reuse, 0x4, R4 ;  /* 0x0000000400f27825 */ /* 0x040fe200078e0204 */
[----:B------:R1:W-:Y:S03]  /*113c0*/  STL.64 [R1+0x528], R12 ;  /* 0x0005280c01007387 */ /* 0x0003e60000100a00 */
[----:B------:R-:W-:Y:S01]  /*113d0*/  IMAD.WIDE R4, R0, 0x4, R18 ;  /* 0x0000000400047825 */ /* 0x000fe200078e0212 */
[----:B------:R-:W-:Y:S01]  /*113e0*/  STL.64 [R1+0x518], R242 ;  /* 0x000518f201007387 */ /* 0x000fe20000100a00 */
[----:B------:R-:W5:Y:S03]  /*113f0*/  LDC R18, c[0x0][0x3a0] ;  /* 0x0000e800ff127b82 */ /* 0x000f660000000800 */
[----:B------:R-:W-:Y:S01]  /*11400*/  LDGSTS.E [R8+0x12000], desc[UR10][R12.64], !P5 ;  /* 0x120000000c087fae */ /* 0x000fe2000e9a100a */
[----:B------:R-:W-:-:S03]  /*11410*/  VIADD R15, R241, 0xffffff5b ;  /* 0xffffff5bf10f7836 */ /* 0x000fc60000000000 */
[----:B------:R-:W-:Y:S04]  /*11420*/  LDGSTS.E [R8+0x12100], desc[UR10][R242.64], !P5 ;  /* 0x12100000f2087fae */ /* 0x000fe8000e9a100a */
[----:B------:R1:W-:Y:S04]  /*11430*/  LDGSTS.E [R8+0x12800], desc[UR10][R6.64], !P1 ;  /* 0x1280000006087fae */ /* 0x0003e8000c9a100a */
[----:B-1----:R-:W2:Y:S04]  /*11440*/  LDL.LU.64 R12, [R1+0x1768] ;  /* 0x00176800010c7983 */ /* 0x002ea80000300a00 */
[----:B------:R1:W-:Y:S04]  /*11450*/  STL.64 [R1+0x4f8], R6 ;  /* 0x0004f80601007387 */ /* 0x0003e80000100a00 */
[----:B------:R5:W-:Y:S04]  /*11460*/  STL.64 [R1+0x4e8], R4 ;  /* 0x0004e80401007387 */ /* 0x000be80000100a00 */
[----:B------:R5:W-:Y:S01]  /*11470*/  LDGSTS.E [R8+0x12900], desc[UR10][R4.64], !P1 ;  /* 0x1290000004087fae */ /* 0x000be2000c9a100a */
[----:B------:R-:W-:Y:S01]  /*11480*/  ISETP.GE.U32.AND P4, PT, R2, 0x7ffffee0, PT ;  /* 0x7ffffee00200780c */ /* 0x000fe20003f86070 */
[----:B------:R-:W-:Y:S01]  /*11490*/  VIADD R2, R252, 0xffffff57 ;  /* 0xffffff57fc027836 */ /* 0x000fe20000000000 */
[----:B------:R-:W-:Y:S01]  /*114a0*/  ISETP.GE.U32.AND P5, PT, R15, 0x7ffffedc, PT ;  /* 0x7ffffedc0f00780c */ /* 0x000fe20003fa6070 */
[----:B-1----:R-:W-:Y:S01]  /*114b0*/  IMAD.WIDE R6, R0, 0x4, R26 ;  /* 0x0000000400067825 */ /* 0x002fe200078e021a */
[----:B------:R-:W1:Y:S01]  /*114c0*/  LDC R15, c[0x0][0x3a0] ;  /* 0x0000e800ff0f7b82 */ /* 0x000e620000000800 */
[----:B------:R-:W-:Y:S04]  /*114d0*/  STL.64 [R1+0x4c8], R20 ;  /* 0x0004c81401007387 */ /* 0x000fe80000100a00 */
[----:B------:R-:W-:Y:S03]  /*114e0*/  LDGSTS.E [R8+0x13000], desc[UR10][R20.64], !P2 ;  /* 0x1300000014087fae */ /* 0x000fe6000d1a100a */
[----:B-----5:R-:W5:Y:S01]  /*114f0*/  LDC R5, c[0x0][0x3a0] ;  /* 0x0000e800ff057b82 */ /* 0x020f620000000800 */
[----:B------:R-:W-:Y:S01]  /*11500*/  STL.64 [R1+0x4c0], R22 ;  /* 0x0004c01601007387 */ /* 0x000fe20000100a00 */
[----:B------:R-:W-:-:S03]  /*11510*/  IADD3 R4, PT, PT, R238, -0xad, RZ ;  /* 0xffffff53ee047810 */ /* 0x000fc60007ffe0ff */
[----:B------:R-:W-:Y:S01]  /*11520*/  LDGSTS.E [R8+0x13100], desc[UR10][R22.64], !P2 ;  /* 0x1310000016087fae */ /* 0x000fe2000d1a100a */
[----:B------:R-:W-:Y:S02]  /*11530*/  ISETP.GE.U32.AND P1, PT, R2, 0x7ffffed8, PT ;  /* 0x7ffffed80200780c */ /* 0x000fe40003f26070 */
[----:B------:R-:W1:Y:S01]  /*11540*/  LDC R252, c[0x0][0x3a0] ;  /* 0x0000e800fffc7b82 */ /* 0x000e620000000800 */
[----:B------:R5:W-:Y:S01]  /*11550*/  STL.64 [R1+0x5f0], R24 ;  /* 0x0005f01801007387 */ /* 0x000be20000100a00 */
[----:B------:R-:W-:-:S03]  /*11560*/  VIADD R2, R240, 0xffffff4f ;  /* 0xffffff4ff0027836 */ /* 0x000fc60000000000 */
[----:B------:R5:W-:Y:S01]  /*11570*/  LDGSTS.E [R8+0x13800], desc[UR10][R24.64], !P3 ;  /* 0x1380000018087fae */ /* 0x000be2000d9a100a */
[----:B------:R-:W-:-:S03]  /*11580*/  IMAD.WIDE R26, R0, 0x4, R28 ;  /* 0x00000004001a7825 */ /* 0x000fc600078e021c */
[----:B------:R5:W-:Y:S01]  /*11590*/  STL.64 [R1+0x5f8], R6 ;  /* 0x0005f80601007387 */ /* 0x000be20000100a00 */
[----:B------:R-:W-:-:S03]  /*115a0*/  ISETP.GE.U32.AND P2, PT, R4, 0x7ffffed4, PT ;  /* 0x7ffffed40400780c */ /* 0x000fc60003f46070 */
[----:B------:R5:W-:Y:S01]  /*115b0*/  LDGSTS.E [R8+0x13900], desc[UR10][R6.64], !P3 ;  /* 0x1390000006087fae */ /* 0x000be2000d9a100a */
[----:B------:R-:W-:Y:S02]  /*115c0*/  VIADD R4, R16, 0xffffff4b ;  /* 0xffffff4b10047836 */ /* 0x000fe40000000000 */
[----:B-----5:R-:W-:Y:S01]  /*115d0*/  IMAD.WIDE R24, R0, 0x4, R30 ;  /* 0x0000000400187825 */ /* 0x020fe200078e021e */
[----:B------:R-:W-:Y:S01]  /*115e0*/  ISETP.GE.U32.AND P3, PT, R2, 0x7ffffed0, PT ;  /* 0x7ffffed00200780c */ /* 0x000fe20003f66070 */
[----:B------:R5:W-:Y:S02]  /*115f0*/  LDGSTS.E [R8+0x14000], desc[UR10][R26.64], !P4 ;  /* 0x140000001a087fae */ /* 0x000be4000e1a100a */
[C---:B------:R-:W-:Y:S01]  /*11600*/  IMAD.WIDE R22, R0.reuse, 0x4, R32 ;  /* 0x0000000400167825 */ /* 0x040fe200078e0220 */
[----:B------:R-:W1:Y:S03]  /*11610*/  LDC R7, c[0x0][0x3a0] ;  /* 0x0000e800ff077b82 */ /* 0x000e660000000800 */
[----:B------:R-:W-:Y:S01]  /*11620*/  IMAD.WIDE R20, R0, 0x4, R34 ;  /* 0x0000000400147825 */ /* 0x000fe200078e0222 */
[----:B------:R5:W-:Y:S01]  /*11630*/  STL.64 [R1+0x610], R26 ;  /* 0x0006101a01007387 */ /* 0x000be20000100a00 */
[----:B------:R-:W-:-:S03]  /*11640*/  IADD3 R2, PT, PT, R239, -0xb9, RZ ;  /* 0xffffff47ef027810 */ /* 0x000fc60007ffe0ff */
[----:B------:R5:W-:Y:S01]  /*11650*/  LDGSTS.E [R8+0x14100], desc[UR10][R24.64], !P4 ;  /* 0x1410000018087fae */ /* 0x000be2000e1a100a */
[----:B------:R-:W-:Y:S01]  /*11660*/  ISETP.GE.U32.AND P4, PT, R4, 0x7ffffecc, PT ;  /* 0x7ffffecc0400780c */ /* 0x000fe20003f86070 */
[----:B------:R-:W1:Y:S02]  /*11670*/  LDC R6, c[0x0][0x3a0] ;  /* 0x0000e800ff067b82 */ /* 0x000e640000000800 */
[----:B------:R5:W-:Y:S02]  /*11680*/  STL.64 [R1+0x618], R24 ;  /* 0x0006181801007387 */ /* 0x000be40000100a00 */
[C---:B-----5:R-:W-:Y:S02]  /*11690*/  IMAD.WIDE R26, R0.reuse, 0x4, R36 ;  /* 0x00000004001a7825 */ /* 0x060fe400078e0224 */
[----:B------:R5:W-:Y:S02]  /*116a0*/  STL.64 [R1+0x630], R22 ;  /* 0x0006301601007387 */ /* 0x000be40000100a00 */
[----:B------:R-:W1:Y:S02]  /*116b0*/  LDC R16, c[0x0][0x3a0] ;  /* 0x0000e800ff107b82 */ /* 0x000e640000000800 */
[----:B------:R5:W-:Y:S01]  /*116c0*/  LDGSTS.E [R8+0x14800], desc[UR10][R22.64], !P5 ;  /* 0x1480000016087fae */ /* 0x000be2000e9a100a */
[----:B------:R-:W-:-:S03]  /*116d0*/  IMAD.WIDE R24, R0, 0x4, R38 ;  /* 0x0000000400187825 */ /* 0x000fc600078e0226 */
[----:B------:R5:W-:Y:S04]  /*116e0*/  STL.64 [R1+0x638], R20 ;  /* 0x0006381401007387 */ /* 0x000be80000100a00 */
[----:B------:R5:W-:Y:S01]  /*116f0*/  LDGSTS.E [R8+0x14900], desc[UR10][R20.64], !P5 ;  /* 0x1490000014087fae */ /* 0x000be2000e9a100a */
[----:B------:R-:W-:Y:S01]  /*11700*/  ISETP.GE.U32.AND P5, PT, R2, 0x7ffffec8, PT ;  /* 0x7ffffec80200780c */ /* 0x000fe20003fa6070 */
[----:B-----5:R-:W-:Y:S02]  /*11710*/  IMAD.WIDE R22, R0, 0x4, R40 ;  /* 0x0000000400167825 */ /* 0x020fe400078e0228 */
[----:B------:R5:W-:Y:S02]  /*11720*/  STL.64 [R1+0x658], R26 ;  /* 0x0006581a01007387 */ /* 0x000be40000100a00 */
[----:B------:R-:W-:-:S02]  /*11730*/  VIADD R4, R5, 0xffffff43 ;  /* 0xffffff4305047836 */ /* 0x000fc40000000000 */
[----:B------:R5:W-:Y:S01]  /*11740*/  LDGSTS.E [R8+0x15000], desc[UR10][R26.64], !P1 ;  /* 0x150000001a087fae */ /* 0x000be2000c9a100a */
[----:B------:R-:W-:Y:S01]  /*11750*/  VIADD R2, R18, 0xffffff3f ;  /* 0xffffff3f12027836 */ /* 0x000fe20000000000 */
[----:B------:R-:W4:Y:S01]  /*11760*/  LDC R5, c[0x0][0x3a0] ;  /* 0x0000e800ff057b82 */ /* 0x000f220000000800 */
[C---:B------:R-:W-:Y:S01]  /*11770*/  IMAD.WIDE R20, R0.reuse, 0x4, R42 ;  /* 0x0000000400147825 */ /* 0x040fe200078e022a */
[----:B------:R5:W-:Y:S04]  /*11780*/  STL.64 [R1+0x660], R24 ;  /* 0x0006601801007387 */ /* 0x000be80000100a00 */
[----:B------:R5:W-:Y:S01]  /*11790*/  LDGSTS.E [R8+0x15100], desc[UR10][R24.64], !P1 ;  /* 0x1510000018087fae */ /* 0x000be2000c9a100a */
[----:B------:R-:W-:-:S03]  /*117a0*/  IMAD.WIDE R18, R0, 0x4, R50 ;  /* 0x0000000400127825 */ /* 0x000fc600078e0232 */
[----:B------:R1:W-:Y:S01]  /*117b0*/  STL.64 [R1+0x688], R22 ;  /* 0x0006881601007387 */ /* 0x0003e20000100a00 */
[----:B-----5:R-:W-:-:S03]  /*117c0*/  IMAD.WIDE R26, R0, 0x4, R44 ;  /* 0x00000004001a7825 */ /* 0x020fc600078e022c */
[----:B------:R1:W-:Y:S01]  /*117d0*/  LDGSTS.E [R8+0x15800], desc[UR10][R22.64], !P2 ;  /* 0x1580000016087fae */ /* 0x0003e2000d1a100a */
[----:B------:R-:W-:-:S03]  /*117e0*/  IMAD.WIDE R24, R0, 0x4, R46 ;  /* 0x0000000400187825 */ /* 0x000fc600078e022e */
[----:B------:R5:W-:Y:S04]  /*117f0*/  STL.64 [R1+0x690], R20 ;  /* 0x0006901401007387 */ /* 0x000be80000100a00 */
[----:B------:R5:W-:Y:S01]  /*11800*/  LDGSTS.E [R8+0x15900], desc[UR10][R20.64], !P2 ;  /* 0x1590000014087fae */ /* 0x000be2000d1a100a */
[----:B------:R-:W-:Y:S01]  /*11810*/  ISETP.GE.U32.AND P2, PT, R2, 0x7ffffec0, PT ;  /* 0x7ffffec00200780c */ /* 0x000fe20003f46070 */
[----:B-1----:R-:W-:Y:S02]  /*11820*/  IMAD.WIDE R22, R0, 0x4, R48 ;  /* 0x0000000400167825 */ /* 0x002fe400078e0230 */
[----:B------:R1:W-:Y:S02]  /*11830*/  STL.64 [R1+0x6b8], R26 ;  /* 0x0006b81a01007387 */ /* 0x0003e40000100a00 */
[----:B------:R-:W-:-:S02]  /*11840*/  VIADD R2, R15, 0xffffff37 ;  /* 0xffffff370f027836 */ /* 0x000fc40000000000 */
[----:B------:R1:W-:Y:S01]  /*11850*/  LDGSTS.E [R8+0x16000], desc[UR10][R26.64], !P3 ;  /* 0x160000001a087fae */ /* 0x0003e2000d9a100a */
[----:B------:R-:W4:Y:S01]  /*11860*/  LDC R15, c[0x0][0x3a0] ;  /* 0x0000e800ff0f7b82 */ /* 0x000f220000000800 */
[----:B------:R-:W-:Y:S02]  /*11870*/  ISETP.GE.U32.AND P1, PT, R4, 0x7ffffec4, PT ;  /* 0x7ffffec40400780c */ /* 0x000fe40003f26070 */
[----:B------:R-:W-:Y:S04]  /*11880*/  STL.64 [R1+0x6c0], R24 ;  /* 0x0006c01801007387 */ /* 0x000fe80000100a00 */
[----:B------:R-:W-:Y:S01]  /*11890*/  LDGSTS.E [R8+0x16100], desc[UR10][R24.64], !P3 ;  /* 0x1610000018087fae */ /* 0x000fe2000d9a100a */
[----:B-----5:R-:W5:Y:S03]  /*118a0*/  LDC R20, c[0x0][0x3a0] ;  /* 0x0000e800ff147b82 */ /* 0x020f660000000800 */
[----:B------:R-:W-:Y:S01]  /*118b0*/  STL.64 [R1+0x6e8], R22 ;  /* 0x0006e81601007387 */ /* 0x000fe20000100a00 */
[----:B------:R-:W-:-:S03]  /*118c0*/  IADD3 R4, PT, PT, R7, -0xc5, RZ ;  /* 0xffffff3b07047810 */ /* 0x000fc60007ffe0ff */
[----:B------:R-:W-:Y:S01]  /*118d0*/  LDGSTS.E [R8+0x16800], desc[UR10][R22.64], !P4 ;  /* 0x1680000016087fae */ /* 0x000fe2000e1a100a */
[----:B------:R-:W3:Y:S03]  /*118e0*/  LDC R7, c[0x0][0x3a0] ;  /* 0x0000e800ff077b82 */ /* 0x000ee60000000800 */
[----:B------:R1:W-:Y:S04]  /*118f0*/  STL.64 [R1+0x6f0], R18 ;  /* 0x0006f01201007387 */ /* 0x0003e80000100a00 */
[----:B------:R1:W-:Y:S01]  /*11900*/  LDGSTS.E [R8+0x16900], desc[UR10][R18.64], !P4 ;  /* 0x1690000012087fae */ /* 0x0003e2000e1a100a */
[----:B------:R-:W-:Y:S01]  /*11910*/  ISETP.GE.U32.AND P3, PT, R4, 0x7ffffebc, PT ;  /* 0x7ffffebc0400780c */ /* 0x000fe20003f66070 */
[----:B------:R-:W-:-:S04]  /*11920*/  IMAD.WIDE R28, R0, 0x4, R52 ;  /* 0x00000004001c7825 */ /* 0x000fc800078e0234 */
[C---:B-1----:R-:W-:Y:S01]  /*11930*/  IMAD.WIDE R26, R0.reuse, 0x4, R54 ;  /* 0x00000004001a7825 */ /* 0x042fe200078e0236 */
[----:B------:R-:W1:Y:S03]  /*11940*/  LDC R19, c[0x0][0x3a0] ;  /* 0x0000e800ff137b82 */ /* 0x000e660000000800 */
[----:B------:R-:W-:Y:S01]  /*11950*/  IMAD.WIDE R24, R0, 0x4, R56 ;  /* 0x0000000400187825 */ /* 0x000fe200078e0238 */
[----:B------:R-:W-:Y:S01]  /*11960*/  ISETP.GE.U32.AND P4, PT, R2, 0x7ffffeb8, PT ;  /* 0x7ffffeb80200780c */ /* 0x000fe20003f86070 */
[----:B------:R5:W-:Y:S02]  /*11970*/  STL.64 [R1+0x728], R28 ;  /* 0x0007281c01007387 */ /* 0x000be40000100a00 */
[----:B------:R-:W-:Y:S02]  /*11980*/  VIADD R4, R6, 0xffffff33 ;  /* 0xffffff3306047836 */ /* 0x000fe40000000000 */
[----:B------:R-:W-:Y:S01]  /*11990*/  IMAD.WIDE R22, R0, 0x4, R58 ;  /* 0x0000000400167825 */ /* 0x000fe200078e023a */
[----:B------:R5:W-:Y:S01]  /*119a0*/  LDGSTS.E [R8+0x17000], desc[UR10][R28.64], !P5 ;  /* 0x170000001c087fae */ /* 0x000be2000e9a100a */
[----:B------:R-:W1:Y:S01]  /*119b0*/  LDC R18, c[0x0][0x3a0] ;  /* 0x0000e800ff127b82 */ /* 0x000e620000000800 */
[----:B------:R-:W-:-:S02]  /*119c0*/  IADD3 R2, PT, PT, R16, -0xd1, RZ ;  /* 0xffffff2f10027810 */ /* 0x000fc40007ffe0ff */
[----:B------:R4:W-:Y:S04]  /*119d0*/  STL.64 [R1+0x730], R26 ;  /* 0x0007301a01007387 */ /* 0x0009e80000100a00 */
[----:B------:R4:W-:Y:S01]  /*119e0*/  LDGSTS.E [R8+0x17100], desc[UR10][R26.64], !P5 ;  /* 0x171000001a087fae */ /* 0x0009e2000e9a100a */
[----:B------:R-:W1:Y:S01]  /*119f0*/  LDC R6, c[0x0][0x3a0] ;  /* 0x0000e800ff067b82 */ /* 0x000e620000000800 */
[----:B-----5:R-:W-:Y:S02]  /*11a00*/  IMAD.WIDE R28, R0, 0x4, R60 ;  /* 0x00000004001c7825 */ /* 0x020fe400078e023c */
[----:B------:R5:W-:Y:S01]  /*11a10*/  STL.64 [R1+0x758], R24 ;  /* 0x0007581801007387 */ /* 0x000be20000100a00 */
[----:B------:R-:W-:-:S03]  /*11a20*/  ISETP.GE.U32.AND P5, PT, R4, 0x7ffffeb4, PT ;  /* 0x7ffffeb40400780c */ /* 0x000fc60003fa6070 */
[----:B------:R5:W-:Y:S01]  /*11a30*/  LDGSTS.E [R8+0x17800], desc[UR10][R24.64], !P1 ;  /* 0x1780000018087fae */ /* 0x000be2000c9a100a */
[----:B------:R-:W1:Y:S01]  /*11a40*/  LDC R16, c[0x0][0x3a0] ;  /* 0x0000e800ff107b82 */ /* 0x000e620000000800 */
[----:B----4-:R-:W-:Y:S02]  /*11a50*/  IMAD.WIDE R26, R0, 0x4, R62 ;  /* 0x00000004001a7825 */ /* 0x010fe400078e023e */
[----:B------:R4:W-:Y:S02]  /*11a60*/  STL.64 [R1+0x768], R22 ;  /* 0x0007681601007387 */ /* 0x0009e40000100a00 */
[----:B------:R-:W-:Y:S02]  /*11a70*/  VIADD R4, R5, 0xffffff2b ;  /* 0xffffff2b05047836 */ /* 0x000fe40000000000 */
[----:B------:R4:W-:Y:S01]  /*11a80*/  LDGSTS.E [R8+0x17900], desc[UR10][R22.64], !P1 ;  /* 0x1790000016087fae */ /* 0x0009e2000c9a100a */
[----:B------:R-:W-:Y:S01]  /*11a90*/  ISETP.GE.U32.AND P1, PT, R2, 0x7ffffeb0, PT ;  /* 0x7ffffeb00200780c */ /* 0x000fe20003f26070 */
[----:B-----5:R-:W-:-:S02]  /*11aa0*/  IMAD.WIDE R24, R0, 0x4, R64 ;  /* 0x0000000400187825 */ /* 0x020fc400078e0240 */
[----:B------:R-:W-:Y:S01]  /*11ab0*/  STL.64 [R1+0x798], R28 ;  /* 0x0007981c01007387 */ /* 0x000fe20000100a00 */
[----:B------:R-:W5:Y:S03]  /*11ac0*/  LDC R5, c[0x0][0x3a0] ;  /* 0x0000e800ff057b82 */ /* 0x000f660000000800 */
[----:B------:R-:W-:Y:S01]  /*11ad0*/  LDGSTS.E [R8+0x18000], desc[UR10][R28.64], !P2 ;  /* 0x180000001c087fae */ /* 0x000fe2000d1a100a */
[----:B------:R-:W-:Y:S02]  /*11ae0*/  VIADD R2, R20, 0xffffff27 ;  /* 0xffffff2714027836 */ /* 0x000fe40000000000 */
[----:B----4-:R-:W-:Y:S01]  /*11af0*/  IMAD.WIDE R22, R0, 0x4, R66 ;  /* 0x0000000400167825 */ /* 0x010fe200078e0242 */
[----:B------:R4:W-:Y:S04]  /*11b00*/  STL.64 [R1+0x7a8], R26 ;  /* 0x0007a81a01007387 */ /* 0x0009e80000100a00 */
[----:B------:R4:W-:Y:S01]  /*11b10*/  LDGSTS.E [R8+0x18100], desc[UR10][R26.64], !P2 ;  /* 0x181000001a087fae */ /* 0x0009e2000d1a100a */
[----:B------:R-:W-:-:S03]  /*11b20*/  ISETP.GE.U32.AND P2, PT, R4, 0x7ffffeac, PT ;  /* 0x7ffffeac0400780c */ /* 0x000fc60003f46070 */
[----:B------:R3:W-:Y:S01]  /*11b30*/  STL.64 [R1+0x7d8], R24 ;  /* 0x0007d81801007387 */ /* 0x0007e20000100a00 */
[----:B------:R-:W-:Y:S01]  /*11b40*/  IADD3 R4, PT, PT, R15, -0xdd, RZ ;  /* 0xffffff230f047810 */ /* 0x000fe20007ffe0ff */
[C---:B------:R-:W-:Y:S01]  /*11b50*/  IMAD.WIDE R20, R0.reuse, 0x4, R74 ;  /* 0x0000000400147825 */ /* 0x040fe200078e024a */
[----:B------:R-:W2:Y:S01]  /*11b60*/  LDC R15, c[0x0][0x3a0] ;  /* 0x0000e800ff0f7b82 */ /* 0x000ea20000000800 */
[----:B------:R3:W-:Y:S02]  /*11b70*/  LDGSTS.E [R8+0x18800], desc[UR10][R24.64], !P3 ;  /* 0x1880000018087fae */ /* 0x0007e4000d9a100a */
[C---:B----4-:R-:W-:Y:S02]  /*11b80*/  IMAD.WIDE R26, R0.reuse, 0x4, R68 ;  /* 0x00000004001a7825 */ /* 0x050fe400078e0244 */
[----:B------:R4:W-:Y:S04]  /*11b90*/  STL.64 [R1+0x7e8], R22 ;  /* 0x0007e81601007387 */ /* 0x0009e80000100a00 */
[----:B------:R4:W-:Y:S01]  /*11ba0*/  LDGSTS.E [R8+0x18900], desc[UR10][R22.64], !P3 ;  /* 0x1890000016087fae */ /* 0x0009e2000d9a100a */
[----:B---3--:R-:W-:Y:S01]  /*11bb0*/  IMAD.WIDE R24, R0, 0x4, R70 ;  /* 0x0000000400187825 */ /* 0x008fe200078e0246 */
[----:B------:R-:W-:-:S02]  /*11bc0*/  ISETP.GE.U32.AND P3, PT, R2, 0x7ffffea8, PT ;  /* 0x7ffffea80200780c */ /* 0x000fc40003f66070 */
[----:B------:R3:W-:Y:S01]  /*11bd0*/  STL.64 [R1+0x828], R26 ;  /* 0x0008281a01007387 */ /* 0x0007e20000100a00 */
[----:B-1----:R-:W-:-:S03]  /*11be0*/  VIADD R2, R19, 0xffffff1f ;  /* 0xffffff1f13027836 */ /* 0x002fc60000000000 */
[----:B------:R3:W-:Y:S01]  /*11bf0*/  LDGSTS.E [R8+0x19000], desc[UR10][R26.64], !P4 ;  /* 0x190000001a087fae */ /* 0x0007e2000e1a100a */
[----:B------:R-:W1:Y:S01]  /*11c00*/  LDC R19, c[0x0][0x3a0] ;  /* 0x0000e800ff137b82 */ /* 0x000e620000000800 */
[----:B----4-:R-:W-:Y:S02]  /*11c10*/  IMAD.WIDE R22, R0, 0x4, R72 ;  /* 0x0000000400167825 */ /* 0x010fe400078e0248 */
[----:B------:R4:W-:Y:S04]  /*11c20*/  STL.64 [R1+0x830], R24 ;  /* 0x0008301801007387 */ /* 0x0009e80000100a00 */
[----:B------:R4:W-:Y:S01]  /*11c30*/  LDGSTS.E [R8+0x19100], desc[UR10][R24.64], !P4 ;  /* 0x1910000018087fae */ /* 0x0009e2000e1a100a */
[----:B------:R-:W-:Y:S01]  /*11c40*/  ISETP.GE.U32.AND P4, PT, R4, 0x7ffffea4, PT ;  /* 0x7ffffea40400780c */ /* 0x000fe20003f86070 */
[----:B------:R-:W-:-:S02]  /*11c50*/  VIADD R4, R7, 0xffffff1b ;  /* 0xffffff1b07047836 */ /* 0x000fc40000000000 */
[C---:B---3--:R-:W-:Y:S01]  /*11c60*/  IMAD.WIDE R26, R0.reuse, 0x4, R76 ;  /* 0x00000004001a7825 */ /* 0x048fe200078e024c */
[----:B------:R3:W-:Y:S01]  /*11c70*/  STL.64 [R1+0x880], R22 ;  /* 0x0008801601007387 */ /* 0x0007e20000100a00 */
[----:B------:R-:W1:Y:S03]  /*11c80*/  LDC R7, c[0x0][0x3a0] ;  /* 0x0000e800ff077b82 */ /* 0x000e660000000800 */
[----:B------:R3:W-:Y:S01]  /*11c90*/  LDGSTS.E [R8+0x19800], desc[UR10][R22.64], !P5 ;  /* 0x1980000016087fae */ /* 0x0007e2000e9a100a */
[----:B----4-:R-:W-:-:S03]  /*11ca0*/  IMAD.WIDE R24, R0, 0x4, R78 ;  /* 0x0000000400187825 */ /* 0x010fc600078e024e */
[----:B------:R4:W-:Y:S01]  /*11cb0*/  LDGSTS.E [R8+0x19900], desc[UR10][R20.64], !P5 ;  /* 0x1990000014087fae */ /* 0x0009e2000e9a100a */
[----:B------:R-:W-:-:S03]  /*11cc0*/  ISETP.GE.U32.AND P5, PT, R2, 0x7ffffea0, PT ;  /* 0x7ffffea00200780c */ /* 0x000fc60003fa6070 */
[----:B------:R4:W-:Y:S01]  /*11cd0*/  STL.64 [R1+0x888], R20 ;  /* 0x0008881401007387 */ /* 0x0009e20000100a00 */
[----:B------:R-:W-:-:S03]  /*11ce0*/  IMAD.WIDE R28, R0, 0x4, R84 ;  /* 0x00000004001c7825 */ /* 0x000fc600078e0254 */
[----:B------:R2:W-:Y:S01]  /*11cf0*/  LDGSTS.E [R8+0x1a000], desc[UR10][R26.64], !P1 ;  /* 0x1a0000001a087fae */ /* 0x0005e2000c9a100a */
[----:B---3--:R-:W-:-:S03]  /*11d00*/  IMAD.WIDE R22, R0, 0x4, R80 ;  /* 0x0000000400167825 */ /* 0x008fc600078e0250 */
[----:B------:R3:W-:Y:S01]  /*11d10*/  LDGSTS.E [R8+0x1a100], desc[UR10][R24.64], !P1 ;  /* 0x1a10000018087fae */ /* 0x0007e2000c9a100a */
[----:B------:R-:W-:Y:S01]  /*11d20*/  ISETP.GE.U32.AND P1, PT, R4, 0x7ffffe9c, PT ;  /* 0x7ffffe9c0400780c */ /* 0x000fe20003f26070 */
[----:B----4-:R-:W-:Y:S02]  /*11d30*/  IMAD.WIDE R20, R0, 0x4, R82 ;  /* 0x0000000400147825 */ /* 0x010fe400078e0252 */
[----:B------:R2:W-:Y:S01]  /*11d40*/  STL.64 [R1+0x908], R26 ;  /* 0x0009081a01007387 */ /* 0x0005e20000100a00 */
[----:B------:R-:W-:-:S03]  /*11d50*/  IADD3 R2, PT, PT, R18, -0xe9, RZ ;  /* 0xffffff1712027810 */ /* 0x000fc60007ffe0ff */
[----:B------:R4:W-:Y:S01]  /*11d60*/  LDGSTS.E [R8+0x1a800], desc[UR10][R22.64], !P2 ;  /* 0x1a80000016087fae */ /* 0x0009e2000d1a100a */
[----:B------:R-:W-:Y:S01]  /*11d70*/  VIADD R4, R6, 0xffffff13 ;  /* 0xffffff1306047836 */ /* 0x000fe20000000000 */
[----:B------:R-:W1:Y:S02]  /*11d80*/  LDC R18, c[0x0][0x3a0] ;  /* 0x0000e800ff127b82 */ /* 0x000e640000000800 */
[----:B------:R3:W-:Y:S01]  /*11d90*/  STL.64 [R1+0x918], R24 ;  /* 0x0009181801007387 */ /* 0x0007e20000100a00 */
[----:B--2---:R-:W-:-:S03]  /*11da0*/  IMAD.WIDE R26, R0, 0x4, R86 ;  /* 0x00000004001a7825 */ /* 0x004fc600078e0256 */
[----:B------:R4:W-:Y:S02]  /*11db0*/  STL.64 [R1+0x978], R22 ;  /* 0x0009781601007387 */ /* 0x0009e40000100a00 */
[----:B------:R-:W2:Y:S02]  /*11dc0*/  LDC R6, c[0x0][0x3a0] ;  /* 0x0000e800ff067b82 */ /* 0x000ea40000000800 */
[----:B------:R5:W-:Y:S01]  /*11dd0*/  STL.64 [R1+0x980], R20 ;  /* 0x0009801401007387 */ /* 0x000be20000100a00 */
[----:B---3--:R-:W-:-:S03]  /*11de0*/  IMAD.WIDE R24, R0, 0x4, R88 ;  /* 0x0000000400187825 */ /* 0x008fc600078e0258 */
[----:B------:R5:W-:Y:S01]  /*11df0*/  LDGSTS.E [R8+0x1a900], desc[UR10][R20.64], !P2 ;  /* 0x1a90000014087fae */ /* 0x000be2000d1a100a */
[----:B----4-:R-:W-:-:S03]  /*11e00*/  IMAD.WIDE R22, R0, 0x4, R90 ;  /* 0x0000000400167825 */ /* 0x010fc600078e025a */
[----:B------:R3:W-:Y:S01]  /*11e10*/  STL.64 [R1+0x9a8], R28 ;  /* 0x0009a81c01007387 */ /* 0x0007e20000100a00 */
[----:B------:R-:W-:-:S03]  /*11e20*/  ISETP.GE.U32.AND P2, PT, R2, 0x7ffffe98, PT ;  /* 0x7ffffe980200780c */ /* 0x000fc60003f46070 */
[----:B------:R3:W-:Y:S01]  /*11e30*/  LDGSTS.E [R8+0x1b000], desc[UR10][R28.64], !P3 ;  /* 0x1b0000001c087fae */ /* 0x0007e2000d9a100a */
[----:B-----5:R-:W4:Y:S03]  /*11e40*/  LDC R20, c[0x0][0x3a0] ;  /* 0x0000e800ff147b82 */ /* 0x020f260000000800 */
[----:B------:R5:W-:Y:S04]  /*11e50*/  STL.64 [R1+0x9b0], R26 ;  /* 0x0009b01a01007387 */ /* 0x000be80000100a00 */
[----:B------:R5:W-:Y:S01]  /*11e60*/  LDGSTS.E [R8+0x1b100], desc[UR10][R26.64], !P3 ;  /* 0x1b1000001a087fae */ /* 0x000be2000d9a100a */
[----:B------:R-:W-:Y:S01]  /*11e70*/  ISETP.GE.U32.AND P3, PT, R4, 0x7ffffe94, PT ;  /* 0x7ffffe940400780c */ /* 0x000fe20003f66070 */
[----:B---3--:R-:W-:-:S02]  /*11e80*/  IMAD.WIDE R28, R0, 0x4, R92 ;  /* 0x00000004001c7825 */ /* 0x008fc400078e025c */
[----:B------:R3:W-:Y:S04]  /*11e90*/  STL.64 [R1+0x9f0], R24 ;  /* 0x0009f01801007387 */ /* 0x0007e80000100a00 */
[----:B------:R3:W-:Y:S01]  /*11ea0*/  LDGSTS.E [R8+0x1b800], desc[UR10][R24.64], !P4 ;  /* 0x1b80000018087fae */ /* 0x0007e2000e1a100a */
[----:B-----5:R-:W-:-:S03]  /*11eb0*/  IMAD.WIDE R26, R0, 0x4, R94 ;  /* 0x00000004001a7825 */ /* 0x020fc600078e025e */
[----:B------:R5:W-:Y:S04]  /*11ec0*/  STL.64 [R1+0x9f8], R22 ;  /* 0x0009f81601007387 */ /* 0x000be80000100a00 */
[----:B------:R5:W-:Y:S01]  /*11ed0*/  LDGSTS.E [R8+0x1b900], desc[UR10][R22.64], !P4 ;  /* 0x1b90000016087fae */ /* 0x000be2000e1a100a */
[----:B---3--:R-:W-:-:S03]  /*11ee0*/  IMAD.WIDE R24, R0, 0x4, R96 ;  /* 0x0000000400187825 */ /* 0x008fc600078e0260 */
[----:B------:R3:W-:Y:S04]  /*11ef0*/  STL.64 [R1+0xa78], R28 ;  /* 0x000a781c01007387 */ /* 0x0007e80000100a00 */
[----:B------:R3:W-:Y:S01]  /*11f00*/  LDGSTS.E [R8+0x1c000], desc[UR10][R28.64], !P5 ;  /* 0x1c0000001c087fae */ /* 0x0007e2000e9a100a */
[----:B-----5:R-:W-:-:S03]  /*11f10*/  IMAD.WIDE R22, R0, 0x4, R98 ;  /* 0x0000000400167825 */ /* 0x020fc600078e0262 */
[----:B------:R5:W-:Y:S04]  /*11f20*/  STL.64 [R1+0xa88], R26 ;  /* 0x000a881a01007387 */ /* 0x000be80000100a00 */
[----:B------:R5:W-:Y:S01]  /*11f30*/  LDGSTS.E [R8+0x1c100], desc[UR10][R26.64], !P5 ;  /* 0x1c1000001a087fae */ /* 0x000be2000e9a100a */
[----:B------:R-:W-:Y:S01]  /*11f40*/  VIADD R2, R16, 0xffffff0f ;  /* 0xffffff0f10027836 */ /* 0x000fe20000000000 */
[----:B------:R-:W-:Y:S01]  /*11f50*/  IADD3 R4, PT, PT, R5, -0xf5, RZ ;  /* 0xffffff0b05047810 */ /* 0x000fe20007ffe0ff */
[C---:B------:R-:W-:Y:S01]  /*11f60*/  IMAD.WIDE R32, R0.reuse, 0x4, R108 ;  /* 0x0000000400207825 */ /* 0x040fe200078e026c */
[----:B------:R1:W-:Y:S01]  /*11f70*/  STL.64 [R1+0xb00], R24 ;  /* 0x000b001801007387 */ /* 0x0003e20000100a00 */
[----:B------:R-:W2:Y:S02]  /*11f80*/  LDC R16, c[0x0][0x3a0] ;  /* 0x0000e800ff107b82 */ /* 0x000ea40000000800 */
[C---:B---3--:R-:W-:Y:S01]  /*11f90*/  IMAD.WIDE R28, R0.reuse, 0x4, R100 ;  /* 0x00000004001c7825 */ /* 0x048fe200078e0264 */
[----:B------:R1:W-:Y:S03]  /*11fa0*/  LDGSTS.E [R8+0x1c800], desc[UR10][R24.64], !P1 ;  /* 0x1c80000018087fae */ /* 0x0003e6000c9a100a */
[----:B-----5:R-:W-:Y:S01]  /*11fb0*/  IMAD.WIDE R26, R0, 0x4, R102 ;  /* 0x00000004001a7825 */ /* 0x020fe200078e0266 */
[----:B------:R3:W-:Y:S01]  /*11fc0*/  STL.64 [R1+0xb08], R22 ;  /* 0x000b081601007387 */ /* 0x0007e20000100a00 */
[----:B------:R-:W-:Y:S01]  /*11fd0*/  ISETP.GE.U32.AND P4, PT, R2, 0x7ffffe90, PT ;  /* 0x7ffffe900200780c */ /* 0x000fe20003f86070 */
[----:B------:R-:W5:Y:S02]  /*11fe0*/  LDC R5, c[0x0][0x3a0] ;  /* 0x0000e800ff057b82 */ /* 0x000f640000000800 */
[----:B------:R3:W-:Y:S01]  /*11ff0*/  LDGSTS.E [R8+0x1c900], desc[UR10][R22.64], !P1 ;  /* 0x1c90000016087fae */ /* 0x0007e2000c9a100a */
[----:B-1----:R-:W-:-:S03]  /*12000*/  IMAD.WIDE R24, R0, 0x4, R104 ;  /* 0x0000000400187825 */ /* 0x002fc600078e0268 */
[----:B------:R1:W-:Y:S04]  /*12010*/  STL.64 [R1+0xbc0], R28 ;  /* 0x000bc01c01007387 */ /* 0x0003e80000100a00 */
[----:B------:R1:W-:Y:S01]  /*12020*/  STL.64 [R1+0xbc8], R26 ;  /* 0x000bc81a01007387 */ /* 0x0003e20000100a00 */
[----:B---3--:R-:W-:-:S03]  /*12030*/  IMAD.WIDE R22, R0, 0x4, R106 ;  /* 0x0000000400167825 */ /* 0x008fc600078e026a */
[----:B------:R3:W-:Y:S01]  /*12040*/  STL.64 [R1+0xc20], R24 ;  /* 0x000c201801007387 */ /* 0x0007e20000100a00 */
[----:B------:R-:W-:-:S03]  /*12050*/  ISETP.GE.U32.AND P5, PT, R4, 0x7ffffe8c, PT ;  /* 0x7ffffe8c0400780c */ /* 0x000fc60003fa6070 */
[----:B------:R-:W-:Y:S01]  /*12060*/  LDGSTS.E [R8+0x1d000], desc[UR10][R28.64], !P2 ;  /* 0x1d0000001c087fae */ /* 0x000fe2000d1a100a */
[----:B------:R-:W-:-:S03]  /*12070*/  VIADD R2, R19, 0xffffff07 ;  /* 0xffffff0713027836 */ /* 0x000fc60000000000 */
[----:B------:R2:W-:Y:S01]  /*12080*/  STL.64 [R1+0xc28], R22 ;  /* 0x000c281601007387 */ /* 0x0005e20000100a00 */
[----:B------:R-:W-:Y:S01]  /*12090*/  IMAD.WIDE R30, R0, 0x4, R110 ;  /* 0x00000004001e7825 */ /* 0x000fe200078e026e */
[----:B------:R-:W5:Y:S02]  /*120a0*/  LDC R19, c[0x0][0x3a0] ;  /* 0x0000e800ff137b82 */ /* 0x000f640000000800 */
[----:B------:R-:W-:Y:S04]  /*120b0*/  LDGSTS.E [R8+0x1d100], desc[UR10][R26.64], !P2 ;  /* 0x1d1000001a087fae */ /* 0x000fe8000d1a100a */
[----:B-1----:R-:W5:Y:S04]  /*120c0*/  LDL.LU.64 R28, [R1+0x88] ;  /* 0x00008800011c7983 */ /* 0x002f680000300a00 */
[----:B------:R-:W-:Y:S04]  /*120d0*/  LDGSTS.E [R8+0x1d800], desc[UR10][R24.64], !P3 ;  /* 0x1d80000018087fae */ /* 0x000fe8000d9a100a */
[----:B------:R-:W5:Y:S01]  /*120e0*/  LDL.LU.64 R26, [R1+0x80] ;  /* 0x00008000011a7983 */ /* 0x000f620000300a00 */
[----:B------:R-:W-:-:S03]  /*120f0*/  ISETP.GE.U32.AND P1, PT, R2, 0x7ffffe88, PT ;  /* 0x7ffffe880200780c */ /* 0x000fc60003f26070 */
[----:B------:R2:W-:Y:S04]  /*12100*/  LDGSTS.E [R8+0x1d900], desc[UR10][R22.64], !P3 ;  /* 0x1d90000016087fae */ /* 0x0005e8000d9a100a */
[----:B---3--:R-:W3:Y:S04]  /*12110*/  LDL.LU.64 R24, [R1+0x58] ;  /* 0x0000580001187983 */ /* 0x008ee80000300a00 */
[----:B------:R-:W3:Y:S01]  /*12120*/  LDL.LU.64 R240, [R1+0x50] ;  /* 0x0000500001f07983 */ /* 0x000ee20000300a00 */
[----:B----4-:R-:W-:Y:S01]  /*12130*/  IADD3 R2, PT, PT, R20, -0x82, RZ ;  /* 0xffffff7e14027810 */ /* 0x010fe20007ffe0ff */
[----:B------:R-:W-:-:S04]  /*12140*/  IMAD.WIDE R20, R0, 0x4, R114 ;  /* 0x0000000400147825 */ /* 0x000fc800078e0272 */
[----:B--2---:R-:W-:Y:S01]  /*12150*/  IMAD.WIDE R22, R0, 0x4, R112 ;  /* 0x0000000400167825 */ /* 0x004fe200078e0270 */
[----:B------:R-:W-:Y:S04]  /*12160*/  STL.64 [R1+0xc78], R32 ;  /* 0x000c782001007387 */ /* 0x000fe80000100a00 */
[----:B------:R-:W-:Y:S04]  /*12170*/  STL.64 [R1+0xc88], R30 ;  /* 0x000c881e01007387 */ /* 0x000fe80000100a00 */
[----:B------:R1:W-:Y:S04]  /*12180*/  LDGSTS.E [R8+0x1e000], desc[UR10][R32.64], !P4 ;  /* 0x1e00000020087fae */ /* 0x0003e8000e1a100a */
[----:B------:R2:W-:Y:S04]  /*12190*/  LDGSTS.E [R8+0x1e100], desc[UR10][R30.64], !P4 ;  /* 0x1e1000001e087fae */ /* 0x0005e8000e1a100a */
[----:B------:R4:W-:Y:S04]  /*121a0*/  STL.64 [R1+0xcb8], R22 ;  /* 0x000cb81601007387 */ /* 0x0009e80000100a00 */
[----:B------:R1:W-:Y:S04]  /*121b0*/  STL.64 [R1+0xcc0], R20 ;  /* 0x000cc01401007387 */ /* 0x0003e80000100a00 */
[----:B------:R-:W-:Y:S01]  /*121c0*/  LDGSTS.E [R8+0x1e800], desc[UR10][R22.64], !P5 ;  /* 0x1e80000016087fae */ /* 0x000fe2000e9a100a */
[----:B------:R-:W-:Y:S01]  /*121d0*/  VIADD R4, R7, 0xffffff03 ;  /* 0xffffff0307047836 */ /* 0x000fe20000000000 */
[----:B------:R-:W-:Y:S01]  /*121e0*/  ISETP.GE.U32.AND P3, PT, R2, 0x7ffffeff, PT ;  /* 0x7ffffeff0200780c */ /* 0x000fe20003f66070 */
[----:B------:R-:W3:Y:S01]  /*121f0*/  LDC R7, c[0x0][0x3a0] ;  /* 0x0000e800ff077b82 */ /* 0x000ee20000000800 */
[----:B------:R-:W-:Y:S01]  /*12200*/  IMAD.WIDE R34, R0, 0x4, R116 ;  /* 0x0000000400227825 */ /* 0x000fe200078e0274 */
[----:B------:R1:W-:Y:S04]  /*12210*/  LDGSTS.E [R8+0x1e900], desc[UR10][R20.64], !P5 ;  /* 0x1e90000014087fae */ /* 0x0003e8000e9a100a */
[----:B----4-:R-:W4:Y:S04]  /*12220*/  LDL.LU.64 R22, [R1+0x28] ;  /* 0x0000280001167983 */ /* 0x010f280000300a00 */
[----:B------:R-:W4:Y:S01]  /*12230*/  LDL.LU.64 R242, [R1+0x20] ;  /* 0x0000200001f27983 */ /* 0x000f220000300a00 */
[----:B------:R-:W-:Y:S01]  /*12240*/  ISETP.GE.U32.AND P2, PT, R4, 0x7ffffe84, PT ;  /* 0x7ffffe840400780c */ /* 0x000fe20003f46070 */
[----:B------:R-:W-:-:S02]  /*12250*/  VIADD R4, R15, 0xffffff7a ;  /* 0xffffff7a0f047836 */ /* 0x000fc40000000000 */
[----:B------:R-:W3:Y:S01]  /*12260*/  LDC R15, c[0x0][0x3a0] ;  /* 0x0000e800ff0f7b82 */ /* 0x000ee20000000800 */
[----:B------:R-:W-:Y:S01]  /*12270*/  VIADD R2, R16, 0xffffff76 ;  /* 0xffffff7610027836 */ /* 0x000fe20000000000 */
[----:B------:R-:W-:Y:S01]  /*12280*/  LDGSTS.E [R8+0x1f000], desc[UR10][R34.64], !P1 ;  /* 0x1f00000022087fae */ /* 0x000fe2000c9a100a */
[----:B------:R-:W-:Y:S01]  /*12290*/  ISETP.GE.U32.AND P4, PT, R4, 0x7ffffefb, PT ;  /* 0x7ffffefb0400780c */ /* 0x000fe20003f86070 */
[----:B-1----:R-:W-:Y:S01]  /*122a0*/  IMAD.WIDE R32, R0, 0x4, R118 ;  /* 0x0000000400207825 */ /* 0x002fe200078e0276 */
[----:B-----5:R-:W-:-:S03]  /*122b0*/  IADD3 R4, PT, PT, R5, -0x8e, RZ ;  /* 0xffffff7205047810 */ /* 0x020fc60007ffe0ff */
[----:B--2---:R-:W-:Y:S01]  /*122c0*/  IMAD.WIDE R30, R0, 0x4, R120 ;  /* 0x00000004001e7825 */ /* 0x004fe200078e0278 */
[----:B------:R-:W-:Y:S01]  /*122d0*/  ISETP.GE.U32.AND P5, PT, R2, 0x7ffffef7, PT ;  /* 0x7ffffef70200780c */ /* 0x000fe20003fa6070 */
[----:B------:R-:W-:Y:S01]  /*122e0*/  STL.64 [R1+0xce0], R34 ;  /* 0x000ce02201007387 */ /* 0x000fe20000100a00 */
[----:B------:R-:W1:Y:S01]  /*122f0*/  LDC R5, c[0x0][0x3a0] ;  /* 0x0000e800ff057b82 */ /* 0x000e620000000800 */
[----:B------:R-:W-:Y:S02]  /*12300*/  IMAD.WIDE R20, R0, 0x4, R122 ;  /* 0x0000000400147825 */ /* 0x000fe400078e027a */
[----:B------:R-:W-:Y:S02]  /*12310*/  STL.64 [R1+0xce8], R32 ;  /* 0x000ce82001007387 */ /* 0x000fe40000100a00 */
[----:B------:R-:W-:Y:S02]  /*12320*/  VIADD R2, R18, 0xffffff6e ;  /* 0xffffff6e12027836 */ /* 0x000fe40000000000 */
[----:B------:R-:W-:Y:S01]  /*12330*/  LDGSTS.E [R8+0x1f100], desc[UR10][R32.64], !P1 ;  /* 0x1f10000020087fae */ /* 0x000fe2000c9a100a */
[----:B------:R-:W-:Y:S01]  /*12340*/  ISETP.GE.U32.AND P1, PT, R4, 0x7ffffef3, PT ;  /* 0x7ffffef30400780c */ /* 0x000fe20003f26070 */
[----:B------:R-:W2:Y:S02]  /*12350*/  LDC R18, c[0x0][0x3a0] ;  /* 0x0000e800ff127b82 */ /* 0x000ea40000000800 */
[----:B------:R-:W-:Y:S01]  /*12360*/  STL.64 [R1+0xd20], R30 ;  /* 0x000d201e01007387 */ /* 0x000fe20000100a00 */
[----:B------:R-:W-:-:S03]  /*12370*/  VIADD R4, R6, 0xffffff6a ;  /* 0xffffff6a06047836 */ /* 0x000fc60000000000 */
[----:B------:R-:W-:Y:S02]  /*12380*/  LDGSTS.E [R8+0x1f800], desc[UR10][R30.64], !P2 ;  /* 0x1f8000001e087fae */ /* 0x000fe4000d1a100a */
[----:B------:R-:W5:Y:S02]  /*12390*/  LDC R6, c[0x0][0x3a0] ;  /* 0x0000e800ff067b82 */ /* 0x000f640000000800 */
[----:B------:R1:W-:Y:S04]  /*123a0*/  STL.64 [R1+0xd28], R20 ;  /* 0x000d281401007387 */ /* 0x0003e80000100a00 */
[----:B------:R1:W-:Y:S01]  /*123b0*/  LDGSTS.E [R8+0x1f900], desc[UR10][R20.64], !P2 ;  /* 0x1f90000014087fae */ /* 0x0003e2000d1a100a */
[----:B------:R-:W-:Y:S01]  /*123c0*/  ISETP.GE.U32.AND P2, PT, R2, 0x7ffffeef, PT ;  /* 0x7ffffeef0200780c */ /* 0x000fe20003f46070 */
[----:B------:R-:W1:Y:S01]  /*123d0*/  LDC R16, c[0x0][0x3a0] ;  /* 0x0000e800ff107b82 */ /* 0x000e620000000800 */
[----:B------:R-:W-:-:S07]  /*123e0*/  IADD3 R2, PT, PT, R19, -0x9a, RZ ;  /* 0xffffff6613027810 */ /* 0x000fce0007ffe0ff */
[----:B------:R-:W1:Y:S01]  /*123f0*/  LDC R19, c[0x0][0x3a0] ;  /* 0x0000e800ff137b82 */ /* 0x000e620000000800 */
[----:B------:R-:W-:-:S05]  /*12400*/  IMAD.WIDE R28, R0, 0x4, R28 ;  /* 0x00000004001c7825 */ /* 0x000fca00078e021c */
[----:B------:R-:W-:Y:S01]  /*12410*/  LDGSTS.E [R3+0x10200], desc[UR10][R28.64], !P3 ;  /* 0x102000001c037fae */ /* 0x000fe2000d9a100a */
[----:B------:R-:W-:-:S03]  /*12420*/  IMAD.WIDE R26, R0, 0x4, R26 ;  /* 0x00000004001a7825 */ /* 0x000fc600078e021a */
[----:B------:R-:W-:Y:S04]  /*12430*/  STL.64 [R1+0x3c0], R28 ;  /* 0x0003c01c01007387 */ /* 0x000fe80000100a00 */
[----:B------:R-:W-:Y:S01]  /*12440*/  LDGSTS.E [R3+0x10300], desc[UR10][R26.64], !P3 ;  /* 0x103000001a037fae */ /* 0x000fe2000d9a100a */
[----:B---3--:R-:W-:-:S04]  /*12450*/  IMAD.WIDE R24, R0, 0x4, R24 ;  /* 0x0000000400187825 */ /* 0x008fc800078e0218 */
[----:B-1----:R-:W-:Y:S01]  /*12460*/  IMAD.WIDE R20, R0, 0x4, R240 ;  /* 0x0000000400147825 */ /* 0x002fe200078e02f0 */
[----:B------:R-:W-:Y:S04]  /*12470*/  STL.64 [R1+0x3b8], R26 ;  /* 0x0003b81a01007387 */ /* 0x000fe80000100a00 */
[----:B------:R1:W-:Y:S04]  /*12480*/  LDGSTS.E [R3+0x10a00], desc[UR10][R24.64], !P4 ;  /* 0x10a0000018037fae */ /* 0x0003e8000e1a100a */
[----:B------:R1:W-:Y:S04]  /*12490*/  STL.64 [R1+0x398], R24 ;  /* 0x0003981801007387 */ /* 0x0003e80000100a00 */
[----:B------:R3:W-:Y:S01]  /*124a0*/  LDGSTS.E [R3+0x10b00], desc[UR10][R20.64], !P4 ;  /* 0x10b0000014037fae */ /* 0x0007e2000e1a100a */
[----:B------:R-:W-:Y:S01]  /*124b0*/  ISETP.GE.U32.AND P4, PT, R2, 0x7ffffee7, PT ;  /* 0x7ffffee70200780c */ /* 0x000fe20003f86070 */
[----:B------:R-:W-:-:S02]  /*124c0*/  VIADD R2, R15, 0xffffff5e ;  /* 0xffffff5e0f027836 */ /* 0x000fc40000000000 */
[----:B------:R3:W-:Y:S01]  /*124d0*/  STL.64 [R1+0x390], R20 ;  /* 0x0003901401007387 */ /* 0x0007e20000100a00 */
[----:B------:R-:W2:Y:S01]  /*124e0*/  LDC R15, c[0x0][0x3a0] ;  /* 0x0000e800ff0f7b82 */ /* 0x000ea20000000800 */
[----:B------:R-:W-:Y:S01]  /*124f0*/  ISETP.GE.U32.AND P3, PT, R4, 0x7ffffeeb, PT ;  /* 0x7ffffeeb0400780c */ /* 0x000fe20003f66070 */
[----:B------:R-:W-:Y:S02]  /*12500*/  VIADD R4, R7, 0xffffff62 ;  /* 0xffffff6207047836 */ /* 0x000fe40000000000 */
[----:B-1----:R-:W-:-:S04]  /*12510*/  IMAD.WIDE R24, R0, 0x4, R250 ;  /* 0x0000000400187825 */ /* 0x002fc800078e02fa */
[----:B------:R-:W1:Y:S08]  /*12520*/  LDC R7, c[0x0][0x3a0] ;  /* 0x0000e800ff077b82 */ /* 0x000e700000000800 */
[----:B---3--:R-:W3:Y:S01]  /*12530*/  LDC R20, c[0x0][0x3a0] ;  /* 0x0000e800ff147b82 */ /* 0x008ee20000000800 */
[----:B----4-:R-:W-:-:S04]  /*12540*/  IMAD.WIDE R28, R0, 0x4, R22 ;  /* 0x00000004001c7825 */ /* 0x010fc800078e0216 */
[C---:B------:R-:W-:Y:S01]  /*12550*/  IMAD.WIDE R26, R0.reuse, 0x4, R242 ;  /* 0x00000004001a7825 */ /* 0x040fe200078e02f2 */
[----:B------:R4:W-:Y:S03]  /*12560*/  STL.64 [R1+0x380], R28 ;  /* 0x0003801c01007387 */ /* 0x0009e60000100a00 */
[----:B------:R-:W-:Y:S01]  /*12570*/  IMAD.WIDE R22, R0, 0x4, R248 ;  /* 0x0000000400167825 */ /* 0x000fe200078e02f8 */
[----:B------:R4:W-:Y:S04]  /*12580*/  LDGSTS.E [R3+0x11200], desc[UR10][R28.64], !P5 ;  /* 0x112000001c037fae */ /* 0x0009e8000e9a100a */
[----:B------:R2:W-:Y:S04]  /*12590*/  STL.64 [R1+0x378], R26 ;  /* 0x0003781a01007387 */ /* 0x0005e80000100a00 */
[----:B------:R2:W-:Y:S01]  /*125a0*/  LDGSTS.E [R3+0x11300], desc[UR10][R26.64], !P5 ;  /* 0x113000001a037fae */ /* 0x0005e2000e9a100a */
[----:B------:R-:W-:Y:S01]  /*125b0*/  ISETP.GE.U32.AND P5, PT, R4, 0x7ffffee3, PT ;  /* 0x7ffffee30400780c */ /* 0x000fe20003fa6070 */
[----:B----4-:R-:W-:-:S02]  /*125c0*/  IMAD.WIDE R28, R0, 0x4, R124 ;  /* 0x00000004001c7825 */ /* 0x010fc400078e027c */
[----:B------:R4:W-:Y:S01]  /*125d0*/  STL.64 [R1+0x368], R24 ;  /* 0x0003681801007387 */ /* 0x0009e20000100a00 */
[----:B------:R-:W-:Y:S02]  /*125e0*/  IADD3 R4, PT, PT, R5, -0xa6, RZ ;  /* 0xffffff5a05047810 */ /* 0x000fe40007ffe0ff */
[----:B------:R-:W1:Y:S01]  /*125f0*/  LDC R5, c[0x0][0x3a0] ;  /* 0x0000e800ff057b82 */ /* 0x000e620000000800 */
[----:B------:R4:W-:Y:S01]  /*12600*/  LDGSTS.E [R3+0x11a00], desc[UR10][R24.64], !P1 ;  /* 0x11a0000018037fae */ /* 0x0009e2000c9a100a */
[----:B--2---:R-:W-:-:S03]  /*12610*/  IMAD.WIDE R26, R0, 0x4, R126 ;  /* 0x00000004001a7825 */ /* 0x004fc600078e027e */
[----:B------:R2:W-:Y:S04]  /*12620*/  STL.64 [R1+0x360], R22 ;  /* 0x0003601601007387 */ /* 0x0005e80000100a00 */
[----:B------:R2:W-:Y:S01]  /*12630*/  LDGSTS.E [R3+0x11b00], desc[UR10][R22.64], !P1 ;  /* 0x11b0000016037fae */ /* 0x0005e2000c9a100a */
[----:B------:R-:W-:Y:S01]  /*12640*/  ISETP.GE.U32.AND P1, PT, R2, 0x7ffffedf, PT ;  /* 0x7ffffedf0200780c */ /* 0x000fe20003f26070 */
[----:B----4-:R-:W-:Y:S02]  /*12650*/  IMAD.WIDE R24, R0, 0x4, R128 ;  /* 0x0000000400187825 */ /* 0x010fe400078e0280 */
[----:B------:R4:W-:Y:S04]  /*12660*/  STL.64 [R1+0x350], R28 ;  /* 0x0003501c01007387 */ /* 0x0009e80000100a00 */
[----:B------:R4:W-:Y:S01]  /*12670*/  LDGSTS.E [R3+0x12200], desc[UR10][R28.64], !P2 ;  /* 0x122000001c037fae */ /* 0x0009e2000d1a100a */
[----:B------:R-:W-:-:S02]  /*12680*/  VIADD R2, R18, 0xffffff56 ;  /* 0xffffff5612027836 */ /* 0x000fc40000000000 */
[----:B--2---:R-:W-:Y:S01]  /*12690*/  IMAD.WIDE R22, R0, 0x4, R130 ;  /* 0x0000000400167825 */ /* 0x004fe200078e0282 */
[----:B------:R2:W-:Y:S01]  /*126a0*/  STL.64 [R1+0x348], R26 ;  /* 0x0003481a01007387 */ /* 0x0005e20000100a00 */
[----:B------:R-:W1:Y:S03]  /*126b0*/  LDC R18, c[0x0][0x3a0] ;  /* 0x0000e800ff127b82 */ /* 0x000e660000000800 */
[----:B------:R2:W-:Y:S01]  /*126c0*/  LDGSTS.E [R3+0x12300], desc[UR10][R26.64], !P2 ;  /* 0x123000001a037fae */ /* 0x0005e2000d1a100a */
[----:B------:R-:W-:Y:S01]  /*126d0*/  ISETP.GE.U32.AND P2, PT, R4, 0x7ffffedb, PT ;  /* 0x7ffffedb0400780c */ /* 0x000fe20003f46070 */
[----:B-----5:R-:W-:Y:S02]  /*126e0*/  VIADD R4, R6, 0xffffff52 ;  /* 0xffffff5206047836 */ /* 0x020fe40000000000 */
[C---:B----4-:R-:W-:Y:S01]  /*126f0*/  IMAD.WIDE R28, R0.reuse, 0x4, R132 ;  /* 0x00000004001c7825 */ /* 0x050fe200078e0284 */
[----:B------:R4:W-:Y:S01]  /*12700*/  LDGSTS.E [R3+0x12a00], desc[UR10][R24.64], !P3 ;  /* 0x12a0000018037fae */ /* 0x0009e2000d9a100a */
[----:B------:R-:W5:Y:S03]  /*12710*/  LDC R6, c[0x0][0x3a0] ;  /* 0x0000e800ff067b82 */ /* 0x000f660000000800 */
[----:B------:R4:W-:Y:S01]  /*12720*/  LDGSTS.E [R3+0x12b00], desc[UR10][R22.64], !P3 ;  /* 0x12b0000016037fae */ /* 0x0009e2000d9a100a */
[----:B--2---:R-:W-:-:S03]  /*12730*/  IMAD.WIDE R26, R0, 0x4, R134 ;  /* 0x00000004001a7825 */ /* 0x004fc600078e0286 */
[----:B------:R2:W-:Y:S01]  /*12740*/  LDGSTS.E [R3+0x13200], desc[UR10][R28.64], !P4 ;  /* 0x132000001c037fae */ /* 0x0005e2000e1a100a */
[----:B------:R-:W-:Y:S02]  /*12750*/  ISETP.GE.U32.AND P3, PT, R2, 0x7ffffed7, PT ;  /* 0x7ffffed70200780c */ /* 0x000fe40003f66070 */
[----:B---3--:R-:W-:Y:S01]  /*12760*/  IADD3 R2, PT, PT, R20, -0xb2, RZ ;  /* 0xffffff4e14027810 */ /* 0x008fe20007ffe0ff */
[----:B------:R3:W-:Y:S01]  /*12770*/  LDGSTS.E [R3+0x13300], desc[UR10][R26.64], !P4 ;  /* 0x133000001a037fae */ /* 0x0007e2000e1a100a */
[----:B------:R-:W-:Y:S01]  /*12780*/  ISETP.GE.U32.AND P4, PT, R4, 0x7ffffed3, PT ;  /* 0x7ffffed30400780c */ /* 0x000fe20003f86070 */
[----:B------:R-:W1:Y:S01]  /*12790*/  LDC R20, c[0x0][0x3a0] ;  /* 0x0000e800ff147b82 */ /* 0x000e620000000800 */
[----:B------:R-:W-:Y:S01]  /*127a0*/  VIADD R4, R15, 0xffffff4a ;  /* 0xffffff4a0f047836 */ /* 0x000fe20000000000 */
[----:B------:R4:W-:Y:S04]  /*127b0*/  STL.64 [R1+0x338], R24 ;  /* 0x0003381801007387 */ /* 0x0009e80000100a00 */
[----:B------:R2:W-:Y:S02]  /*127c0*/  STL.64 [R1+0x330], R22 ;  /* 0x0003301601007387 */ /* 0x0005e40000100a00 */
[----:B------:R-:W1:Y:S02]  /*127d0*/  LDC R15, c[0x0][0x3a0] ;  /* 0x0000e800ff0f7b82 */ /* 0x000e640000000800 */
[----:B------:R3:W-:Y:S01]  /*127e0*/  STL.64 [R1+0x328], R28 ;  /* 0x0003281c01007387 */ /* 0x0007e20000100a00 */
[----:B----4-:R-:W-:-:S03]  /*127f0*/  IMAD.WIDE R24, R0, 0x4, R136 ;  /* 0x0000000400187825 */ /* 0x010fc600078e0288 */
[----:B------:R4:W-:Y:S01]  /*12800*/  STL.64 [R1+0x320], R26 ;  /* 0x0003201a01007387 */ /* 0x0009e20000100a00 */
[----:B--2---:R-:W-:-:S03]  /*12810*/  IMAD.WIDE R22, R0, 0x4, R138 ;  /* 0x0000000400167825 */ /* 0x004fc600078e028a */
[----:B------:R2:W-:Y:S01]  /*12820*/  LDGSTS.E [R3+0x13a00], desc[UR10][R24.64], !P5 ;  /* 0x13a0000018037fae */ /* 0x0005e2000e9a100a */
[----:B---3--:R-:W-:-:S03]  /*12830*/  IMAD.WIDE R28, R0, 0x4, R140 ;  /* 0x00000004001c7825 */ /* 0x008fc600078e028c */
[----:B------:R2:W-:Y:S01]  /*12840*/  STL.64 [R1+0x310], R24 ;  /* 0x0003101801007387 */ /* 0x0005e20000100a00 */
[----:B----4-:R-:W-:-:S03]  /*12850*/  IMAD.WIDE R26, R0, 0x4, R142 ;  /* 0x00000004001a7825 */ /* 0x010fc600078e028e */
[----:B------:R3:W-:Y:S01]  /*12860*/  LDGSTS.E [R3+0x13b00], desc[UR10][R22.64], !P5 ;  /* 0x13b0000016037fae */ /* 0x0007e2000e9a100a */
[----:B------:R-:W-:-:S03]  /*12870*/  ISETP.GE.U32.AND P5, PT, R2, 0x7ffffecf, PT ;  /* 0x7ffffecf0200780c */ /* 0x000fc60003fa6070 */
[----:B------:R3:W-:Y:S01]  /*12880*/  STL.64 [R1+0x308], R22 ;  /* 0x0003081601007387 */ /* 0x0007e20000100a00 */
[----:B--2---:R-:W-:-:S03]  /*12890*/  IMAD.WIDE R24, R0, 0x4, R144 ;  /* 0x0000000400187825 */ /* 0x004fc600078e0290 */
[----:B------:R2:W-:Y:S04]  /*128a0*/  STL.64 [R1+0x2f8], R28 ;  /* 0x0002f81c01007387 */ /* 0x0005e80000100a00 */
[----:B------:R2:W-:Y:S01]  /*128b0*/  LDGSTS.E [R3+0x14200], desc[UR10][R28.64], !P1 ;  /* 0x142000001c037fae */ /* 0x0005e2000c9a100a */
[----:B------:R-:W-:Y:S02]  /*128c0*/  VIADD R2, R16, 0xffffff46 ;  /* 0xffffff4610027836 */ /* 0x000fe40000000000 */
[----:B------:R-:W4:Y:S01]  /*128d0*/  LDC R16, c[0x0][0x3a0] ;  /* 0x0000e800ff107b82 */ /* 0x000f220000000800 */
[----:B---3--:R-:W-:Y:S01]  /*128e0*/  IMAD.WIDE R22, R0, 0x4, R146 ;  /* 0x0000000400167825 */ /* 0x008fe200078e0292 */
[----:B------:R3:W-:Y:S04]  /*128f0*/  STL.64 [R1+0x2f0], R26 ;  /* 0x0002f01a01007387 */ /* 0x0007e80000100a00 */
[----:B------:R3:W-:Y:S01]  /*12900*/  LDGSTS.E [R3+0x14300], desc[UR10][R26.64], !P1 ;  /* 0x143000001a037fae */ /* 0x0007e2000c9a100a */
[----:B------:R-:W-:Y:S01]  /*12910*/  ISETP.GE.U32.AND P1, PT, R4, 0x7ffffecb, PT ;  /* 0x7ffffecb0400780c */ /* 0x000fe20003f26070 */
[----:B--2---:R-:W-:-:S02]  /*12920*/  IMAD.WIDE R28, R0, 0x4, R148 ;  /* 0x00000004001c7825 */ /* 0x004fc400078e0294 */
[----:B------:R2:W-:Y:S01]  /*12930*/  STL.64 [R1+0x2e0], R24 ;  /* 0x0002e01801007387 */ /* 0x0005e20000100a00 */
[----:B-1----:R-:W-:Y:S02]  /*12940*/  IADD3 R4, PT, PT, R5, -0xbe, RZ ;  /* 0xffffff4205047810 */ /* 0x002fe40007ffe0ff */
[----:B------:R-:W1:Y:S01]  /*12950*/  LDC R5, c[0x0][0x3a0] ;  /* 0x0000e800ff057b82 */ /* 0x000e620000000800 */
[----:B------:R2:W-:Y:S01]  /*12960*/  LDGSTS.E [R3+0x14a00], desc[UR10][R24.64], !P2 ;  /* 0x14a0000018037fae */ /* 0x0005e2000d1a100a */
[----:B---3--:R-:W-:-:S03]  /*12970*/  IMAD.WIDE R26, R0, 0x4, R150 ;  /* 0x00000004001a7825 */ /* 0x008fc600078e0296 */
[----:B------:R3:W-:Y:S04]  /*12980*/  STL.64 [R1+0x2d8], R22 ;  /* 0x0002d81601007387 */ /* 0x0007e80000100a00 */
[----:B------:R3:W-:Y:S01]  /*12990*/  LDGSTS.E [R3+0x14b00], desc[UR10][R22.64], !P2 ;  /* 0x14b0000016037fae */ /* 0x0007e2000d1a100a */
[----:B------:R-:W-:Y:S01]  /*129a0*/  ISETP.GE.U32.AND P2, PT, R2, 0x7ffffec7, PT ;  /* 0x7ffffec70200780c */ /* 0x000fe20003f46070 */
[----:B--2---:R-:W-:Y:S02]  /*129b0*/  IMAD.WIDE R24, R0, 0x4, R152 ;  /* 0x0000000400187825 */ /* 0x004fe400078e0298 */
[----:B------:R2:W-:Y:S04]  /*129c0*/  STL.64 [R1+0x2c8], R28 ;  /* 0x0002c81c01007387 */ /* 0x0005e80000100a00 */
[----:B------:R2:W-:Y:S01]  /*129d0*/  LDGSTS.E [R3+0x15200], desc[UR10][R28.64], !P3 ;  /* 0x152000001c037fae */ /* 0x0005e2000d9a100a */
[----:B------:R-:W-:-:S02]  /*129e0*/  VIADD R2, R19, 0xffffff3e ;  /* 0xffffff3e13027836 */ /* 0x000fc40000000000 */
[----:B------:R-:W1:Y:S01]  /*129f0*/  LDC R19, c[0x0][0x3a0] ;  /* 0x0000e800ff137b82 */ /* 0x000e620000000800 */
[----:B---3--:R-:W-:Y:S01]  /*12a00*/  IMAD.WIDE R22, R0, 0x4, R154 ;  /* 0x0000000400167825 */ /* 0x008fe200078e029a */
[----:B------:R3:W-:Y:S04]  /*12a10*/  STL.64 [R1+0x2c0], R26 ;  /* 0x0002c01a01007387 */ /* 0x0007e80000100a00 */
[----:B------:R3:W-:Y:S01]  /*12a20*/  LDGSTS.E [R3+0x15300], desc[UR10][R26.64], !P3 ;  /* 0x153000001a037fae */ /* 0x0007e2000d9a100a */
[----:B------:R-:W-:Y:S01]  /*12a30*/  ISETP.GE.U32.AND P3, PT, R4, 0x7ffffec3, PT ;  /* 0x7ffffec30400780c */ /* 0x000fe20003f66070 */
[----:B--2---:R-:W-:Y:S02]  /*12a40*/  IMAD.WIDE R28, R0, 0x4, R156 ;  /* 0x00000004001c7825 */ /* 0x004fe400078e029c */
[----:B------:R2:W-:Y:S02]  /*12a50*/  LDGSTS.E [R3+0x15a00], desc[UR10][R24.64], !P4 ;  /* 0x15a0000018037fae */ /* 0x0005e4000e1a100a */
[----:B------:R-:W-:-:S02]  /*12a60*/  VIADD R4, R7, 0xffffff3a ;  /* 0xffffff3a07047836 */ /* 0x000fc40000000000 */
[----:B------:R2:W-:Y:S01]  /*12a70*/  LDGSTS.E [R3+0x15b00], desc[UR10][R22.64], !P4 ;  /* 0x15b0000016037fae */ /* 0x0005e2000e1a100a */
[----:B---3--:R-:W-:-:S03]  /*12a80*/  IMAD.WIDE R26, R0, 0x4, R158 ;  /* 0x00000004001a7825 */ /* 0x008fc600078e029e */
[----:B------:R3:W-:Y:S01]  /*12a90*/  LDGSTS.E [R3+0x16200], desc[UR10][R28.64], !P5 ;  /* 0x162000001c037fae */ /* 0x0007e2000e9a100a */
[----:B------:R-:W-:Y:S01]  /*12aa0*/  ISETP.GE.U32.AND P4, PT, R2, 0x7ffffebf, PT ;  /* 0x7ffffebf0200780c */ /* 0x000fe20003f86070 */
[----:B------:R-:W1:Y:S01]  /*12ab0*/  LDC R7, c[0x0][0x3a0] ;  /* 0x0000e800ff077b82 */ /* 0x000e620000000800 */
[----:B------:R-:W-:Y:S01]  /*12ac0*/  IADD3 R2, PT, PT, R20, -0xca, RZ ;  /* 0xffffff3614027810 */ /* 0x000fe20007ffe0ff */
[----:B------:R2:W-:Y:S01]  /*12ad0*/  LDGSTS.E [R3+0x16300], desc[UR10][R26.64], !P5 ;  /* 0x163000001a037fae */ /* 0x0005e2000e9a100a */
[----:B------:R-:W-:Y:S01]  /*12ae0*/  ISETP.GE.U32.AND P5, PT, R4, 0x7ffffebb, PT ;  /* 0x7ffffebb0400780c */ /* 0x000fe20003fa6070 */
[----:B------:R-:W-:Y:S02]  /*12af0*/  VIADD R4, R15, 0xffffff32 ;  /* 0xffffff320f047836 */ /* 0x000fe40000000000 */
[----:B------:R2:W-:Y:S02]  /*12b00*/  STL.64 [R1+0x5e0], R24 ;  /* 0x0005e01801007387 */ /* 0x0005e40000100a00 */
[----:B------:R-:W1:Y:S02]  /*12b10*/  LDC R20, c[0x0][0x3a0] ;  /* 0x0000e800ff147b82 */ /* 0x000e640000000800 */
[----:B------:R3:W-:Y:S04]  /*12b20*/  STL.64 [R1+0x5e8], R22 ;  /* 0x0005e81601007387 */ /* 0x0007e80000100a00 */
[----:B------:R4:W-:Y:S02]  /*12b30*/  STL.64 [R1+0x600], R28 ;  /* 0x0006001c01007387 */ /* 0x0009e40000100a00 */
[----:B------:R-:W1:Y:S01]  /*12b40*/  LDC R15, c[0x0][0x3a0] ;  /* 0x0000e800ff0f7b82 */ /* 0x000e620000000800 */
[C---:B--2---:R-:W-:Y:S01]  /*12b50*/  IMAD.WIDE R24, R0.reuse, 0x4, R160 ;  /* 0x0000000400187825 */ /* 0x044fe200078e02a0 */
[----:B------:R2:W-:Y:S03]  /*12b60*/  STL.64 [R1+0x608], R26 ;  /* 0x0006081a01007387 */ /* 0x0005e60000100a00 */
[C---:B---3--:R-:W-:Y:S01]  /*12b70*/  IMAD.WIDE R22, R0.reuse, 0x4, R162 ;  /* 0x0000000400167825 */ /* 0x048fe200078e02a2 */
[----:B------:R3:W-:Y:S03]  /*12b80*/  STL.64 [R1+0x620], R24 ;  /* 0x0006201801007387 */ /* 0x0007e60000100a00 */
[C---:B----4-:R-:W-:Y:S01]  /*12b90*/  IMAD.WIDE R28, R0.reuse, 0x4, R164 ;  /* 0x00000004001c7825 */ /* 0x050fe200078e02a4 */
[----:B------:R3:W-:Y:S03]  /*12ba0*/  LDGSTS.E [R3+0x16a00], desc[UR10][R24.64], !P1 ;  /* 0x16a0000018037fae */ /* 0x0007e6000c9a100a */
[----:B--2---:R-:W-:Y:S01]  /*12bb0*/  IMAD.WIDE R26, R0, 0x4, R166 ;  /* 0x00000004001a7825 */ /* 0x004fe200078e02a6 */
[----:B------:R2:W-:Y:S04]  /*12bc0*/  STL.64 [R1+0x628], R22 ;  /* 0x0006281601007387 */ /* 0x0005e80000100a00 */
[----:B------:R2:W-:Y:S01]  /*12bd0*/  LDGSTS.E [R3+0x16b00], desc[UR10][R22.64], !P1 ;  /* 0x16b0000016037fae */ /* 0x0005e2000c9a100a */
[----:B------:R-:W-:Y:S01]  /*12be0*/  ISETP.GE.U32.AND P1, PT, R2, 0x7ffffeb7, PT ;  /* 0x7ffffeb70200780c */ /* 0x000fe20003f26070 */
[----:B---3--:R-:W-:-:S02]  /*12bf0*/  IMAD.WIDE R24, R0, 0x4, R168 ;  /* 0x0000000400187825 */ /* 0x008fc400078e02a8 */
[----:B------:R3:W-:Y:S02]  /*12c00*/  LDGSTS.E [R3+0x17200], desc[UR10][R28.64], !P2 ;  /* 0x172000001c037fae */ /* 0x0007e4000d1a100a */
[----:B------:R-:W-:Y:S02]  /*12c10*/  VIADD R2, R18, 0xffffff2e ;  /* 0xffffff2e12027836 */ /* 0x000fe40000000000 */
[----:B------:R3:W-:Y:S01]  /*12c20*/  STL.64 [R1+0x648], R28 ;  /* 0x0006481c01007387 */ /* 0x0007e20000100a00 */
[----:B------:R-:W4:Y:S01]  /*12c30*/  LDC R18, c[0x0][0x3a0] ;  /* 0x0000e800ff127b82 */ /* 0x000f220000000800 */
[----:B--2---:R-:W-:Y:S02]  /*12c40*/  IMAD.WIDE R22, R0, 0x4, R170 ;  /* 0x0000000400167825 */ /* 0x004fe400078e02aa */
[----:B------:R2:W-:Y:S01]  /*12c50*/  LDGSTS.E [R3+0x17300], desc[UR10][R26.64], !P2 ;  /* 0x173000001a037fae */ /* 0x0005e2000d1a100a */
[----:B------:R-:W-:-:S03]  /*12c60*/  ISETP.GE.U32.AND P2, PT, R4, 0x7ffffeb3, PT ;  /* 0x7ffffeb30400780c */ /* 0x000fc60003f46070 */
[----:B------:R2:W-:Y:S01]  /*12c70*/  STL.64 [R1+0x650], R26 ;  /* 0x0006501a01007387 */ /* 0x0005e20000100a00 */
[----:B---3--:R-:W-:-:S03]  /*12c80*/  IMAD.WIDE R28, R0, 0x4, R172 ;  /* 0x00000004001c7825 */ /* 0x008fc600078e02ac */
[----:B------:R3:W-:Y:S01]  /*12c90*/  STL.64 [R1+0x678], R24 ;  /* 0x0006781801007387 */ /* 0x0007e20000100a00 */
[----:B-----5:R-:W-:Y:S02]  /*12ca0*/  IADD3 R4, PT, PT, R6, -0xd6, RZ ;  /* 0xffffff2a06047810 */ /* 0x020fe40007ffe0ff */
[----:B------:R-:W5:Y:S01]  /*12cb0*/  LDC R6, c[0x0][0x3a0] ;  /* 0x0000e800ff067b82 */ /* 0x000f620000000800 */
[----:B------:R3:W-:Y:S01]  /*12cc0*/  LDGSTS.E [R3+0x17a00], desc[UR10][R24.64], !P3 ;  /* 0x17a0000018037fae */ /* 0x0007e2000d9a100a */
[----:B--2---:R-:W-:-:S03]  /*12cd0*/  IMAD.WIDE R26, R0, 0x4, R174 ;  /* 0x00000004001a7825 */ /* 0x004fc600078e02ae */
[----:B------:R2:W-:Y:S04]  /*12ce0*/  STL.64 [R1+0x680], R22 ;  /* 0x0006801601007387 */ /* 0x0005e80000100a00 */
[----:B------:R2:W-:Y:S01]  /*12cf0*/  LDGSTS.E [R3+0x17b00], desc[UR10][R22.64], !P3 ;  /* 0x17b0000016037fae */ /* 0x0005e2000d9a100a */
[----:B---3--:R-:W-:Y:S01]  /*12d00*/  IMAD.WIDE R24, R0, 0x4, R176 ;  /* 0x0000000400187825 */ /* 0x008fe200078e02b0 */
[----:B------:R-:W-:Y:S02]  /*12d10*/  ISETP.GE.U32.AND P3, PT, R2, 0x7ffffeaf, PT ;  /* 0x7ffffeaf0200780c */ /* 0x000fe40003f66070 */
[----:B------:R3:W-:Y:S01]  /*12d20*/  STL.64 [R1+0x6a8], R28 ;  /* 0x0006a81c01007387 */ /* 0x0007e20000100a00 */
[----:B------:R-:W-:-:S03]  /*12d30*/  VIADD R2, R16, 0xffffff26 ;  /* 0xffffff2610027836 */ /* 0x000fc60000000000 */
[----:B------:R3:W-:Y:S01]  /*12d40*/  LDGSTS.E [R3+0x18200], desc[UR10][R28.64], !P4 ;  /* 0x182000001c037fae */ /* 0x0007e2000e1a100a */
[----:B------:R-:W4:Y:S01]  /*12d50*/  LDC R16, c[0x0][0x3a0] ;  /* 0x0000e800ff107b82 */ /* 0x000f220000000800 */
[----:B--2---:R-:W-:Y:S02]  /*12d60*/  IMAD.WIDE R22, R0, 0x4, R178 ;  /* 0x0000000400167825 */ /* 0x004fe400078e02b2 */
[----:B------:R2:W-:Y:S04]  /*12d70*/  STL.64 [R1+0x6b0], R26 ;  /* 0x0006b01a01007387 */ /* 0x0005e80000100a00 */
[----:B------:R2:W-:Y:S01]  /*12d80*/  LDGSTS.E [R3+0x18300], desc[UR10][R26.64], !P4 ;  /* 0x183000001a037fae */ /* 0x0005e2000e1a100a */
[----:B------:R-:W-:Y:S01]  /*12d90*/  ISETP.GE.U32.AND P4, PT, R4, 0x7ffffeab, PT ;  /* 0x7ffffeab0400780c */ /* 0x000fe20003f86070 */
[----:B---3--:R-:W-:-:S02]  /*12da0*/  IMAD.WIDE R28, R0, 0x4, R180 ;  /* 0x00000004001c7825 */ /* 0x008fc400078e02b4 */
[----:B------:R3:W-:Y:S04]  /*12db0*/  STL.64 [R1+0x6d8], R24 ;  /* 0x0006d81801007387 */ /* 0x0007e80000100a00 */
[----:B------:R3:W-:Y:S01]  /*12dc0*/  LDGSTS.E [R3+0x18a00], desc[UR10][R24.64], !P5 ;  /* 0x18a0000018037fae */ /* 0x0007e2000e9a100a */
[----:B-1----:R-:W-:Y:S02]  /*12dd0*/  VIADD R4, R5, 0xffffff22 ;  /* 0xffffff2205047836 */ /* 0x002fe40000000000 */
[C---:B--2---:R-:W-:Y:S01]  /*12de0*/  IMAD.WIDE R26, R0.reuse, 0x4, R182 ;  /* 0x00000004001a7825 */ /* 0x044fe200078e02b6 */
[----:B------:R1:W-:Y:S01]  /*12df0*/  STL.64 [R1+0x6e0], R22 ;  /* 0x0006e01601007387 */ /* 0x0003e20000100a00 */
[----:B------:R-:W2:Y:S03]  /*12e00*/  LDC R5, c[0x0][0x3a0] ;  /* 0x0000e800ff057b82 */ /* 0x000ea60000000800 */
[----:B------:R1:W-:Y:S01]  /*12e10*/  LDGSTS.E [R3+0x18b00], desc[UR10][R22.64], !P5 ;  /* 0x18b0000016037fae */ /* 0x0003e2000e9a100a */
[----:B---3--:R-:W-:-:S03]  /*12e20*/  IMAD.WIDE R24, R0, 0x4, R184 ;  /* 0x0000000400187825 */ /* 0x008fc600078e02b8 */
[----:B------:R-:W-:Y:S01]  /*12e30*/  STL.64 [R1+0x718], R28 ;  /* 0x0007181c01007387 */ /* 0x000fe20000100a00 */
[----:B------:R-:W-:-:S03]  /*12e40*/  ISETP.GE.U32.AND P5, PT, R2, 0x7ffffea7, PT ;  /* 0x7ffffea70200780c */ /* 0x000fc60003fa6070 */
[----:B------:R-:W-:Y:S01]  /*12e50*/  LDGSTS.E [R3+0x19200], desc[UR10][R28.64], !P1 ;  /* 0x192000001c037fae */ /* 0x000fe2000c9a100a */
[----:B-1----:R-:W-:-:S03]  /*12e60*/  IMAD.WIDE R22, R0, 0x4, R186 ;  /* 0x0000000400167825 */ /* 0x002fc600078e02ba */
[----:B------:R1:W-:Y:S01]  /*12e70*/  STL.64 [R1+0x720], R26 ;  /* 0x0007201a01007387 */ /* 0x0003e20000100a00 */
[----:B------:R-:W-:-:S03]  /*12e80*/  IADD3 R2, PT, PT, R20, -0xe2, RZ ;  /* 0xffffff1e14027810 */ /* 0x000fc60007ffe0ff */
[----:B------:R1:W-:Y:S01]  /*12e90*/  LDGSTS.E [R3+0x19300], desc[UR10][R26.64], !P1 ;  /* 0x193000001a037fae */ /* 0x0003e2000c9a100a */
[----:B------:R-:W-:Y:S01]  /*12ea0*/  ISETP.GE.U32.AND P1, PT, R4, 0x7ffffea3, PT ;  /* 0x7ffffea30400780c */ /* 0x000fe20003f26070 */
[----:B------:R-:W-:Y:S02]  /*12eb0*/  VIADD R4, R15, 0xffffff1a ;  /* 0xffffff1a0f047836 */ /* 0x000fe40000000000 */
[----:B------:R3:W-:Y:S01]  /*12ec0*/  STL.64 [R1+0x748], R24 ;  /* 0x0007481801007387 */ /* 0x0007e20000100a00 */
[C---:B------:R-:W-:Y:S01]  /*12ed0*/  IMAD.WIDE R20, R0.reuse, 0x4, R194 ;  /* 0x0000000400147825 */ /* 0x040fe200078e02c2 */
[----:B------:R-:W2:Y:S02]  /*12ee0*/  LDC R15, c[0x0][0x3a0] ;  /* 0x0000e800ff0f7b82 */ /* 0x000ea40000000800 */
[----:B------:R3:W-:Y:S01]  /*12ef0*/  LDGSTS.E [R3+0x19a00], desc[UR10][R24.64], !P2 ;  /* 0x19a0000018037fae */ /* 0x0007e2000d1a100a */
[----:B-1----:R-:W-:-:S03]  /*12f00*/  IMAD.WIDE R26, R0, 0x4, R188 ;  /* 0x00000004001a7825 */ /* 0x002fc600078e02bc */
[----:B------:R1:W-:Y:S04]  /*12f10*/  STL.64 [R1+0x750], R22 ;  /* 0x0007501601007387 */ /* 0x0003e80000100a00 */
[----:B------:R1:W-:Y:S01]  /*12f20*/  LDGSTS.E [R3+0x19b00], desc[UR10][R22.64], !P2 ;  /* 0x19b0000016037fae */ /* 0x0003e2000d1a100a */
[----:B---3--:R-:W-:Y:S01]  /*12f30*/  IMAD.WIDE R24, R0, 0x4, R190 ;  /* 0x0000000400187825 */ /* 0x008fe200078e02be */
[----:B------:R-:W-:Y:S02]  /*12f40*/  ISETP.GE.U32.AND P2, PT, R2, 0x7ffffe9f, PT ;  /* 0x7ffffe9f0200780c */ /* 0x000fe40003f46070 */
[----:B------:R3:W-:Y:S04]  /*12f50*/  LDGSTS.E [R3+0x1a200], desc[UR10][R26.64], !P3 ;  /* 0x1a2000001a037fae */ /* 0x0007e8000d9a100a */
[----:B------:R3:W-:Y:S01]  /*12f60*/  STL.64 [R1+0x788], R26 ;  /* 0x0007881a01007387 */ /* 0x0007e20000100a00 */
[----:B-1----:R-:W-:-:S03]  /*12f70*/  IMAD.WIDE R22, R0, 0x4, R192 ;  /* 0x0000000400167825 */ /* 0x002fc600078e02c0 */
[----:B------:R1:W-:Y:S01]  /*12f80*/  LDGSTS.E [R3+0x1a300], desc[UR10][R24.64], !P3 ;  /* 0x1a30000018037fae */ /* 0x0003e2000d9a100a */
[----:B------:R-:W-:-:S03]  /*12f90*/  ISETP.GE.U32.AND P3, PT, R4, 0x7ffffe9b, PT ;  /* 0x7ffffe9b0400780c */ /* 0x000fc60003f66070 */
[----:B------:R1:W-:Y:S01]  /*12fa0*/  STL.64 [R1+0x790], R24 ;  /* 0x0007901801007387 */ /* 0x0003e20000100a00 */
[----:B------:R-:W-:Y:S02]  /*12fb0*/  VIADD R2, R19, 0xffffff16 ;  /* 0xffffff1613027836 */ /* 0x000fe40000000000 */
[----:B------:R-:W2:Y:S01]  /*12fc0*/  LDC R19, c[0x0][0x3a0] ;  /* 0x0000e800ff137b82 */ /* 0x000ea20000000800 */
[C---:B---3--:R-:W-:Y:S01]  /*12fd0*/  IMAD.WIDE R26, R0.reuse, 0x4, R196 ;  /* 0x00000004001a7825 */ /* 0x048fe200078e02c4 */
[----:B------:R3:W-:Y:S04]  /*12fe0*/  STL.64 [R1+0x7c8], R22 ;  /* 0x0007c81601007387 */ /* 0x0007e80000100a00 */
[----:B------:R3:W-:Y:S01]  /*12ff0*/  LDGSTS.E [R3+0x1aa00], desc[UR10][R22.64], !P4 ;  /* 0x1aa0000016037fae */ /* 0x0007e2000e1a100a */
[----:B-1----:R-:W-:-:S03]  /*13000*/  IMAD.WIDE R24, R0, 0x4, R198 ;  /* 0x0000000400187825 */ /* 0x002fc600078e02c6 */
[----:B------:R1:W-:Y:S04]  /*13010*/  STL.64 [R1+0x7d0], R20 ;  /* 0x0007d01401007387 */ /* 0x0003e80000100a00 */
[----:B------:R1:W-:Y:S01]  /*13020*/  LDGSTS.E [R3+0x1ab00], desc[UR10][R20.64], !P4 ;  /* 0x1ab0000014037fae */ /* 0x0003e2000e1a100a */
[----:B---3--:R-:W-:-:S03]  /*13030*/  IMAD.WIDE R22, R0, 0x4, R200 ;  /* 0x0000000400167825 */ /* 0x008fc600078e02c8 */
[----:B------:R3:W-:Y:S01]  /*13040*/  STL.64 [R1+0x808], R26 ;  /* 0x0008081a01007387 */ /* 0x0007e20000100a00 */
[----:B------:R-:W-:-:S03]  /*13050*/  ISETP.GE.U32.AND P4, PT, R2, 0x7ffffe97, PT ;  /* 0x7ffffe970200780c */ /* 0x000fc60003f86070 */
[----:B------:R3:W-:Y:S01]  /*13060*/  LDGSTS.E [R3+0x1b200], desc[UR10][R26.64], !P5 ;  /* 0x1b2000001a037fae */ /* 0x0007e2000e9a100a */
[----:B-1----:R-:W-:-:S03]  /*13070*/  IMAD.WIDE R20, R0, 0x4, R202 ;  /* 0x0000000400147825 */ /* 0x002fc600078e02ca */
[----:B------:R1:W-:Y:S04]  /*13080*/  STL.64 [R1+0x810], R24 ;  /* 0x0008101801007387 */ /* 0x0003e80000100a00 */
[----:B------:R1:W-:Y:S01]  /*13090*/  LDGSTS.E [R3+0x1b300], desc[UR10][R24.64], !P5 ;  /* 0x1b30000018037fae */ /* 0x0003e2000e9a100a */
[----:B---3--:R-:W-:-:S03]  /*130a0*/  IMAD.WIDE R26, R0, 0x4, R204 ;  /* 0x00000004001a7825 */ /* 0x008fc600078e02cc */
[----:B------:R3:W-:Y:S04]  /*130b0*/  STL.64 [R1+0x858], R22 ;  /* 0x0008581601007387 */ /* 0x0007e80000100a00 */
        /* <DEDUP_REMOVED lines=18> */
[----:B------:R2:W-:Y:S01]  /*131e0*/  STL.64 [R1+0x9a0], R24 ;  /* 0x0009a01801007387 */ /* 0x0005e20000100a00 */
[----:B-1----:R-:W-:-:S03]  /*131f0*/  IMAD.WIDE R20, R0, 0x4, R218 ;  /* 0x0000000400147825 */ /* 0x002fc600078e02da */
[----:B------:R1:W-:Y:S04]  /*13200*/  STL.64 [R1+0x9c8], R22 ;  /* 0x0009c81601007387 */ /* 0x0003e80000100a00 */
[----:B------:R1:W-:Y:S04]  /*13210*/  STL.64 [R1+0x9d8], R20 ;  /* 0x0009d81401007387 */ /* 0x0003e80000100a00 */
[----:B------:R-:W-:Y:S04]  /*13220*/  LDGSTS.E [R3+0x1d200], desc[UR10][R26.64], !P4 ;  /* 0x1d2000001a037fae */ /* 0x000fe8000e1a100a */
[----:B------:R-:W2:Y:S01]  /*13230*/  LDL.LU.64 R28, [R1+0x78] ;  /* 0x00007800011c7983 */ /* 0x000ea20000300a00 */
[----:B------:R-:W-:Y:S01]  /*13240*/  IADD3 R4, PT, PT, R7, -0xee, RZ ;  /* 0xffffff1207047810 */ /* 0x000fe20007ffe0ff */
[----:B----4-:R-:W-:Y:S01]  /*13250*/  VIADD R2, R18, 0xffffff0e ;  /* 0xffffff0e12027836 */ /* 0x010fe20000000000 */
[----:B------:R-:W4:Y:S01]  /*13260*/  LDC R7, c[0x0][0x3a0] ;  /* 0x0000e800ff077b82 */ /* 0x000f220000000800 */
[----:B------:R1:W-:Y:S04]  /*13270*/  LDGSTS.E [R3+0x1d300], desc[UR10][R24.64], !P4 ;  /* 0x1d30000018037fae */ /* 0x0003e8000e1a100a */
[----:B---3--:R-:W3:Y:S01]  /*13280*/  LDL.LU.64 R26, [R1+0x70] ;  /* 0x00007000011a7983 */ /* 0x008ee20000300a00 */
[----:B------:R-:W-:-:S02]  /*13290*/  ISETP.GE.U32.AND P5, PT, R4, 0x7ffffe93, PT ;  /* 0x7ffffe930400780c */ /* 0x000fc40003fa6070 */
[----:B------:R-:W2:Y:S01]  /*132a0*/  LDC R18, c[0x0][0x3a0] ;  /* 0x0000e800ff127b82 */ /* 0x000ea20000000800 */
[----:B------:R-:W4:Y:S04]  /*132b0*/  LDL.LU.64 R240, [R1+0x48] ;  /* 0x0000480001f07983 */ /* 0x000f280000300a00 */
[----:B------:R-:W4:Y:S01]  /*132c0*/  LDL.LU.64 R242, [R1+0x40] ;  /* 0x0000400001f27983 */ /* 0x000f220000300a00 */
[----:B-----5:R-:W-:Y:S01]  /*132d0*/  VIADD R4, R6, 0xffffff0a ;  /* 0xffffff0a06047836 */ /* 0x020fe20000000000 */
[----:B------:R-:W-:Y:S01]  /*132e0*/  ISETP.GE.U32.AND P1, PT, R2, 0x7ffffe8f, PT ;  /* 0x7ffffe8f0200780c */ /* 0x000fe20003f26070 */
[----:B------:R-:W-:Y:S01]  /*132f0*/  IMAD.WIDE R30, R0, 0x4, R220 ;  /* 0x00000004001e7825 */ /* 0x000fe200078e02dc */
[----:B------:R-:W-:Y:S01]  /*13300*/  IADD3 R2, PT, PT, R16, -0xfa, RZ ;  /* 0xffffff0610027810 */ /* 0x000fe20007ffe0ff */
[----:B------:R-:W5:Y:S01]  /*13310*/  LDC R6, c[0x0][0x3a0] ;  /* 0x0000e800ff067b82 */ /* 0x000f620000000800 */
[----:B------:R-:W-:Y:S01]  /*13320*/  ISETP.GE.U32.AND P2, PT, R4, 0x7ffffe8b, PT ;  /* 0x7ffffe8b0400780c */ /* 0x000fe20003f46070 */
[----:B--2---:R-:W-:Y:S01]  /*13330*/  VIADD R4, R5, 0xffffff02 ;  /* 0xffffff0205047836 */ /* 0x004fe20000000000 */
[----:B------:R-:W-:Y:S01]  /*13340*/  ISETP.GE.U32.AND P3, PT, R2, 0x7ffffe87, PT ;  /* 0x7ffffe870200780c */ /* 0x000fe20003f66070 */
[----:B------:R-:W-:Y:S01]  /*13350*/  VIADD R2, R19, 0xffffff7d ;  /* 0xffffff7d13027836 */ /* 0x000fe20000000000 */
[----:B------:R2:W-:Y:S01]  /*13360*/  LDGSTS.E [R3+0x1da00], desc[UR10][R22.64], !P5 ;  /* 0x1da0000016037fae */ /* 0x0005e2000e9a100a */
[----:B-1----:R-:W-:-:S02]  /*13370*/  IMAD.WIDE R24, R0, 0x4, R222 ;  /* 0x0000000400187825 */ /* 0x002fc400078e02de */
[----:B------:R-:W1:Y:S01]  /*13380*/  LDC R19, c[0x0][0x3a0] ;  /* 0x0000e800ff137b82 */ /* 0x000e620000000800 */
[----:B------:R2:W-:Y:S01]  /*13390*/  LDGSTS.E [R3+0x1db00], desc[UR10][R20.64], !P5 ;  /* 0x1db0000014037fae */ /* 0x0005e2000e9a100a */
[----:B------:R-:W-:Y:S01]  /*133a0*/  ISETP.GE.U32.AND P4, PT, R4, 0x7ffffe83, PT ;  /* 0x7ffffe830400780c */ /* 0x000fe20003f86070 */
[C---:B------:R-:W-:Y:S02]  /*133b0*/  IMAD.WIDE R34, R0.reuse, 0x4, R228 ;  /* 0x0000000400227825 */ /* 0x040fe400078e02e4 */
[----:B------:R2:W-:Y:S02]  /*133c0*/  STL.64 [R1+0xa50], R30 ;  /* 0x000a501e01007387 */ /* 0x0005e40000100a00 */
[C---:B------:R-:W-:Y:S01]  /*133d0*/  IMAD.WIDE R32, R0.reuse, 0x4, R230 ;  /* 0x0000000400207825 */ /* 0x040fe200078e02e6 */
[----:B------:R-:W1:Y:S01]  /*133e0*/  LDC R5, c[0x0][0x3a0] ;  /* 0x0000e800ff057b82 */ /* 0x000e620000000800 */
[----:B------:R2:W-:Y:S02]  /*133f0*/  LDGSTS.E [R3+0x1e200], desc[UR10][R30.64], !P1 ;  /* 0x1e2000001e037fae */ /* 0x0005e4000c9a100a */
[----:B--2---:R-:W-:-:S04]  /*13400*/  IMAD.WIDE R22, R0, 0x4, R224 ;  /* 0x0000000400167825 */ /* 0x004fc800078e02e0 */
[C---:B------:R-:W-:Y:S01]  /*13410*/  IMAD.WIDE R20, R0.reuse, 0x4, R226 ;  /* 0x0000000400147825 */ /* 0x040fe200078e02e2 */
[----:B------:R2:W-:Y:S01]  /*13420*/  STL.64 [R1+0xa58], R24 ;  /* 0x000a581801007387 */ /* 0x0005e20000100a00 */
[----:B------:R-:W1:Y:S03]  /*13430*/  LDC R16, c[0x0][0x3a0] ;  /* 0x0000e800ff107b82 */ /* 0x000e660000000800 */
[----:B------:R-:W-:Y:S01]  /*13440*/  LDGSTS.E [R3+0x1e300], desc[UR10][R24.64], !P1 ;  /* 0x1e30000018037fae */ /* 0x000fe2000c9a100a */
[----:B------:R-:W-:-:S03]  /*13450*/  IMAD.WIDE R30, R0, 0x4, R232 ;  /* 0x00000004001e7825 */ /* 0x000fc600078e02e8 */
[----:B------:R2:W-:Y:S04]  /*13460*/  STL.64 [R1+0xad8], R22 ;  /* 0x000ad81601007387 */ /* 0x0005e80000100a00 */
[----:B------:R-:W-:Y:S04]  /*13470*/  LDGSTS.E [R3+0x1ea00], desc[UR10][R22.64], !P2 ;  /* 0x1ea0000016037fae */ /* 0x000fe8000d1a100a */
[----:B------:R2:W-:Y:S04]  /*13480*/  STL.64 [R1+0xae8], R20 ;  /* 0x000ae81401007387 */ /* 0x0005e80000100a00 */
[----:B------:R2:W-:Y:S01]  /*13490*/  LDGSTS.E [R3+0x1eb00], desc[UR10][R20.64], !P2 ;  /* 0x1eb0000014037fae */ /* 0x0005e2000d1a100a */
[----:B------:R-:W-:-:S03]  /*134a0*/  ISETP.GE.U32.AND P5, PT, R2, 0x7ffffefe, PT ;  /* 0x7ffffefe0200780c */ /* 0x000fc60003fa6070 */
[----:B--2---:R-:W2:Y:S01]  /*134b0*/  LDL.LU.64 R24, [R1+0x18] ;  /* 0x0000180001187983 */ /* 0x004ea20000300a00 */
[----:B------:R-:W-:-:S03]  /*134c0*/  VIADD R2, R18, 0xffffff75 ;  /* 0xffffff7512027836 */ /* 0x000fc60000000000 */
[----:B------:R-:W2:Y:S01]  /*134d0*/  LDL.LU.64 R22, [R1+0x10] ;  /* 0x0000100001167983 */ /* 0x000ea20000300a00 */
[----:B------:R-:W-:-:S03]  /*134e0*/  IMAD.WIDE R20, R0, 0x4, R234 ;  /* 0x0000000400147825 */ /* 0x000fc600078e02ea */
[----:B------:R-:W-:Y:S04]  /*134f0*/  STL.64 [R1+0xba8], R34 ;  /* 0x000ba82201007387 */ /* 0x000fe80000100a00 */
[----:B------:R-:W-:Y:S04]  /*13500*/  STL.64 [R1+0xbb0], R32 ;  /* 0x000bb02001007387 */ /* 0x000fe80000100a00 */
[----:B------:R1:W-:Y:S04]  /*13510*/  STL.64 [R1+0xc08], R30 ;  /* 0x000c081e01007387 */ /* 0x0003e80000100a00 */
[----:B------:R-:W-:Y:S04]  /*13520*/  LDGSTS.E [R3+0x1f200], desc[UR10][R34.64], !P3 ;  /* 0x1f20000022037fae */ /* 0x000fe8000d9a100a */
[----:B------:R1:W-:Y:S01]  /*13530*/  STL.64 [R1+0xc10], R20 ;  /* 0x000c101401007387 */ /* 0x0003e20000100a00 */
[----:B------:R-:W-:-:S03]  /*13540*/  ISETP.GE.U32.AND P2, PT, R2, 0x7ffffef6, PT ;  /* 0x7ffffef60200780c */ /* 0x000fc60003f46070 */
[----:B------:R-:W-:Y:S01]  /*13550*/  LDGSTS.E [R3+0x1f300], desc[UR10][R32.64], !P3 ;  /* 0x1f30000020037fae */ /* 0x000fe2000d9a100a */
[----:B------:R-:W-:Y:S01]  /*13560*/  IADD3 R2, PT, PT, R15, -0x93, RZ ;  /* 0xffffff6d0f027810 */ /* 0x000fe20007ffe0ff */
[C---:B------:R-:W-:Y:S02]  /*13570*/  IMAD.WIDE R28, R0.reuse, 0x4, R28 ;  /* 0x00000004001c7825 */ /* 0x040fe400078e021c */
[----:B------:R-:W-:Y:S02]  /*13580*/  LDGSTS.E [R3+0x1fa00], desc[UR10][R30.64], !P4 ;  /* 0x1fa000001e037fae */ /* 0x000fe4000e1a100a */
[----:B---3--:R-:W-:Y:S02]  /*13590*/  IMAD.WIDE R26, R0, 0x4, R26 ;  /* 0x00000004001a7825 */ /* 0x008fe400078e021a */
[----:B------:R-:W-:Y:S01]  /*135a0*/  STL.64 [R1+0x248], R28 ;  /* 0x0002481c01007387 */ /* 0x000fe20000100a00 */
[----:B----4-:R-:W-:Y:S01]  /*135b0*/  IADD3 R4, PT, PT, R7, -0x87, RZ ;  /* 0xffffff7907047810 */ /* 0x010fe20007ffe0ff */
[----:B------:R-:W3:Y:S02]  /*135c0*/  LDC R15, c[0x0][0x3a0] ;  /* 0x0000e800ff0f7b82 */ /* 0x000ee40000000800 */
[----:B------:R2:W-:Y:S04]  /*135d0*/  STL.64 [R1+0x240], R26 ;  /* 0x0002401a01007387 */ /* 0x0005e80000100a00 */
[----:B-1----:R-:W4:Y:S04]  /*135e0*/  LDL.LU.64 R30, [R1+0x90] ;  /* 0x00009000011e7983 */ /* 0x002f280000300a00 */
[----:B------:R1:W-:Y:S01]  /*135f0*/  LDGSTS.E [R3+0x1fb00], desc[UR10][R20.64], !P4 ;  /* 0x1fb0000014037fae */ /* 0x0003e2000e1a100a */
[----:B------:R-:W-:Y:S01]  /*13600*/  ISETP.GE.U32.AND P4, PT, R2, 0x7ffffeee, PT ;  /* 0x7ffffeee0200780c */ /* 0x000fe20003f86070 */
[----:B------:R-:W-:Y:S01]  /*13610*/  VIADD R2, R19, 0xffffff65 ;  /* 0xffffff6513027836 */ /* 0x000fe20000000000 */
[----:B------:R-:W2:Y:S01]  /*13620*/  LDC R7, c[0x0][0x3a0] ;  /* 0x0000e800ff077b82 */ /* 0x000ea20000000800 */
[----:B------:R-:W-:Y:S01]  /*13630*/  IMAD.WIDE R18, R0, 0x4, R242 ;  /* 0x0000000400127825 */ /* 0x000fe200078e02f2 */
[----:B------:R-:W-:Y:S01]  /*13640*/  ISETP.GE.U32.AND P1, PT, R4, 0x7ffffefa, PT ;  /* 0x7ffffefa0400780c */ /* 0x000fe20003f26070 */
[----:B------:R-:W-:Y:S04]  /*13650*/  LDGSTS.E [R9+0x10400], desc[UR10][R28.64], !P5 ;  /* 0x104000001c097fae */ /* 0x000fe8000e9a100a */
[----:B------:R2:W-:Y:S01]  /*13660*/  LDGSTS.E [R9+0x10500], desc[UR10][R26.64], !P5 ;  /* 0x105000001a097fae */ /* 0x0005e2000e9a100a */
[----:B-1----:R-:W-:-:S05]  /*13670*/  IMAD.WIDE R20, R0, 0x4, R240 ;  /* 0x0000000400147825 */ /* 0x002fca00078e02f0 */
[----:B------:R-:W-:Y:S04]  /*13680*/  STL.64 [R1+0x238], R20 ;  /* 0x0002381401007387 */ /* 0x000fe80000100a00 */
[----:B------:R-:W3:Y:S04]  /*13690*/  LDL.LU.64 R240, [R1+0x98] ;  /* 0x0000980001f07983 */ /* 0x000ee80000300a00 */
[----:B------:R1:W-:Y:S04]  /*136a0*/  STL.64 [R1+0x230], R18 ;  /* 0x0002301201007387 */ /* 0x0003e80000100a00 */
[----:B------:R-:W3:Y:S01]  /*136b0*/  LDL.LU.64 R242, [R1+0xa0] ;  /* 0x0000a00001f27983 */ /* 0x000ee20000300a00 */
[----:B-----5:R-:W-:-:S02]  /*136c0*/  VIADD R4, R6, 0xffffff71 ;  /* 0xffffff7106047836 */ /* 0x020fc40000000000 */
[----:B------:R-:W-:Y:S01]  /*136d0*/  IMAD.WIDE R32, R0, 0x4, R246 ;  /* 0x0000000400207825 */ /* 0x000fe200078e02f6 */
[----:B------:R-:W-:Y:S01]  /*136e0*/  LDGSTS.E [R9+0x10c00], desc[UR10][R20.64], !P1 ;  /* 0x10c0000014097fae */ /* 0x000fe2000c9a100a */
[----:B------:R-:W5:Y:S01]  /*136f0*/  LDC R6, c[0x0][0x3a0] ;  /* 0x0000e800ff067b82 */ /* 0x000f620000000800 */
[----:B------:R-:W-:Y:S02]  /*13700*/  ISETP.GE.U32.AND P3, PT, R4, 0x7ffffef2, PT ;  /* 0x7ffffef20400780c */ /* 0x000fe40003f66070 */
[----:B------:R1:W-:Y:S01]  /*13710*/  LDGSTS.E [R9+0x10d00], desc[UR10][R18.64], !P1 ;  /* 0x10d0000012097fae */ /* 0x0003e2000c9a100a */
[----:B------:R-:W-:-:S04]  /*13720*/  IMAD.WIDE R36, R0, 0x4, R236 ;  /* 0x0000000400247825 */ /* 0x000fc800078e02ec */
[C---:B--2---:R-:W-:Y:S01]  /*13730*/  IMAD.WIDE R26, R0.reuse, 0x4, R24 ;  /* 0x00000004001a7825 */ /* 0x044fe200078e0218 */
[----:B-1----:R-:W1:Y:S03]  /*13740*/  LDC R18, c[0x0][0x3a0] ;  /* 0x0000e800ff127b82 */ /* 0x002e660000000800 */
[C---:B------:R-:W-:Y:S01]  /*13750*/  IMAD.WIDE R24, R0.reuse, 0x4, R22 ;  /* 0x0000000400187825 */ /* 0x040fe200078e0216 */
[----:B------:R-:W-:Y:S03]  /*13760*/  LDGSTS.E [R9+0x11400], desc[UR10][R26.64], !P2 ;  /* 0x114000001a097fae */ /* 0x000fe6000d1a100a */
[C---:B------:R-:W-:Y:S01]  /*13770*/  IMAD.WIDE R20, R0.reuse, 0x4, R244 ;  /* 0x0000000400147825 */ /* 0x040fe200078e02f4 */
[----:B------:R-:W2:Y:S04]  /*13780*/  LDL.LU.64 R22, [R1+0xa8] ;  /* 0x0000a80001167983 */ /* 0x000ea80000300a00 */
[----:B------:R-:W5:Y:S04]  /*13790*/  LDL.LU.64 R28, [R1+0xb0] ;  /* 0x0000b000011c7983 */ /* 0x000f680000300a00 */
[----:B------:R1:W-:Y:S04]  /*137a0*/  STL.64 [R1+0x1c8], R26 ;  /* 0x0001c81a01007387 */ /* 0x0003e80000100a00 */
[----:B------:R1:W-:Y:S04]  /*137b0*/  STL.64 [R1+0x1c0], R24 ;  /* 0x0001c01801007387 */ /* 0x0003e80000100a00 */
[----:B------:R-:W-:Y:S04]  /*137c0*/  LDGSTS.E [R9+0x11500], desc[UR10][R24.64], !P2 ;  /* 0x1150000018097fae */ /* 0x000fe8000d1a100a */
[----:B-1----:R-:W5:Y:S04]  /*137d0*/  LDL.LU.64 R26, [R1+0xb8] ;  /* 0x0000b800011a7983 */ /* 0x002f680000300a00 */
[----:B------:R3:W-:Y:S04]  /*137e0*/  STL.64 [R1+0x1b8], R32 ;  /* 0x0001b82001007387 */ /* 0x0007e80000100a00 */
[----:B------:R1:W-:Y:S04]  /*137f0*/  STL.64 [R1+0x1b0], R20 ;  /* 0x0001b01401007387 */ /* 0x0003e80000100a00 */
[----:B------:R-:W5:Y:S04]  /*13800*/  LDL.LU.64 R24, [R1+0xc0] ;  /* 0x0000c00001187983 */ /* 0x000f680000300a00 */
[----:B------:R-:W-:Y:S04]  /*13810*/  STL.64 [R1+0x168], R36 ;  /* 0x0001682401007387 */ /* 0x000fe80000100a00 */
[----:B------:R3:W-:Y:S04]  /*13820*/  LDGSTS.E [R9+0x11c00], desc[UR10][R32.64], !P3 ;  /* 0x11c0000020097fae */ /* 0x0007e8000d9a100a */
[----:B------:R1:W-:Y:S01]  /*13830*/  LDGSTS.E [R9+0x11d00], desc[UR10][R20.64], !P3 ;  /* 0x11d0000014097fae */ /* 0x0003e2000d9a100a */
[----:B----4-:R-:W-:-:S04]  /*13840*/  IMAD.WIDE R34, R0, 0x4, R30 ;  /* 0x0000000400227825 */ /* 0x010fc800078e021e */
[----:B------:R-:W-:Y:S01]  /*13850*/  VIADD R4, R5, 0xffffff69 ;  /* 0xffffff6905047836 */ /* 0x000fe20000000000 */
[----:B------:R-:W-:Y:S01]  /*13860*/  STL.64 [R1+0x160], R34 ;  /* 0x0001602201007387 */ /* 0x000fe20000100a00 */
[----:B------:R-:W-:Y:S01]  /*13870*/  ISETP.GE.U32.AND P1, PT, R2, 0x7ffffee6, PT ;  /* 0x7ffffee60200780c */ /* 0x000fe20003f26070 */
[----:B------:R-:W4:Y:S02]  /*13880*/  LDC R5, c[0x0][0x3a0] ;  /* 0x0000e800ff057b82 */ /* 0x000f240000000800 */
[----:B------:R-:W4:Y:S04]  /*13890*/  LDL.LU.64 R238, [R1+0xc8] ;  /* 0x0000c80001ee7983 */ /* 0x000f280000300a00 */
[----:B------:R-:W4:Y:S01]  /*138a0*/  LDL.LU.64 R30, [R1+0xd0] ;  /* 0x0000d000011e7983 */ /* 0x000f220000300a00 */
[----:B---3--:R-:W-:-:S03]  /*138b0*/  IMAD.WIDE R32, R0, 0x4, R240 ;  /* 0x0000000400207825 */ /* 0x008fc600078e02f0 */
[----:B------:R-:W-:Y:S01]  /*138c0*/  LDGSTS.E [R9+0x12400], desc[UR10][R36.64], !P4 ;  /* 0x1240000024097fae */ /* 0x000fe2000e1a100a */
[----:B-1----:R-:W-:-:S03]  /*138d0*/  IMAD.WIDE R20, R0, 0x4, R242 ;  /* 0x0000000400147825 */ /* 0x002fc600078e02f2 */
[----:B------:R5:W-:Y:S04]  /*138e0*/  STL.64 [R1+0x148], R32 ;  /* 0x0001482001007387 */ /* 0x000be80000100a00 */
[----:B------:R1:W-:Y:S04]  /*138f0*/  STL.64 [R1+0x140], R20 ;  /* 0x0001401401007387 */ /* 0x0003e80000100a00 */
[----:B------:R-:W3:Y:S04]  /*13900*/  LDL.LU.64 R240, [R1+0xd8] ;  /* 0x0000d80001f07983 */ /* 0x000ee80000300a00 */
[----:B------:R-:W3:Y:S01]  /*13910*/  LDL.LU.64 R242, [R1+0xe0] ;  /* 0x0000e00001f27983 */ /* 0x000ee20000300a00 */
[----:B------:R-:W-:Y:S01]  /*13920*/  ISETP.GE.U32.AND P5, PT, R4, 0x7ffffeea, PT ;  /* 0x7ffffeea0400780c */ /* 0x000fe20003fa6070 */
[----:B------:R-:W-:Y:S01]  /*13930*/  VIADD R2, R16, 0xffffff5d ;  /* 0xffffff5d10027836 */ /* 0x000fe20000000000 */
[----:B------:R-:W-:Y:S01]  /*13940*/  IADD3 R4, PT, PT, R7, -0x9f, RZ ;  /* 0xffffff6107047810 */ /* 0x000fe20007ffe0ff */
[----:B------:R-:W-:Y:S01]  /*13950*/  LDGSTS.E [R9+0x12500], desc[UR10][R34.64], !P4 ;  /* 0x1250000022097fae */ /* 0x000fe2000e1a100a */
[----:B------:R-:W3:Y:S02]  /*13960*/  LDC R7, c[0x0][0x3a0] ;  /* 0x0000e800ff077b82 */ /* 0x000ee40000000800 */
[----:B------:R-:W-:-:S02]  /*13970*/  ISETP.GE.U32.AND P2, PT, R4, 0x7ffffee2, PT ;  /* 0x7ffffee20400780c */ /* 0x000fc40003f46070 */
[----:B------:R-:W-:Y:S02]  /*13980*/  ISETP.GE.U32.AND P3, PT, R2, 0x7ffffede, PT ;  /* 0x7ffffede0200780c */ /* 0x000fe40003f66070 */
[----:B------:R-:W-:Y:S02]  /*13990*/  IADD3 R2, PT, PT, R15, -0xab, RZ ;  /* 0xffffff550f027810 */ /* 0x000fe40007ffe0ff */
[----:B------:R-:W3:Y:S01]  /*139a0*/  LDC R16, c[0x0][0x3a0] ;  /* 0x0000e800ff107b82 */ /* 0x000ee20000000800 */
[----:B------:R5:W-:Y:S01]  /*139b0*/  LDGSTS.E [R9+0x12c00], desc[UR10][R32.64], !P5 ;  /* 0x12c0000020097fae */ /* 0x000be2000e9a100a */
[----:B--2---:R-:W-:-:S03]  /*139c0*/  IMAD.WIDE R22, R0, 0x4, R22 ;  /* 0x0000000400167825 */ /* 0x004fc600078e0216 */
[----:B------:R1:W-:Y:S01]  /*139d0*/  LDGSTS.E [R9+0x12d00], desc[UR10][R20.64], !P5 ;  /* 0x12d0000014097fae */ /* 0x0003e2000e9a100a */
[----:B------:R-:W-:Y:S01]  /*139e0*/  ISETP.GE.U32.AND P5, PT, R2, 0x7ffffed6, PT ;  /* 0x7ffffed60200780c */ /* 0x000fe20003fa6070 */
[----:B------:R-:W-:Y:S01]  /*139f0*/  VIADD R2, R18, 0xffffff4d ;  /* 0xffffff4d12027836 */ /* 0x000fe20000000000 */
[----:B------:R-:W2:Y:S01]  /*13a00*/  LDC R15, c[0x0][0x3a0] ;  /* 0x0000e800ff0f7b82 */ /* 0x000ea20000000800 */
[----:B------:R1:W-:Y:S01]  /*13a10*/  STL.64 [R1+0x128], R22 ;  /* 0x0001281601007387 */ /* 0x0003e20000100a00 */
[----:B-----5:R-:W-:-:S03]  /*13a20*/  IMAD.WIDE R32, R0, 0x4, R28 ;  /* 0x0000000400207825 */ /* 0x020fc600078e021c */
[----:B------:R-:W-:Y:S04]  /*13a30*/  LDGSTS.E [R9+0x13400], desc[UR10][R22.64], !P1 ;  /* 0x1340000016097fae */ /* 0x000fe8000c9a100a */
[----:B------:R-:W-:Y:S01]  /*13a40*/  STL.64 [R1+0x120], R32 ;  /* 0x0001202001007387 */ /* 0x000fe20000100a00 */
[----:B-1----:R-:W-:-:S03]  /*13a50*/  IMAD.WIDE R20, R0, 0x4, R26 ;  /* 0x0000000400147825 */ /* 0x002fc600078e021a */
[----:B------:R-:W5:Y:S04]  /*13a60*/  LDL.LU.64 R28, [R1+0xe8] ;  /* 0x0000e800011c7983 */ /* 0x000f680000300a00 */
[----:B------:R-:W2:Y:S04]  /*13a70*/  LDL.LU.64 R26, [R1+0xf0] ;  /* 0x0000f000011a7983 */ /* 0x000ea80000300a00 */
[----:B------:R-:W-:Y:S01]  /*13a80*/  LDGSTS.E [R9+0x13500], desc[UR10][R32.64], !P1 ;  /* 0x1350000020097fae */ /* 0x000fe2000c9a100a */
[----:B------:R-:W-:-:S03]  /*13a90*/  IMAD.WIDE R18, R0, 0x4, R24 ;  /* 0x0000000400127825 */ /* 0x000fc600078e0218 */
[----:B------:R1:W-:Y:S04]  /*13aa0*/  STL.64 [R1+0x98], R20 ;  /* 0x0000981401007387 */ /* 0x0003e80000100a00 */
[----:B------:R1:W-:Y:S04]  /*13ab0*/  LDGSTS.E [R9+0x13c00], desc[UR10][R20.64], !P2 ;  /* 0x13c0000014097fae */ /* 0x0003e8000d1a100a */
[----:B------:R1:W-:Y:S04]  /*13ac0*/  STL.64 [R1+0x90], R18 ;  /* 0x0000901201007387 */ /* 0x0003e80000100a00 */
[----:B------:R-:W2:Y:S04]  /*13ad0*/  LDL.LU.64 R24, [R1+0xf8] ;  /* 0x0000f80001187983 */ /* 0x000ea80000300a00 */
[----:B------:R-:W2:Y:S01]  /*13ae0*/  LDL.LU.64 R22, [R1+0x100] ;  /* 0x0001000001167983 */ /* 0x000ea20000300a00 */
[----:B----4-:R-:W-:-:S03]  /*13af0*/  IMAD.WIDE R34, R0, 0x4, R238 ;  /* 0x0000000400227825 */ /* 0x010fc600078e02ee */
[----:B------:R4:W-:Y:S01]  /*13b00*/  LDGSTS.E [R9+0x13d00], desc[UR10][R18.64], !P2 ;  /* 0x13d0000012097fae */ /* 0x0009e2000d1a100a */
[----:B-1----:R-:W-:-:S03]  /*13b10*/  IMAD.WIDE R20, R0, 0x4, R30 ;  /* 0x0000000400147825 */ /* 0x002fc600078e021e */
[----:B------:R-:W-:Y:S04]  /*13b20*/  STL.64 [R1+0x38], R34 ;  /* 0x0000382201007387 */ /* 0x000fe80000100a00 */
[----:B------:R1:W-:Y:S04]  /*13b30*/  STL.64 [R1+0x30], R20 ;  /* 0x0000301401007387 */ /* 0x0003e80000100a00 */
[----:B------:R-:W2:Y:S01]  /*13b40*/  LDL.LU.64 R32, [R1+0x108] ;  /* 0x0001080001207983 */ /* 0x000ea20000300a00 */
[----:B---3--:R-:W-:-:S03]  /*13b50*/  IMAD.WIDE R250, R0, 0x4, R240 ;  /* 0x0000000400fa7825 */ /* 0x008fc600078e02f0 */
[----:B------:R-:W3:Y:S01]  /*13b60*/  LDL.LU.64 R30, [R1+0x110] ;  /* 0x00011000011e7983 */ /* 0x000ee20000300a00 */
[----:B----4-:R-:W4:Y:S01]  /*13b70*/  LDC R19, c[0x0][0x3a0] ;  /* 0x0000e800ff137b82 */ /* 0x010f220000000800 */
[----:B------:R-:W-:Y:S02]  /*13b80*/  IMAD.WIDE R248, R0, 0x4, R242 ;  /* 0x0000000400f87825 */ /* 0x000fe400078e02f2 */
[----:B------:R-:W4:Y:S04]  /*13b90*/  LDL.LU.64 R240, [R1+0x118] ;  /* 0x0001180001f07983 */ /* 0x000f280000300a00 */
[----:B------:R-:W4:Y:S01]  /*13ba0*/  LDL.LU.64 R242, [R1+0x130] ;  /* 0x0001300001f27983 */ /* 0x000f220000300a00 */
[----:B------:R-:W-:Y:S01]  /*13bb0*/  VIADD R4, R6, 0xffffff59 ;  /* 0xffffff5906047836 */ /* 0x000fe20000000000 */
[----:B------:R-:W1:Y:S01]  /*13bc0*/  LDC R18, c[0x0][0x3a0] ;  /* 0x0000e800ff127b82 */ /* 0x000e620000000800 */
[----:B-----5:R-:W-:-:S07]  /*13bd0*/  IMAD.WIDE R238, R0, 0x4, R28 ;  /* 0x0000000400ee7825 */ /* 0x020fce00078e021c */
[----:B------:R-:W5:Y:S01]  /*13be0*/  LDC R6, c[0x0][0x3a0] ;  /* 0x0000e800ff067b82 */ /* 0x000f620000000800 */
[----:B------:R-:W5:Y:S01]  /*13bf0*/  LDL.LU.64 R28, [R1+0x138] ;  /* 0x00013800011c7983 */ /* 0x000f620000300a00 */
[----:B--2---:R-:W-:-:S03]  /*13c00*/  IMAD.WIDE R236, R0, 0x4, R26 ;  /* 0x0000000400ec7825 */ /* 0x004fc600078e021a */
[----:B------:R-:W2:Y:S01]  /*13c10*/  LDL.LU.64 R26, [R1+0x150] ;  /* 0x00015000011a7983 */ /* 0x000ea20000300a00 */
[----:B------:R-:W-:-:S04]  /*13c20*/  IMAD.WIDE R138, R0, 0x4, R24 ;  /* 0x00000004008a7825 */ /* 0x000fc800078e0218 */
[----:B------:R-:W-:Y:S01]  /*13c30*/  IMAD.WIDE R136, R0, 0x4, R22 ;  /* 0x0000000400887825 */ /* 0x000fe200078e0216 */
[----:B------:R-:W2:Y:S04]  /*13c40*/  LDL.LU.64 R24, [R1+0x2b0] ;  /* 0x0002b00001187983 */ /* 0x000ea80000300a00 */
[----:B------:R-:W2:Y:S01]  /*13c50*/  LDL.LU.64 R22, [R1+0x2a8] ;  /* 0x0002a80001167983 */ /* 0x000ea20000300a00 */
[----:B------:R-:W-:-:S03]  /*13c60*/  ISETP.GE.U32.AND P2, PT, R2, 0x7ffffece, PT ;  /* 0x7ffffece0200780c */ /* 0x000fc60003f46070 */
[----:B------:R-:W-:Y:S01]  /*13c70*/  LDGSTS.E [R9+0x14400], desc[UR10][R34.64], !P3 ;  /* 0x1440000022097fae */ /* 0x000fe2000d9a100a */
[----:B------:R-:W-:-:S04]  /*13c80*/  IMAD.WIDE R130, R0, 0x4, R32 ;  /* 0x0000000400827825 */ /* 0x000fc800078e0220 */
[C---:B---3--:R-:W-:Y:S01]  /*13c90*/  IMAD.WIDE R128, R0.reuse, 0x4, R30 ;  /* 0x0000000400807825 */ /* 0x048fe200078e021e */
[----:B------:R-:W3:Y:S04]  /*13ca0*/  LDL.LU.64 R32, [R1+0x2a0] ;  /* 0x0002a00001207983 */ /* 0x000ee80000300a00 */
[----:B------:R-:W3:Y:S01]  /*13cb0*/  LDL.LU.64 R30, [R1+0x298] ;  /* 0x00029800011e7983 */ /* 0x000ee20000300a00 */
[----:B----4-:R-:W-:-:S03]  /*13cc0*/  IMAD.WIDE R70, R0, 0x4, R240 ;  /* 0x0000000400467825 */ /* 0x010fc600078e02f0 */
[----:B------:R-:W4:Y:S01]  /*13cd0*/  LDL.LU.64 R240, [R1+0x290] ;  /* 0x0002900001f07983 */ /* 0x000f220000300a00 */
[----:B------:R-:W-:-:S03]  /*13ce0*/  IMAD.WIDE R68, R0, 0x4, R242 ;  /* 0x0000000400447825 */ /* 0x000fc600078e02f2 */
[----:B------:R-:W4:Y:S01]  /*13cf0*/  LDL.LU.64 R242, [R1+0x288] ;  /* 0x0002880001f27983 */ /* 0x000f220000300a00 */
[----:B------:R-:W-:Y:S01]  /*13d00*/  ISETP.GE.U32.AND P4, PT, R4, 0x7ffffeda, PT ;  /* 0x7ffffeda0400780c */ /* 0x000fe20003f86070 */
[----:B------:R-:W-:Y:S02]  /*13d10*/  VIADD R4, R5, 0xffffff51 ;  /* 0xffffff5105047836 */ /* 0x000fe40000000000 */
[----:B------:R-:W2:Y:S01]  /*13d20*/  LDC R5, c[0x0][0x3a0] ;  /* 0x0000e800ff057b82 */ /* 0x000ea20000000800 */
[----:B------:R-:W-:Y:S01]  /*13d30*/  VIADD R2, R16, 0xffffff45 ;  /* 0xffffff4510027836 */ /* 0x000fe20000000000 */
[----:B------:R1:W-:Y:S01]  /*13d40*/  LDGSTS.E [R9+0x14500], desc[UR10][R20.64], !P3 ;  /* 0x1450000014097fae */ /* 0x0003e2000d9a100a */
[----:B------:R-:W-:Y:S02]  /*13d50*/  ISETP.GE.U32.AND P1, PT, R4, 0x7ffffed2, PT ;  /* 0x7ffffed20400780c */ /* 0x000fe40003f26070 */
[----:B------:R-:W-:-:S03]  /*13d60*/  IADD3 R4, PT, PT, R7, -0xb7, RZ ;  /* 0xffffff4907047810 */ /* 0x000fc60007ffe0ff */
[----:B------:R-:W2:Y:S01]  /*13d70*/  LDC R7, c[0x0][0x3a0] ;  /* 0x0000e800ff077b82 */ /* 0x000ea20000000800 */
[----:B------:R-:W-:Y:S01]  /*13d80*/  ISETP.GE.U32.AND P3, PT, R4, 0x7ffffeca, PT ;  /* 0x7ffffeca0400780c */ /* 0x000fe20003f66070 */
[----:B------:R-:W-:Y:S01]  /*13d90*/  LDGSTS.E [R9+0x14c00], desc[UR10][R250.64], !P4 ;  /* 0x14c00000fa097fae */ /* 0x000fe2000e1a100a */
[----:B-----5:R-:W-:-:S03]  /*13da0*/  VIADD R4, R6, 0xffffff41 ;  /* 0xffffff4106047836 */ /* 0x020fc60000000000 */
[----:B------:R-:W-:Y:S01]  /*13db0*/  LDGSTS.E [R9+0x14d00], desc[UR10][R248.64], !P4 ;  /* 0x14d00000f8097fae */ /* 0x000fe2000e1a100a */
[----:B------:R-:W-:Y:S01]  /*13dc0*/  ISETP.GE.U32.AND P4, PT, R2, 0x7ffffec6, PT ;  /* 0x7ffffec60200780c */ /* 0x000fe20003f86070 */
[----:B------:R-:W5:Y:S01]  /*13dd0*/  LDC R6, c[0x0][0x3a0] ;  /* 0x0000e800ff067b82 */ /* 0x000f620000000800 */
[----:B------:R-:W-:Y:S01]  /*13de0*/  IADD3 R2, PT, PT, R15, -0xc3, RZ ;  /* 0xffffff3d0f027810 */ /* 0x000fe20007ffe0ff */
[----:B------:R-:W-:Y:S04]  /*13df0*/  LDGSTS.E [R9+0x15400], desc[UR10][R238.64], !P5 ;  /* 0x15400000ee097fae */ /* 0x000fe8000e9a100a */
[----:B------:R-:W-:Y:S01]  /*13e00*/  LDGSTS.E [R9+0x15500], desc[UR10][R236.64], !P5 ;  /* 0x15500000ec097fae */ /* 0x000fe2000e9a100a */
[----:B------:R-:W-:Y:S01]  /*13e10*/  IMAD.WIDE R62, R0, 0x4, R28 ;  /* 0x00000004003e7825 */ /* 0x000fe200078e021c */
[----:B------:R-:W3:Y:S02]  /*13e20*/  LDC R16, c[0x0][0x3a0] ;  /* 0x0000e800ff107b82 */ /* 0x000ee40000000800 */
[----:B------:R-:W-:Y:S04]  /*13e30*/  LDGSTS.E [R9+0x15c00], desc[UR10][R138.64], !P1 ;  /* 0x15c000008a097fae */ /* 0x000fe8000c9a100a */
[----:B------:R-:W-:Y:S01]  /*13e40*/  LDGSTS.E [R9+0x15d00], desc[UR10][R136.64], !P1 ;  /* 0x15d0000088097fae */ /* 0x000fe2000c9a100a */
[----:B------:R-:W-:Y:S01]  /*13e50*/  ISETP.GE.U32.AND P1, PT, R2, 0x7ffffebe, PT ;  /* 0x7ffffebe0200780c */ /* 0x000fe20003f26070 */
[----:B------:R-:W-:Y:S01]  /*13e60*/  VIADD R2, R19, 0xffffff35 ;  /* 0xffffff3513027836 */ /* 0x000fe20000000000 */
[----:B-1----:R-:W1:Y:S01]  /*13e70*/  LDC R20, c[0x0][0x3a0] ;  /* 0x0000e800ff147b82 */ /* 0x002e620000000800 */
[----:B------:R-:W-:Y:S01]  /*13e80*/  LDGSTS.E [R9+0x16400], desc[UR10][R130.64], !P2 ;  /* 0x1640000082097fae */ /* 0x000fe2000d1a100a */
[----:B------:R-:W-:-:S03]  /*13e90*/  ISETP.GE.U32.AND P5, PT, R4, 0x7ffffec2, PT ;  /* 0x7ffffec20400780c */ /* 0x000fc60003fa6070 */
[----:B------:R-:W-:Y:S01]  /*13ea0*/  LDGSTS.E [R9+0x16500], desc[UR10][R128.64], !P2 ;  /* 0x1650000080097fae */ /* 0x000fe2000d1a100a */
[----:B--2---:R-:W-:Y:S02]  /*13eb0*/  IMAD.WIDE R60, R0, 0x4, R26 ;  /* 0x00000004003c7825 */ /* 0x004fe400078e021a */
[----:B------:R-:W2:Y:S01]  /*13ec0*/  LDC R15, c[0x0][0x3a0] ;  /* 0x0000e800ff0f7b82 */ /* 0x000ea20000000800 */
[----:B------:R-:W-:Y:S01]  /*13ed0*/  LDGSTS.E [R9+0x16c00], desc[UR10][R70.64], !P3 ;  /* 0x16c0000046097fae */ /* 0x000fe2000d9a100a */
[----:B------:R-:W-:-:S03]  /*13ee0*/  VIADD R4, R5, 0xffffff39 ;  /* 0xffffff3905047836 */ /* 0x000fc60000000000 */
[----:B------:R-:W-:Y:S01]  /*13ef0*/  LDGSTS.E [R9+0x16d00], desc[UR10][R68.64], !P3 ;  /* 0x16d0000044097fae */ /* 0x000fe2000d9a100a */
[----:B------:R-:W-:Y:S01]  /*13f00*/  ISETP.GE.U32.AND P3, PT, R2, 0x7ffffeb6, PT ;  /* 0x7ffffeb60200780c */ /* 0x000fe20003f66070 */
[----:B------:R-:W-:Y:S02]  /*13f10*/  VIADD R2, R18, 0xffffff2d ;  /* 0xffffff2d12027836 */ /* 0x000fe40000000000 */
[----:B------:R-:W2:Y:S01]  /*13f20*/  LDL.LU.64 R26, [R1+0x280] ;  /* 0x00028000011a7983 */ /* 0x000ea20000300a00 */
[C---:B------:R-:W-:Y:S01]  /*13f30*/  IMAD.WIDE R34, R0.reuse, 0x4, R24 ;  /* 0x0000000400227825 */ /* 0x040fe200078e0218 */
[----:B------:R-:W1:Y:S02]  /*13f40*/  LDC R5, c[0x0][0x3a0] ;  /* 0x0000e800ff057b82 */ /* 0x000e640000000800 */
[----:B------:R-:W2:Y:S01]  /*13f50*/  LDL.LU.64 R24, [R1+0x278] ;  /* 0x0002780001187983 */ /* 0x000ea20000300a00 */
[----:B------:R-:W-:Y:S01]  /*13f60*/  IMAD.WIDE R18, R0, 0x4, R22 ;  /* 0x0000000400127825 */ /* 0x000fe200078e0216 */
[----:B------:R-:W-:-:S02]  /*13f70*/  ISETP.GE.U32.AND P2, PT, R4, 0x7ffffeba, PT ;  /* 0x7ffffeba0400780c */ /* 0x000fc40003f46070 */
[----:B------:R-:W-:Y:S01]  /*13f80*/  STL.64 [R1+0x2b0], R34 ;  /* 0x0002b02201007387 */ /* 0x000fe20000100a00 */
[----:B------:R-:W-:-:S03]  /*13f90*/  IADD3 R4, PT, PT, R7, -0xcf, RZ ;  /* 0xffffff3107047810 */ /* 0x000fc60007ffe0ff */
[----:B------:R-:W2:Y:S04]  /*13fa0*/  LDL.LU.64 R28, [R1+0x270] ;  /* 0x00027000011c7983 */ /* 0x000ea80000300a00 */
[----:B------:R1:W-:Y:S04]  /*13fb0*/  STL.64 [R1+0x2a8], R18 ;  /* 0x0002a81201007387 */ /* 0x0003e80000100a00 */
[----:B------:R-:W2:Y:S04]  /*13fc0*/  LDL.LU.64 R22, [R1+0x268] ;  /* 0x0002680001167983 */ /* 0x000ea80000300a00 */
[----:B------:R-:W-:Y:S04]  /*13fd0*/  LDGSTS.E [R9+0x17400], desc[UR10][R62.64], !P4 ;  /* 0x174000003e097fae */ /* 0x000fe8000e1a100a */
[----:B------:R-:W-:Y:S01]  /*13fe0*/  LDGSTS.E [R9+0x17500], desc[UR10][R60.64], !P4 ;  /* 0x175000003c097fae */ /* 0x000fe2000e1a100a */
[----:B------:R-:W-:Y:S01]  /*13ff0*/  ISETP.GE.U32.AND P4, PT, R4, 0x7ffffeb2, PT ;  /* 0x7ffffeb20400780c */ /* 0x000fe20003f86070 */
[----:B-----5:R-:W-:-:S02]  /*14000*/  VIADD R4, R6, 0xffffff29 ;  /* 0xffffff2906047836 */ /* 0x020fc40000000000 */
[----:B------:R-:W-:Y:S04]  /*14010*/  LDGSTS.E [R9+0x17c00], desc[UR10][R34.64], !P5 ;  /* 0x17c0000022097fae */ /* 0x000fe8000e9a100a */
[----:B------:R1:W-:Y:S01]  /*14020*/  LDGSTS.E [R9+0x17d00], desc[UR10][R18.64], !P5 ;  /* 0x17d0000012097fae */ /* 0x0003e2000e9a100a */
[C---:B---3--:R-:W-:Y:S01]  /*14030*/  IMAD.WIDE R38, R0.reuse, 0x4, R32 ;  /* 0x0000000400267825 */ /* 0x048fe200078e0220 */
[----:B-1----:R-:W1:Y:S03]  /*14040*/  LDC R19, c[0x0][0x3a0] ;  /* 0x0000e800ff137b82 */ /* 0x002e660000000800 */
[C---:B------:R-:W-:Y:S01]  /*14050*/  IMAD.WIDE R36, R0.reuse, 0x4, R30 ;  /* 0x0000000400247825 */ /* 0x040fe200078e021e */
[----:B------:R3:W-:Y:S04]  /*14060*/  STL.64 [R1+0x2a0], R38 ;  /* 0x0002a02601007387 */ /* 0x0007e80000100a00 */
[----:B------:R5:W-:Y:S01]  /*14070*/  STL.64 [R1+0x298], R36 ;  /* 0x0002982401007387 */ /* 0x000be20000100a00 */
[C---:B----4-:R-:W-:Y:S01]  /*14080*/  IMAD.WIDE R34, R0.reuse, 0x4, R240 ;  /* 0x0000000400227825 */ /* 0x050fe200078e02f0 */
[----:B------:R-:W4:Y:S02]  /*14090*/  LDC R18, c[0x0][0x3a0] ;  /* 0x0000e800ff127b82 */ /* 0x000f240000000800 */
[----:B------:R-:W3:Y:S01]  /*140a0*/  LDL.LU.64 R32, [R1+0x260] ;  /* 0x0002600001207983 */ /* 0x000ee20000300a00 */
[----:B------:R-:W-:-:S03]  /*140b0*/  IMAD.WIDE R6, R0, 0x4, R242 ;  /* 0x0000000400067825 */ /* 0x000fc600078e02f2 */
[----:B------:R-:W5:Y:S04]  /*140c0*/  LDL.LU.64 R30, [R1+0x258] ;  /* 0x00025800011e7983 */ /* 0x000f680000300a00 */
[----:B------:R-:W-:Y:S04]  /*140d0*/  STL.64 [R1+0x290], R34 ;  /* 0x0002902201007387 */ /* 0x000fe80000100a00 */
[----:B------:R1:W-:Y:S04]  /*140e0*/  STL.64 [R1+0x288], R6 ;  /* 0x0002880601007387 */ /* 0x0003e80000100a00 */
[----:B------:R-:W4:Y:S04]  /*140f0*/  LDL.LU.64 R240, [R1+0x250] ;  /* 0x0002500001f07983 */ /* 0x000f280000300a00 */
[----:B------:R-:W4:Y:S01]  /*14100*/  LDL.LU.64 R242, [R1+0x228] ;  /* 0x0002280001f27983 */ /* 0x000f220000300a00 */
[----:B------:R-:W-:-:S02]  /*14110*/  ISETP.GE.U32.AND P5, PT, R2, 0x7ffffeae, PT ;  /* 0x7ffffeae0200780c */ /* 0x000fc40003fa6070 */
[----:B------:R-:W-:Y:S01]  /*14120*/  IADD3 R2, PT, PT, R16, -0xdb, RZ ;  /* 0xffffff2510027810 */ /* 0x000fe20007ffe0ff */
[----:B------:R3:W-:Y:S01]  /*14130*/  LDGSTS.E [R9+0x18400], desc[UR10][R38.64], !P1 ;  /* 0x1840000026097fae */ /* 0x0007e2000c9a100a */
[----:B------:R-:W1:Y:S03]  /*14140*/  LDC R16, c[0x0][0x3a0] ;  /* 0x0000e800ff107b82 */ /* 0x000e660000000800 */
[----:B------:R5:W-:Y:S04]  /*14150*/  LDGSTS.E [R9+0x18500], desc[UR10][R36.64], !P1 ;  /* 0x1850000024097fae */ /* 0x000be8000c9a100a */
[----:B------:R-:W-:Y:S04]  /*14160*/  LDGSTS.E [R9+0x18c00], desc[UR10][R34.64], !P2 ;  /* 0x18c0000022097fae */ /* 0x000fe8000d1a100a */
[----:B------:R1:W-:Y:S01]  /*14170*/  LDGSTS.E [R9+0x18d00], desc[UR10][R6.64], !P2 ;  /* 0x18d0000006097fae */ /* 0x0003e2000d1a100a */
[----:B------:R-:W-:Y:S01]  /*14180*/  ISETP.GE.U32.AND P2, PT, R2, 0x7ffffea6, PT ;  /* 0x7ffffea60200780c */ /* 0x000fe20003f46070 */
[----:B------:R-:W-:-:S02]  /*14190*/  VIADD R2, R20, 0xffffff1d ;  /* 0xffffff1d14027836 */ /* 0x000fc40000000000 */
[----:B--2---:R-:W-:-:S04]  /*141a0*/  IMAD.WIDE R26, R0, 0x4, R26 ;  /* 0x00000004001a7825 */ /* 0x004fc800078e021a */
[C---:B------:R-:W-:Y:S01]  /*141b0*/  IMAD.WIDE R24, R0.reuse, 0x4, R24 ;  /* 0x0000000400187825 */ /* 0x040fe200078e0218 */
[----:B------:R2:W-:Y:S03]  /*141c0*/  STL.64 [R1+0x280], R26 ;  /* 0x0002801a01007387 */ /* 0x0005e60000100a00 */
[C---:B---3--:R-:W-:Y:S01]  /*141d0*/  IMAD.WIDE R38, R0.reuse, 0x4, R32 ;  /* 0x0000000400267825 */ /* 0x048fe200078e0220 */
[----:B------:R3:W-:Y:S03]  /*141e0*/  STL.64 [R1+0x640], R24 ;  /* 0x0006401801007387 */ /* 0x0007e60000100a00 */
[----:B-----5:R-:W-:Y:S01]  /*141f0*/  IMAD.WIDE R36, R0, 0x4, R30 ;  /* 0x0000000400247825 */ /* 0x020fe200078e021e */
[----:B------:R-:W-:Y:S01]  /*14200*/  LDGSTS.E [R9+0x19400], desc[UR10][R26.64], !P3 ;  /* 0x194000001a097fae */ /* 0x000fe2000d9a100a */
[----:B------:R-:W-:Y:S01]  /*14210*/  ISETP.GE.U32.AND P1, PT, R4, 0x7ffffeaa, PT ;  /* 0x7ffffeaa0400780c */ /* 0x000fe20003f26070 */
[----:B-1----:R-:W1:Y:S01]  /*14220*/  LDC R7, c[0x0][0x3a0] ;  /* 0x0000e800ff077b82 */ /* 0x002e620000000800 */
[C---:B------:R-:W-:Y:S01]  /*14230*/  IMAD.WIDE R34, R0.reuse, 0x4, R28 ;  /* 0x0000000400227825 */ /* 0x040fe200078e021c */
[----:B------:R-:W-:Y:S03]  /*14240*/  LDGSTS.E [R9+0x19500], desc[UR10][R24.64], !P3 ;  /* 0x1950000018097fae */ /* 0x000fe6000d9a100a */
[C---:B------:R-:W-:Y:S01]  /*14250*/  IMAD.WIDE R20, R0.reuse, 0x4, R22 ;  /* 0x0000000400147825 */ /* 0x040fe200078e0216 */
[----:B------:R-:W5:Y:S02]  /*14260*/  LDL.LU.64 R28, [R1+0x220] ;  /* 0x00022000011c7983 */ /* 0x000f640000300a00 */
[----:B------:R-:W1:Y:S02]  /*14270*/  LDC R6, c[0x0][0x3a0] ;  /* 0x0000e800ff067b82 */ /* 0x000e640000000800 */
[----:B------:R-:W5:Y:S04]  /*14280*/  LDL.LU.64 R22, [R1+0x218] ;  /* 0x0002180001167983 */ /* 0x000f680000300a00 */
[----:B------:R4:W-:Y:S04]  /*14290*/  STL.64 [R1+0x668], R34 ;  /* 0x0006682201007387 */ /* 0x0009e80000100a00 */
[----:B------:R1:W-:Y:S04]  /*142a0*/  STL.64 [R1+0x670], R20 ;  /* 0x0006701401007387 */ /* 0x0003e80000100a00 */
[----:B--2---:R-:W2:Y:S04]  /*142b0*/  LDL.LU.64 R26, [R1+0x210] ;  /* 0x00021000011a7983 */ /* 0x004ea80000300a00 */
[----:B---3--:R-:W3:Y:S04]  /*142c0*/  LDL.LU.64 R24, [R1+0x208] ;  /* 0x0002080001187983 */ /* 0x008ee80000300a00 */
[----:B------:R-:W-:Y:S04]  /*142d0*/  STL.64 [R1+0x698], R38 ;  /* 0x0006982601007387 */ /* 0x000fe80000100a00 */
[----:B------:R-:W-:Y:S04]  /*142e0*/  STL.64 [R1+0x6a0], R36 ;  /* 0x0006a02401007387 */ /* 0x000fe80000100a00 */
[----:B------:R4:W-:Y:S04]  /*142f0*/  LDGSTS.E [R9+0x19c00], desc[UR10][R34.64], !P4 ;  /* 0x19c0000022097fae */ /* 0x0009e8000e1a100a */
[----:B------:R-:W3:Y:S04]  /*14300*/  LDL.LU.64 R32, [R1+0x200] ;  /* 0x0002000001207983 */ /* 0x000ee80000300a00 */
[----:B------:R1:W-:Y:S01]  /*14310*/  LDGSTS.E [R9+0x19d00], desc[UR10][R20.64], !P4 ;  /* 0x19d0000014097fae */ /* 0x0003e2000e1a100a */
[----:B----4-:R-:W-:-:S03]  /*14320*/  IMAD.WIDE R34, R0, 0x4, R240 ;  /* 0x0000000400227825 */ /* 0x010fc600078e02f0 */
[----:B------:R-:W4:Y:S01]  /*14330*/  LDL.LU.64 R30, [R1+0x1f8] ;  /* 0x0001f800011e7983 */ /* 0x000f220000300a00 */
[----:B-1----:R-:W-:-:S03]  /*14340*/  IMAD.WIDE R20, R0, 0x4, R242 ;  /* 0x0000000400147825 */ /* 0x002fc600078e02f2 */
[----:B------:R2:W-:Y:S04]  /*14350*/  STL.64 [R1+0x6c8], R34 ;  /* 0x0006c82201007387 */ /* 0x0005e80000100a00 */
[----:B------:R3:W-:Y:S04]  /*14360*/  STL.64 [R1+0x6d0], R20 ;  /* 0x0006d01401007387 */ /* 0x0007e80000100a00 */
[----:B------:R-:W4:Y:S04]  /*14370*/  LDL.LU.64 R240, [R1+0x1f0] ;  /* 0x0001f00001f07983 */ /* 0x000f280000300a00 */
[----:B------:R-:W4:Y:S01]  /*14380*/  LDL.LU.64 R242, [R1+0x1e8] ;  /* 0x0001e80001f27983 */ /* 0x000f220000300a00 */
[----:B------:R-:W-:-:S02]  /*14390*/  VIADD R4, R5, 0xffffff21 ;  /* 0xffffff2105047836 */ /* 0x000fc40000000000 */
[----:B-----5:R-:W-:Y:S01]  /*143a0*/  IMAD.WIDE R28, R0, 0x4, R28 ;  /* 0x00000004001c7825 */ /* 0x020fe200078e021c */
[----:B------:R-:W-:Y:S02]  /*143b0*/  LDGSTS.E [R9+0x1a400], desc[UR10][R38.64], !P5 ;  /* 0x1a40000026097fae */ /* 0x000fe4000e9a100a */
[----:B------:R-:W-:Y:S01]  /*143c0*/  ISETP.GE.U32.AND P3, PT, R4, 0x7ffffea2, PT ;  /* 0x7ffffea20400780c */ /* 0x000fe20003f66070 */
[----:B------:R-:W1:Y:S01]  /*143d0*/  LDC R5, c[0x0][0x3a0] ;  /* 0x0000e800ff057b82 */ /* 0x000e620000000800 */
[C---:B------:R-:W-:Y:S01]  /*143e0*/  IMAD.WIDE R22, R0.reuse, 0x4, R22 ;  /* 0x0000000400167825 */ /* 0x040fe200078e0216 */
[----:B------:R-:W-:Y:S04]  /*143f0*/  LDGSTS.E [R9+0x1a500], desc[UR10][R36.64], !P5 ;  /* 0x1a50000024097fae */ /* 0x000fe8000e9a100a */
[----:B------:R2:W-:Y:S04]  /*14400*/  LDGSTS.E [R9+0x1ac00], desc[UR10][R34.64], !P1 ;  /* 0x1ac0000022097fae */ /* 0x0005e8000c9a100a */
[----:B------:R3:W-:Y:S04]  /*14410*/  LDGSTS.E [R9+0x1ad00], desc[UR10][R20.64], !P1 ;  /* 0x1ad0000014097fae */ /* 0x0007e8000c9a100a */
[----:B------:R5:W-:Y:S01]  /*14420*/  STL.64 [R1+0x700], R28 ;  /* 0x0007001c01007387 */ /* 0x000be20000100a00 */
[----:B--2---:R-:W-:-:S03]  /*14430*/  IMAD.WIDE R34, R0, 0x4, R26 ;  /* 0x0000000400227825 */ /* 0x004fc600078e021a */
[----:B------:R2:W-:Y:S01]  /*14440*/  STL.64 [R1+0x710], R22 ;  /* 0x0007101601007387 */ /* 0x0005e20000100a00 */
[----:B---3--:R-:W-:-:S03]  /*14450*/  IMAD.WIDE R20, R0, 0x4, R24 ;  /* 0x0000000400147825 */ /* 0x008fc600078e0218 */
[----:B------:R-:W3:Y:S04]  /*14460*/  LDL.LU.64 R26, [R1+0x1e0] ;  /* 0x0001e000011a7983 */ /* 0x000ee80000300a00 */
[----:B------:R-:W3:Y:S04]  /*14470*/  LDL.LU.64 R24, [R1+0x1d8] ;  /* 0x0001d80001187983 */ /* 0x000ee80000300a00 */
[----:B------:R1:W-:Y:S01]  /*14480*/  STL.64 [R1+0x738], R34 ;  /* 0x0007382201007387 */ /* 0x0003e20000100a00 */
[----:B------:R-:W-:-:S03]  /*14490*/  IMAD.WIDE R38, R0, 0x4, R32 ;  /* 0x0000000400267825 */ /* 0x000fc600078e0220 */
[----:B------:R-:W-:Y:S04]  /*144a0*/  LDGSTS.E [R9+0x1b400], desc[UR10][R28.64], !P2 ;  /* 0x1b4000001c097fae */ /* 0x000fe8000d1a100a */
[----:B------:R1:W-:Y:S01]  /*144b0*/  STL.64 [R1+0x740], R20 ;  /* 0x0007401401007387 */ /* 0x0003e20000100a00 */
[----:B----4-:R-:W-:-:S03]  /*144c0*/  IMAD.WIDE R36, R0, 0x4, R30 ;  /* 0x0000000400247825 */ /* 0x010fc600078e021e */
[----:B------:R-:W-:Y:S04]  /*144d0*/  LDGSTS.E [R9+0x1b500], desc[UR10][R22.64], !P2 ;  /* 0x1b50000016097fae */ /* 0x000fe8000d1a100a */
[----:B-----5:R-:W4:Y:S04]  /*144e0*/  LDL.LU.64 R28, [R1+0x1d0] ;  /* 0x0001d000011c7983 */ /* 0x020f280000300a00 */
[----:B------:R1:W-:Y:S04]  /*144f0*/  LDGSTS.E [R9+0x1bc00], desc[UR10][R34.64], !P3 ;  /* 0x1bc0000022097fae */ /* 0x0003e8000d9a100a */
[----:B--2---:R-:W2:Y:S04]  /*14500*/  LDL.LU.64 R22, [R1+0x1a8] ;  /* 0x0001a80001167983 */ /* 0x004ea80000300a00 */
[----:B------:R-:W-:Y:S04]  /*14510*/  STL.64 [R1+0x778], R38 ;  /* 0x0007782601007387 */ /* 0x000fe80000100a00 */
[----:B------:R-:W-:Y:S01]  /*14520*/  STL.64 [R1+0x780], R36 ;  /* 0x0007802401007387 */ /* 0x000fe20000100a00 */
[----:B-1----:R-:W-:-:S03]  /*14530*/  IMAD.WIDE R34, R0, 0x4, R240 ;  /* 0x0000000400227825 */ /* 0x002fc600078e02f0 */
[----:B------:R-:W5:Y:S04]  /*14540*/  LDL.LU.64 R32, [R1+0x1a0] ;  /* 0x0001a00001207983 */ /* 0x000f680000300a00 */
[----:B------:R1:W-:Y:S04]  /*14550*/  LDGSTS.E [R9+0x1bd00], desc[UR10][R20.64], !P3 ;  /* 0x1bd0000014097fae */ /* 0x0003e8000d9a100a */
[----:B------:R-:W5:Y:S04]  /*14560*/  LDL.LU.64 R30, [R1+0x198] ;  /* 0x00019800011e7983 */ /* 0x000f680000300a00 */
[----:B------:R4:W-:Y:S01]  /*14570*/  STL.64 [R1+0x7b8], R34 ;  /* 0x0007b82201007387 */ /* 0x0009e20000100a00 */
[----:B-1----:R-:W-:-:S05]  /*14580*/  IMAD.WIDE R20, R0, 0x4, R242 ;  /* 0x0000000400147825 */ /* 0x002fca00078e02f2 */
[----:B------:R2:W-:Y:S04]  /*14590*/  STL.64 [R1+0x7c0], R20 ;  /* 0x0007c01401007387 */ /* 0x0005e80000100a00 */
[----:B------:R-:W5:Y:S04]  /*145a0*/  LDL.LU.64 R240, [R1+0x190] ;  /* 0x0001900001f07983 */ /* 0x000f680000300a00 */
[----:B------:R-:W5:Y:S01]  /*145b0*/  LDL.LU.64 R242, [R1+0x188] ;  /* 0x0001880001f27983 */ /* 0x000f620000300a00 */
[----:B------:R-:W-:Y:S02]  /*145c0*/  IADD3 R4, PT, PT, R15, -0xe7, RZ ;  /* 0xffffff190f047810 */ /* 0x000fe40007ffe0ff */
[----:B------:R-:W-:Y:S01]  /*145d0*/  ISETP.GE.U32.AND P4, PT, R2, 0x7ffffe9e, PT ;  /* 0x7ffffe9e0200780c */ /* 0x000fe20003f86070 */
[----:B------:R-:W1:Y:S01]  /*145e0*/  LDC R15, c[0x0][0x3a0] ;  /* 0x0000e800ff0f7b82 */ /* 0x000e620000000800 */
[----:B------:R-:W-:Y:S01]  /*145f0*/  ISETP.GE.U32.AND P5, PT, R4, 0x7ffffe9a, PT ;  /* 0x7ffffe9a0400780c */ /* 0x000fe20003fa6070 */
[----:B------:R-:W-:-:S02]  /*14600*/  VIADD R2, R19, 0xffffff15 ;  /* 0xffffff1513027836 */ /* 0x000fc40000000000 */
[----:B------:R-:W-:-:S03]  /*14610*/  VIADD R4, R7, 0xffffff11 ;  /* 0xffffff1107047836 */ /* 0x000fc60000000000 */
[----:B------:R-:W-:Y:S01]  /*14620*/  ISETP.GE.U32.AND P1, PT, R2, 0x7ffffe96, PT ;  /* 0x7ffffe960200780c */ /* 0x000fe20003f26070 */
[----:B------:R-:W1:Y:S01]  /*14630*/  LDC R19, c[0x0][0x3a0] ;  /* 0x0000e800ff137b82 */ /* 0x000e620000000800 */
[----:B------:R-:W-:-:S03]  /*14640*/  ISETP.GE.U32.AND P2, PT, R4, 0x7ffffe92, PT ;  /* 0x7ffffe920400780c */ /* 0x000fc60003f46070 */
[----:B------:R-:W-:Y:S04]  /*14650*/  LDGSTS.E [R9+0x1c400], desc[UR10][R38.64], !P4 ;  /* 0x1c40000026097fae */ /* 0x000fe8000e1a100a */
[----:B------:R-:W-:Y:S01]  /*14660*/  LDGSTS.E [R9+0x1c500], desc[UR10][R36.64], !P4 ;  /* 0x1c50000024097fae */ /* 0x000fe2000e1a100a */
[----:B------:R-:W1:Y:S03]  /*14670*/  LDC R7, c[0x0][0x3a0] ;  /* 0x0000e800ff077b82 */ /* 0x000e660000000800 */
[----:B------:R4:W-:Y:S04]  /*14680*/  LDGSTS.E [R9+0x1cc00], desc[UR10][R34.64], !P5 ;  /* 0x1cc0000022097fae */ /* 0x0009e8000e9a100a */
[----:B------:R2:W-:Y:S01]  /*14690*/  LDGSTS.E [R9+0x1cd00], desc[UR10][R20.64], !P5 ;  /* 0x1cd0000014097fae */ /* 0x0005e2000e9a100a */
[----:B---3--:R-:W-:-:S04]  /*146a0*/  IMAD.WIDE R26, R0, 0x4, R26 ;  /* 0x00000004001a7825 */ /* 0x008fc800078e021a */
[C---:B------:R-:W-:Y:S01]  /*146b0*/  IMAD.WIDE R24, R0.reuse, 0x4, R24 ;  /* 0x0000000400187825 */ /* 0x040fe200078e0218 */
[----:B------:R3:W-:Y:S04]  /*146c0*/  STL.64 [R1+0x7f8], R26 ;  /* 0x0007f81a01007387 */ /* 0x0007e80000100a00 */
[----:B------:R1:W-:Y:S04]  /*146d0*/  STL.64 [R1+0x800], R24 ;  /* 0x0008001801007387 */ /* 0x0003e80000100a00 */
[----:B------:R-:W-:Y:S04]  /*146e0*/  LDGSTS.E [R9+0x1d400], desc[UR10][R26.64], !P1 ;  /* 0x1d4000001a097fae */ /* 0x000fe8000c9a100a */
[----:B------:R-:W-:Y:S01]  /*146f0*/  LDGSTS.E [R9+0x1d500], desc[UR10][R24.64], !P1 ;  /* 0x1d50000018097fae */ /* 0x000fe2000c9a100a */
[----:B----4-:R-:W-:-:S03]  /*14700*/  IMAD.WIDE R34, R0, 0x4, R28 ;  /* 0x0000000400227825 */ /* 0x010fc600078e021c */
[----:B------:R-:W4:Y:S04]  /*14710*/  LDL.LU.64 R28, [R1+0x180] ;  /* 0x00018000011c7983 */ /* 0x000f280000300a00 */
[----:B------:R1:W-:Y:S01]  /*14720*/  LDGSTS.E [R9+0x1dc00], desc[UR10][R34.64], !P2 ;  /* 0x1dc0000022097fae */ /* 0x0003e2000d1a100a */
[----:B--2---:R-:W-:-:S03]  /*14730*/  IMAD.WIDE R20, R0, 0x4, R22 ;  /* 0x0000000400147825 */ /* 0x004fc600078e0216 */
[----:B------:R-:W2:Y:S04]  /*14740*/  LDL.LU.64 R22, [R1+0x178] ;  /* 0x0001780001167983 */ /* 0x000ea80000300a00 */
[----:B------:R1:W-:Y:S04]  /*14750*/  STL.64 [R1+0x838], R34 ;  /* 0x0008382201007387 */ /* 0x0003e80000100a00 */
[----:B------:R5:W-:Y:S02]  /*14760*/  STL.64 [R1+0x840], R20 ;  /* 0x0008401401007387 */ /* 0x000be40000100a00 */
[----:B-----5:R-:W-:-:S02]  /*14770*/  IMAD.WIDE R38, R0, 0x4, R32 ;  /* 0x0000000400267825 */ /* 0x020fc400078e0220 */
[----:B---3--:R-:W3:Y:S04]  /*14780*/  LDL.LU.64 R26, [R1+0x170] ;  /* 0x00017000011a7983 */ /* 0x008ee80000300a00 */
[----:B-1----:R-:W5:Y:S01]  /*14790*/  LDL.LU.64 R24, [R1+0x158] ;  /* 0x0001580001187983 */ /* 0x002f620000300a00 */
[----:B------:R-:W-:-:S03]  /*147a0*/  IMAD.WIDE R36, R0, 0x4, R30 ;  /* 0x0000000400247825 */ /* 0x000fc600078e021e */
[----:B------:R-:W-:Y:S04]  /*147b0*/  STL.64 [R1+0x8b8], R38 ;  /* 0x0008b82601007387 */ /* 0x000fe80000100a00 */
[----:B------:R-:W-:Y:S04]  /*147c0*/  STL.64 [R1+0x8c8], R36 ;  /* 0x0008c82401007387 */ /* 0x000fe80000100a00 */
[----:B------:R-:W5:Y:S04]  /*147d0*/  LDL.LU.64 R32, [R1+0x2b8] ;  /* 0x0002b80001207983 */ /* 0x000f680000300a00 */
[----:B------:R1:W-:Y:S01]  /*147e0*/  LDGSTS.E [R9+0x1dd00], desc[UR10][R20.64], !P2 ;  /* 0x1dd0000014097fae */ /* 0x0003e2000d1a100a */
[----:B------:R-:W-:-:S03]  /*147f0*/  IMAD.WIDE R34, R0, 0x4, R240 ;  /* 0x0000000400227825 */ /* 0x000fc600078e02f0 */
[----:B------:R-:W5:Y:S04]  /*14800*/  LDL.LU.64 R30, [R1+0x2d0] ;  /* 0x0002d000011e7983 */ /* 0x000f680000300a00 */
[----:B------:R3:W-:Y:S01]  /*14810*/  STL.64 [R1+0x940], R34 ;  /* 0x0009402201007387 */ /* 0x0007e20000100a00 */
[----:B-1----:R-:W-:-:S05]  /*14820*/  IMAD.WIDE R20, R0, 0x4, R242 ;  /* 0x0000000400147825 */ /* 0x002fca00078e02f2 */
[----:B------:R5:W-:Y:S04]  /*14830*/  STL.64 [R1+0x948], R20 ;  /* 0x0009481401007387 */ /* 0x000be80000100a00 */
[----:B------:R-:W5:Y:S04]  /*14840*/  LDL.LU.64 R240, [R1+0x2e8] ;  /* 0x0002e80001f07983 */ /* 0x000f680000300a00 */
[----:B------:R-:W5:Y:S01]  /*14850*/  LDL.LU.64 R242, [R1+0x300] ;  /* 0x0003000001f27983 */ /* 0x000f620000300a00 */
[----:B------:R-:W-:Y:S02]  /*14860*/  IADD3 R2, PT, PT, R18, -0xf3, RZ ;  /* 0xffffff0d12027810 */ /* 0x000fe40007ffe0ff */
[----:B------:R-:W1:Y:S01]  /*14870*/  LDC R18, c[0x0][0x3a0] ;  /* 0x0000e800ff127b82 */ /* 0x000e620000000800 */
[----:B------:R-:W-:Y:S01]  /*14880*/  VIADD R4, R6, 0xffffff09 ;  /* 0xffffff0906047836 */ /* 0x000fe20000000000 */
[----:B------:R-:W-:Y:S01]  /*14890*/  ISETP.GE.U32.AND P3, PT, R2, 0x7ffffe8e, PT ;  /* 0x7ffffe8e0200780c */ /* 0x000fe20003f66070 */
[----:B------:R-:W-:-:S03]  /*148a0*/  VIADD R2, R16, 0xffffff05 ;  /* 0xffffff0510027836 */ /* 0x000fc60000000000 */
[----:B------:R-:W-:Y:S02]  /*148b0*/  ISETP.GE.U32.AND P4, PT, R4, 0x7ffffe8a, PT ;  /* 0x7ffffe8a0400780c */ /* 0x000fe40003f86070 */
[----:B------:R-:W-:Y:S01]  /*148c0*/  ISETP.GE.U32.AND P5, PT, R2, 0x7ffffe86, PT ;  /* 0x7ffffe860200780c */ /* 0x000fe20003fa6070 */
[----:B------:R-:W-:Y:S01]  /*148d0*/  VIADD R2, R19, 0xffffff7c ;  /* 0xffffff7c13027836 */ /* 0x000fe20000000000 */
[----:B------:R-:W-:Y:S01]  /*148e0*/  IADD3 R4, PT, PT, R5, -0xff, RZ ;  /* 0xffffff0105047810 */ /* 0x000fe20007ffe0ff */
[----:B------:R-:W2:Y:S03]  /*148f0*/  LDC R19, c[0x0][0x3a0] ;  /* 0x0000e800ff137b82 */ /* 0x000ea60000000800 */
[----:B------:R-:W-:Y:S01]  /*14900*/  ISETP.GE.U32.AND P1, PT, R4, 0x7ffffe82, PT ;  /* 0x7ffffe820400780c */ /* 0x000fe20003f26070 */
[----:B------:R-:W-:Y:S01]  /*14910*/  LDGSTS.E [R9+0x1e400], desc[UR10][R38.64], !P3 ;  /* 0x1e40000026097fae */ /* 0x000fe2000d9a100a */
[----:B------:R-:W-:-:S03]  /*14920*/  ISETP.GE.U32.AND P2, PT, R2, 0x7ffffefd, PT ;  /* 0x7ffffefd0200780c */ /* 0x000fc60003f46070 */
[----:B------:R-:W-:Y:S01]  /*14930*/  LDGSTS.E [R9+0x1e500], desc[UR10][R36.64], !P3 ;  /* 0x1e50000024097fae */ /* 0x000fe2000d9a100a */
[----:B------:R-:W2:Y:S03]  /*14940*/  LDC R6, c[0x0][0x3a0] ;  /* 0x0000e800ff067b82 */ /* 0x000ea60000000800 */
[----:B------:R3:W-:Y:S01]  /*14950*/  LDGSTS.E [R9+0x1ec00], desc[UR10][R34.64], !P4 ;  /* 0x1ec0000022097fae */ /* 0x0007e2000e1a100a */
[----:B-1----:R-:W-:-:S03]  /*14960*/  IADD3 R2, PT, PT, R18, -0x8c, RZ ;  /* 0xffffff7412027810 */ /* 0x002fc60007ffe0ff */
[----:B------:R5:W-:Y:S01]  /*14970*/  LDGSTS.E [R9+0x1ed00], desc[UR10][R20.64], !P4 ;  /* 0x1ed0000014097fae */ /* 0x000be2000e1a100a */
[----:B------:R-:W-:Y:S01]  /*14980*/  ISETP.GE.U32.AND P4, PT, R2, 0x7ffffef5, PT ;  /* 0x7ffffef50200780c */ /* 0x000fe20003f86070 */
[----:B------:R-:W-:Y:S01]  /*14990*/  VIADD R2, R15, 0xffffff6c ;  /* 0xffffff6c0f027836 */ /* 0x000fe20000000000 */
[----:B------:R-:W1:Y:S01]  /*149a0*/  LDC R5, c[0x0][0x3a0] ;  /* 0x0000e800ff057b82 */ /* 0x000e620000000800 */
[----:B----4-:R-:W-:-:S07]  /*149b0*/  IMAD.WIDE R28, R0, 0x4, R28 ;  /* 0x00000004001c7825 */ /* 0x010fce00078e021c */
[----:B------:R-:W4:Y:S01]  /*149c0*/  LDC R16, c[0x0][0x3a0] ;  /* 0x0000e800ff107b82 */ /* 0x000f220000000800 */
[C---:B--2---:R-:W-:Y:S01]  /*149d0*/  IMAD.WIDE R22, R0.reuse, 0x4, R22 ;  /* 0x0000000400167825 */ /* 0x044fe200078e0216 */
[----:B------:R2:W-:Y:S06]  /*149e0*/  STL.64 [R1+0x988], R28 ;  /* 0x0009881c01007387 */ /* 0x0005ec0000100a00 */
[----:B------:R-:W1:Y:S01]  /*149f0*/  LDC R15, c[0x0][0x3a0] ;  /* 0x0000e800ff0f7b82 */ /* 0x000e620000000800 */
[----:B------:R-:W-:Y:S04]  /*14a00*/  STL.64 [R1+0x990], R22 ;  /* 0x0009901601007387 */ /* 0x000fe80000100a00 */
[----:B------:R-:W-:Y:S01]  /*14a10*/  LDGSTS.E [R9+0x1f400], desc[UR10][R28.64], !P5 ;  /* 0x1f4000001c097fae */ /* 0x000fe2000e9a100a */
[----:B---3--:R-:W-:-:S03]  /*14a20*/  IMAD.WIDE R34, R0, 0x4, R26 ;  /* 0x0000000400227825 */ /* 0x008fc600078e021a */
[----:B------:R-:W-:Y:S01]  /*14a30*/  LDGSTS.E [R9+0x1f500], desc[UR10][R22.64], !P5 ;  /* 0x1f50000016097fae */ /* 0x000fe2000e9a100a */
[----:B-----5:R-:W-:-:S03]  /*14a40*/  IMAD.WIDE R20, R0, 0x4, R24 ;  /* 0x0000000400147825 */ /* 0x020fc600078e0218 */
[----:B------:R-:W3:Y:S04]  /*14a50*/  LDL.LU.64 R26, [R1+0x318] ;  /* 0x00031800011a7983 */ /* 0x000ee80000300a00 */
[----:B------:R-:W5:Y:S04]  /*14a60*/  LDL.LU.64 R24, [R1+0x340] ;  /* 0x0003400001187983 */ /* 0x000f680000300a00 */
[----:B------:R2:W-:Y:S01]  /*14a70*/  STL.64 [R1+0x9b8], R34 ;  /* 0x0009b82201007387 */ /* 0x0005e20000100a00 */
[----:B------:R-:W-:-:S03]  /*14a80*/  IMAD.WIDE R36, R0, 0x4, R32 ;  /* 0x0000000400247825 */ /* 0x000fc600078e0220 */
[----:B------:R4:W-:Y:S04]  /*14a90*/  LDGSTS.E [R9+0x1fc00], desc[UR10][R34.64], !P1 ;  /* 0x1fc0000022097fae */ /* 0x0009e8000c9a100a */
[----:B------:R1:W-:Y:S04]  /*14aa0*/  STL.64 [R1+0x9c0], R20 ;  /* 0x0009c01401007387 */ /* 0x0003e80000100a00 */
[----:B--2---:R-:W2:Y:S01]  /*14ab0*/  LDL.LU.64 R28, [R1+0x358] ;  /* 0x00035800011c7983 */ /* 0x004ea20000300a00 */
[----:B----4-:R-:W-:-:S03]  /*14ac0*/  IMAD.WIDE R34, R0, 0x4, R30 ;  /* 0x0000000400227825 */ /* 0x010fc600078e021e */
[----:B------:R-:W4:Y:S04]  /*14ad0*/  LDL.LU.64 R22, [R1+0x370] ;  /* 0x0003700001167983 */ /* 0x000f280000300a00 */
[----:B------:R-:W-:Y:S04]  /*14ae0*/  STL.64 [R1+0x1a8], R36 ;  /* 0x0001a82401007387 */ /* 0x000fe80000100a00 */
[----:B------:R1:W-:Y:S01]  /*14af0*/  LDGSTS.E [R9+0x1fd00], desc[UR10][R20.64], !P1 ;  /* 0x1fd0000014097fae */ /* 0x0003e2000c9a100a */
[----:B------:R-:W-:Y:S01]  /*14b00*/  ISETP.GE.U32.AND P1, PT, R2, 0x7ffffeed, PT ;  /* 0x7ffffeed0200780c */ /* 0x000fe20003f26070 */
[----:B------:R-:W-:-:S02]  /*14b10*/  VIADD R2, R19, 0xffffff64 ;  /* 0xffffff6413027836 */ /* 0x000fc40000000000 */
[----:B------:R-:W-:Y:S04]  /*14b20*/  STL.64 [R1+0x1a0], R34 ;  /* 0x0001a02201007387 */ /* 0x000fe80000100a00 */
[----:B------:R-:W4:Y:S01]  /*14b30*/  LDL.LU.64 R32, [R1+0x388] ;  /* 0x0003880001207983 */ /* 0x000f220000300a00 */
[----:B------:R-:W-:-:S03]  /*14b40*/  IMAD.WIDE R18, R0, 0x4, R242 ;  /* 0x0000000400127825 */ /* 0x000fc600078e02f2 */
[----:B------:R-:W4:Y:S01]  /*14b50*/  LDL.LU.64 R30, [R1+0x3c8] ;  /* 0x0003c800011e7983 */ /* 0x000f220000300a00 */
[----:B-1----:R-:W-:-:S03]  /*14b60*/  IMAD.WIDE R20, R0, 0x4, R240 ;  /* 0x0000000400147825 */ /* 0x002fc600078e02f0 */
[----:B------:R-:W-:Y:S04]  /*14b70*/  LDGSTS.E [R10+0x10600], desc[UR10][R36.64], !P2 ;  /* 0x10600000240a7fae */ /* 0x000fe8000d1a100a */
[----:B------:R-:W-:Y:S04]  /*14b80*/  STL.64 [R1+0x198], R20 ;  /* 0x0001981401007387 */ /* 0x000fe80000100a00 */
[----:B------:R1:W-:Y:S04]  /*14b90*/  STL.64 [R1+0x190], R18 ;  /* 0x0001901201007387 */ /* 0x0003e80000100a00 */
[----:B------:R-:W4:Y:S04]  /*14ba0*/  LDL.LU.64 R240, [R1+0x3d0] ;  /* 0x0003d00001f07983 */ /* 0x000f280000300a00 */
[----:B------:R-:W4:Y:S01]  /*14bb0*/  LDL.LU.64 R242, [R1+0x3d8] ;  /* 0x0003d80001f27983 */ /* 0x000f220000300a00 */
[----:B------:R-:W-:-:S02]  /*14bc0*/  VIADD R4, R7, 0xffffff78 ;  /* 0xffffff7807047836 */ /* 0x000fc40000000000 */
[----:B------:R-:W1:Y:S01]  /*14bd0*/  LDC R7, c[0x0][0x3a0] ;  /* 0x0000e800ff077b82 */ /* 0x000e620000000800 */
[----:B------:R-:W-:Y:S02]  /*14be0*/  LDGSTS.E [R10+0x10700], desc[UR10][R34.64], !P2 ;  /* 0x10700000220a7fae */ /* 0x000fe4000d1a100a */
[----:B------:R-:W-:Y:S01]  /*14bf0*/  ISETP.GE.U32.AND P3, PT, R4, 0x7ffffef9, PT ;  /* 0x7ffffef90400780c */ /* 0x000fe20003f66070 */
[----:B------:R-:W-:-:S04]  /*14c00*/  VIADD R4, R6, 0xffffff70 ;  /* 0xffffff7006047836 */ /* 0x000fc80000000000 */
[----:B------:R-:W1:Y:S01]  /*14c10*/  LDC R6, c[0x0][0x3a0] ;  /* 0x0000e800ff067b82 */ /* 0x000e620000000800 */
[----:B------:R-:W-:-:S07]  /*14c20*/  ISETP.GE.U32.AND P5, PT, R4, 0x7ffffef1, PT ;  /* 0x7ffffef10400780c */ /* 0x000fce0003fa6070 */
[----:B------:R-:W-:Y:S04]  /*14c30*/  LDGSTS.E [R10+0x10e00], desc[UR10][R20.64], !P3 ;  /* 0x10e00000140a7fae */ /* 0x000fe8000d9a100a */
[----:B------:R1:W-:Y:S01]  /*14c40*/  LDGSTS.E [R10+0x10f00], desc[UR10][R18.64], !P3 ;  /* 0x10f00000120a7fae */ /* 0x0003e2000d9a100a */
[C---:B---3--:R-:W-:Y:S01]  /*14c50*/  IMAD.WIDE R26, R0.reuse, 0x4, R26 ;  /* 0x00000004001a7825 */ /* 0x048fe200078e021a */
[----:B-1----:R-:W1:Y:S03]  /*14c60*/  LDC R18, c[0x0][0x3a0] ;  /* 0x0000e800ff127b82 */ /* 0x002e660000000800 */
[C---:B-----5:R-:W-:Y:S01]  /*14c70*/  IMAD.WIDE R24, R0.reuse, 0x4, R24 ;  /* 0x0000000400187825 */ /* 0x060fe200078e0218 */
[----:B------:R3:W-:Y:S04]  /*14c80*/  STL.64 [R1+0x188], R26 ;  /* 0x0001881a01007387 */ /* 0x0007e80000100a00 */
[----:B------:R5:W-:Y:S04]  /*14c90*/  STL.64 [R1+0x180], R24 ;  /* 0x0001801801007387 */ /* 0x000be80000100a00 */
[----:B------:R-:W-:Y:S04]  /*14ca0*/  LDGSTS.E [R10+0x11600], desc[UR10][R26.64], !P4 ;  /* 0x116000001a0a7fae */ /* 0x000fe8000e1a100a */
[----:B------:R-:W-:Y:S01]  /*14cb0*/  LDGSTS.E [R10+0x11700], desc[UR10][R24.64], !P4 ;  /* 0x11700000180a7fae */ /* 0x000fe2000e1a100a */
[----:B--2---:R-:W-:-:S04]  /*14cc0*/  IMAD.WIDE R34, R0, 0x4, R28 ;  /* 0x0000000400227825 */ /* 0x004fc800078e021c */
[C---:B----4-:R-:W-:Y:S01]  /*14cd0*/  IMAD.WIDE R20, R0.reuse, 0x4, R22 ;  /* 0x0000000400147825 */ /* 0x050fe200078e0216 */
[----:B------:R2:W-:Y:S04]  /*14ce0*/  LDGSTS.E [R10+0x11e00], desc[UR10][R34.64], !P5 ;  /* 0x11e00000220a7fae */ /* 0x0005e8000e9a100a */
[----:B------:R-:W4:Y:S04]  /*14cf0*/  LDL.LU.64 R22, [R1+0x3e0] ;  /* 0x0003e00001167983 */ /* 0x000f280000300a00 */
[----:B------:R-:W4:Y:S04]  /*14d00*/  LDL.LU.64 R28, [R1+0x3e8] ;  /* 0x0003e800011c7983 */ /* 0x000f280000300a00 */
[----:B------:R2:W-:Y:S01]  /*14d10*/  STL.64 [R1+0x178], R34 ;  /* 0x0001782201007387 */ /* 0x0005e20000100a00 */
[----:B------:R-:W-:-:S03]  /*14d20*/  IMAD.WIDE R38, R0, 0x4, R32 ;  /* 0x0000000400267825 */ /* 0x000fc600078e0220 */
[----:B------:R1:W-:Y:S01]  /*14d30*/  STL.64 [R1+0x170], R20 ;  /* 0x0001701401007387 */ /* 0x0003e20000100a00 */
[----:B------:R-:W-:-:S03]  /*14d40*/  IMAD.WIDE R36, R0, 0x4, R30 ;  /* 0x0000000400247825 */ /* 0x000fc600078e021e */
[----:B---3--:R-:W3:Y:S04]  /*14d50*/  LDL.LU.64 R26, [R1+0x3f0] ;  /* 0x0003f000011a7983 */ /* 0x008ee80000300a00 */
[----:B-----5:R-:W5:Y:S04]  /*14d60*/  LDL.LU.64 R24, [R1+0x3f8] ;  /* 0x0003f80001187983 */ /* 0x020f680000300a00 */
[----:B------:R-:W-:Y:S04]  /*14d70*/  STL.64 [R1+0x158], R38 ;  /* 0x0001582601007387 */ /* 0x000fe80000100a00 */
[----:B------:R-:W-:Y:S01]  /*14d80*/  STL.64 [R1+0x150], R36 ;  /* 0x0001502401007387 */ /* 0x000fe20000100a00 */
[----:B--2---:R-:W-:-:S03]  /*14d90*/  IMAD.WIDE R34, R0, 0x4, R240 ;  /* 0x0000000400227825 */ /* 0x004fc600078e02f0 */
[----:B------:R-:W2:Y:S04]  /*14da0*/  LDL.LU.64 R32, [R1+0x400] ;  /* 0x0004000001207983 */ /* 0x000ea80000300a00 */
[----:B------:R1:W-:Y:S04]  /*14db0*/  LDGSTS.E [R10+0x11f00], desc[UR10][R20.64], !P5 ;  /* 0x11f00000140a7fae */ /* 0x0003e8000e9a100a */
[----:B------:R-:W2:Y:S04]  /*14dc0*/  LDL.LU.64 R30, [R1+0x408] ;  /* 0x00040800011e7983 */ /* 0x000ea80000300a00 */
[----:B------:R4:W-:Y:S01]  /*14dd0*/  STL.64 [R1+0x138], R34 ;  /* 0x0001382201007387 */ /* 0x0009e20000100a00 */
[----:B-1----:R-:W-:Y:S01]  /*14de0*/  IMAD.WIDE R20, R0, 0x4, R242 ;  /* 0x0000000400147825 */ /* 0x002fe200078e02f2 */
[----:B------:R-:W-:-:S02]  /*14df0*/  IADD3 R4, PT, PT, R5, -0x98, RZ ;  /* 0xffffff6805047810 */ /* 0x000fc40007ffe0ff */
[----:B------:R-:W-:Y:S01]  /*14e00*/  LDGSTS.E [R10+0x12600], desc[UR10][R38.64], !P1 ;  /* 0x12600000260a7fae */ /* 0x000fe2000c9a100a */
[----:B------:R-:W-:Y:S01]  /*14e10*/  ISETP.GE.U32.AND P3, PT, R2, 0x7ffffee5, PT ;  /* 0x7ffffee50200780c */ /* 0x000fe20003f66070 */
[----:B------:R-:W1:Y:S02]  /*14e20*/  LDC R5, c[0x0][0x3a0] ;  /* 0x0000e800ff057b82 */ /* 0x000e640000000800 */
[----:B------:R3:W-:Y:S04]  /*14e30*/  STL.64 [R1+0x130], R20 ;  /* 0x0001301401007387 */ /* 0x0007e80000100a00 */
[----:B------:R-:W2:Y:S04]  /*14e40*/  LDL.LU.64 R240, [R1+0x410] ;  /* 0x0004100001f07983 */ /* 0x000ea80000300a00 */
[----:B------:R-:W2:Y:S01]  /*14e50*/  LDL.LU.64 R242, [R1+0x418] ;  /* 0x0004180001f27983 */ /* 0x000ea20000300a00 */
[----:B------:R-:W-:Y:S01]  /*14e60*/  ISETP.GE.U32.AND P2, PT, R4, 0x7ffffee9, PT ;  /* 0x7ffffee90400780c */ /* 0x000fe20003f46070 */
[----:B------:R-:W-:Y:S01]  /*14e70*/  VIADD R4, R7, 0xffffff60 ;  /* 0xffffff6007047836 */ /* 0x000fe20000000000 */
[----:B------:R-:W-:Y:S01]  /*14e80*/  IADD3 R2, PT, PT, R16, -0xa4, RZ ;  /* 0xffffff5c10027810 */ /* 0x000fe20007ffe0ff */
[----:B------:R-:W-:Y:S01]  /*14e90*/  LDGSTS.E [R10+0x12700], desc[UR10][R36.64], !P1 ;  /* 0x12700000240a7fae */ /* 0x000fe2000c9a100a */
[----:B------:R-:W1:Y:S02]  /*14ea0*/  LDC R7, c[0x0][0x3a0] ;  /* 0x0000e800ff077b82 */ /* 0x000e640000000800 */
[----:B------:R-:W-:-:S02]  /*14eb0*/  ISETP.GE.U32.AND P4, PT, R4, 0x7ffffee1, PT ;  /* 0x7ffffee10400780c */ /* 0x000fc40003f86070 */
[----:B------:R-:W-:Y:S01]  /*14ec0*/  ISETP.GE.U32.AND P5, PT, R2, 0x7ffffedd, PT ;  /* 0x7ffffedd0200780c */ /* 0x000fe20003fa6070 */
[----:B------:R-:W-:-:S03]  /*14ed0*/  VIADD R2, R15, 0xffffff54 ;  /* 0xffffff540f027836 */ /* 0x000fc60000000000 */
[----:B------:R-:W1:Y:S01]  /*14ee0*/  LDC R16, c[0x0][0x3a0] ;  /* 0x0000e800ff107b82 */ /* 0x000e620000000800 */
[----:B------:R1:W-:Y:S04]  /*14ef0*/  LDGSTS.E [R10+0x12e00], desc[UR10][R34.64], !P2 ;  /* 0x12e00000220a7fae */ /* 0x0003e8000d1a100a */
[----:B------:R3:W-:Y:S01]  /*14f00*/  LDGSTS.E [R10+0x12f00], desc[UR10][R20.64], !P2 ;  /* 0x12f00000140a7fae */ /* 0x0007e2000d1a100a */
[----:B------:R-:W-:Y:S01]  /*14f10*/  ISETP.GE.U32.AND P2, PT, R2, 0x7ffffed5, PT ;  /* 0x7ffffed50200780c */ /* 0x000fe20003f46070 */
[----:B------:R-:W-:Y:S01]  /*14f20*/  VIADD R2, R18, 0xffffff4c ;  /* 0xffffff4c12027836 */ /* 0x000fe20000000000 */
[----:B------:R-:W1:Y:S01]  /*14f30*/  LDC R15, c[0x0][0x3a0] ;  /* 0x0000e800ff0f7b82 */ /* 0x000e620000000800 */
[----:B----4-:R-:W-:-:S04]  /*14f40*/  IMAD.WIDE R22, R0, 0x4, R22 ;  /* 0x0000000400167825 */ /* 0x010fc800078e0216 */
[C---:B-1----:R-:W-:Y:S01]  /*14f50*/  IMAD.WIDE R34, R0.reuse, 0x4, R28 ;  /* 0x0000000400227825 */ /* 0x042fe200078e021c */
[----:B------:R-:W-:Y:S04]  /*14f60*/  STL.64 [R1+0xc8], R22 ;  /* 0x0000c81601007387 */ /* 0x000fe80000100a00 */
[----:B------:R2:W-:Y:S04]  /*14f70*/  STL.64 [R1+0xc0], R34 ;  /* 0x0000c02201007387 */ /* 0x0005e80000100a00 */
[----:B------:R-:W4:Y:S01]  /*14f80*/  LDL.LU.64 R28, [R1+0x420] ;  /* 0x00042000011c7983 */ /* 0x000f220000300a00 */
[----:B---3--:R-:W-:-:S03]  /*14f90*/  IMAD.WIDE R20, R0, 0x4, R26 ;  /* 0x0000000400147825 */ /* 0x008fc600078e021a */
[----:B------:R-:W-:Y:S01]  /*14fa0*/  LDGSTS.E [R10+0x13600], desc[UR10][R22.64], !P3 ;  /* 0x13600000160a7fae */ /* 0x000fe2000d9a100a */
[----:B-----5:R-:W-:-:S03]  /*14fb0*/  IMAD.WIDE R18, R0, 0x4, R24 ;  /* 0x0000000400127825 */ /* 0x020fc600078e0218 */
[----:B------:R-:W3:Y:S04]  /*14fc0*/  LDL.LU.64 R26, [R1+0x428] ;  /* 0x00042800011a7983 */ /* 0x000ee80000300a00 */
[----:B------:R2:W-:Y:S04]  /*14fd0*/  LDGSTS.E [R10+0x13700], desc[UR10][R34.64], !P3 ;  /* 0x13700000220a7fae */ /* 0x0005e8000d9a100a */
[----:B------:R1:W-:Y:S04]  /*14fe0*/  STL.64 [R1+0x68], R20 ;  /* 0x0000681401007387 */ /* 0x0003e80000100a00 */
[----:B------:R1:W-:Y:S01]  /*14ff0*/  LDGSTS.E [R10+0x13e00], desc[UR10][R20.64], !P4 ;  /* 0x13e00000140a7fae */ /* 0x0003e2000e1a100a */
[----:B--2---:R-:W-:-:S03]  /*15000*/  IMAD.WIDE R34, R0, 0x4, R32 ;  /* 0x0000000400227825 */ /* 0x004fc600078e0220 */
[----:B------:R-:W-:Y:S04]  /*15010*/  STL.64 [R1+0x60], R18 ;  /* 0x0000601201007387 */ /* 0x000fe80000100a00 */
[----:B------:R-:W2:Y:S01]  /*15020*/  LDL.LU.64 R24, [R1+0x430] ;  /* 0x0004300001187983 */ /* 0x000ea20000300a00 */
[----:B-1----:R-:W-:-:S03]  /*15030*/  IMAD.WIDE R20, R0, 0x4, R30 ;  /* 0x0000000400147825 */ /* 0x002fc600078e021e */
[----:B------:R-:W5:Y:S04]  /*15040*/  LDL.LU.64 R22, [R1+0x438] ;  /* 0x0004380001167983 */ /* 0x000f680000300a00 */
[----:B------:R1:W-:Y:S04]  /*15050*/  STL.64 [R1+0x8], R34 ;  /* 0x0000082201007387 */ /* 0x0003e80000100a00 */
[----:B------:R1:W-:Y:S04]  /*15060*/  STL.64 [R1], R20 ;  /* 0x0000001401007387 */ /* 0x0003e80000100a00 */
[----:B------:R-:W5:Y:S01]  /*15070*/  LDL.LU.64 R32, [R1+0x440] ;  /* 0x0004400001207983 */ /* 0x000f620000300a00 */
[----:B------:R-:W-:-:S03]  /*15080*/  IMAD.WIDE R246, R0, 0x4, R240 ;  /* 0x0000000400f67825 */ /* 0x000fc600078e02f0 */
[----:B------:R-:W5:Y:S01]  /*15090*/  LDL.LU.64 R30, [R1+0x448] ;  /* 0x00044800011e7983 */ /* 0x000f620000300a00 */
[----:B------:R-:W-:-:S03]  /*150a0*/  IMAD.WIDE R244, R0, 0x4, R242 ;  /* 0x0000000400f47825 */ /* 0x000fc600078e02f2 */
[----:B------:R-:W5:Y:S04]  /*150b0*/  LDL.LU.64 R240, [R1+0x450] ;  /* 0x0004500001f07983 */ /* 0x000f680000300a00 */
[----:B------:R-:W5:Y:S04]  /*150c0*/  LDL.LU.64 R242, [R1+0x458] ;  /* 0x0004580001f27983 */ /* 0x000f680000300a00 */
[----:B------:R1:W-:Y:S04]  /*150d0*/  LDGSTS.E [R10+0x13f00], desc[UR10][R18.64], !P4 ;  /* 0x13f00000120a7fae */ /* 0x0003e8000e1a100a */
[----:B------:R-:W-:Y:S01]  /*150e0*/  LDGSTS.E [R10+0x14600], desc[UR10][R34.64], !P5 ;  /* 0x14600000220a7fae */ /* 0x000fe2000e9a100a */
[----:B------:R-:W-:-:S02]  /*150f0*/  VIADD R4, R6, 0xffffff58 ;  /* 0xffffff5806047836 */ /* 0x000fc40000000000 */
[----:B------:R-:W1:Y:S01]  /*15100*/  LDC R6, c[0x0][0x3a0] ;  /* 0x0000e800ff067b82 */ /* 0x000e620000000800 */
[----:B------:R1:W-:Y:S01]  /*15110*/  LDGSTS.E [R10+0x14700], desc[UR10][R20.64], !P5 ;  /* 0x14700000140a7fae */ /* 0x0003e2000e9a100a */
[----:B----4-:R-:W-:-:S04]  /*15120*/  IMAD.WIDE R142, R0, 0x4, R28 ;  /* 0x00000004008e7825 */ /* 0x010fc800078e021c */
[C---:B---3--:R-:W-:Y:S01]  /*15130*/  IMAD.WIDE R140, R0.reuse, 0x4, R26 ;  /* 0x00000004008c7825 */ /* 0x048fe200078e021a */
[----:B------:R-:W3:Y:S03]  /*15140*/  LDL.LU.64 R28, [R1+0x460] ;  /* 0x00046000011c7983 */ /* 0x000ee60000300a00 */
[C---:B--2---:R-:W-:Y:S01]  /*15150*/  IMAD.WIDE R134, R0.reuse, 0x4, R24 ;  /* 0x0000000400867825 */ /* 0x044fe200078e0218 */
[----:B------:R-:W2:Y:S03]  /*15160*/  LDL.LU.64 R26, [R1+0x468] ;  /* 0x00046800011a7983 */ /* 0x000ea60000300a00 */
[C---:B-----5:R-:W-:Y:S01]  /*15170*/  IMAD.WIDE R132, R0.reuse, 0x4, R22 ;  /* 0x0000000400847825 */ /* 0x060fe200078e0216 */
[----:B------:R-:W4:Y:S03]  /*15180*/  LDL.LU.64 R24, [R1+0x470] ;  /* 0x0004700001187983 */ /* 0x000f260000300a00 */
[C---:B------:R-:W-:Y:S01]  /*15190*/  IMAD.WIDE R126, R0.reuse, 0x4, R32 ;  /* 0x00000004007e7825 */ /* 0x040fe200078e0220 */
[----:B------:R-:W5:Y:S03]  /*151a0*/  LDL.LU.64 R22, [R1+0x478] ;  /* 0x0004780001167983 */ /* 0x000f660000300a00 */
[C---:B------:R-:W-:Y:S01]  /*151b0*/  IMAD.WIDE R66, R0.reuse, 0x4, R240 ;  /* 0x0000000400427825 */ /* 0x040fe200078e02f0 */
[----:B-1----:R-:W5:Y:S03]  /*151c0*/  LDL.LU.64 R34, [R1+0x480] ;  /* 0x0004800001227983 */ /* 0x002f660000300a00 */
[C---:B------:R-:W-:Y:S01]  /*151d0*/  IMAD.WIDE R64, R0.reuse, 0x4, R242 ;  /* 0x0000000400407825 */ /* 0x040fe200078e02f2 */
[----:B------:R-:W5:Y:S03]  /*151e0*/  LDL.LU.64 R32, [R1+0x488] ;  /* 0x0004880001207983 */ /* 0x000f660000300a00 */
[----:B------:R-:W-:Y:S01]  /*151f0*/  IMAD.WIDE R124, R0, 0x4, R30 ;  /* 0x00000004007c7825 */ /* 0x000fe200078e021e */
[----:B------:R-:W5:Y:S01]  /*15200*/  LDL.LU.64 R240, [R1+0x490] ;  /* 0x0004900001f07983 */ /* 0x000f620000300a00 */
[----:B------:R-:W-:Y:S01]  /*15210*/  ISETP.GE.U32.AND P1, PT, R4, 0x7ffffed9, PT ;  /* 0x7ffffed90400780c */ /* 0x000fe20003f26070 */
[----:B------:R-:W1:Y:S02]  /*15220*/  LDC R19, c[0x0][0x3a0] ;  /* 0x0000e800ff137b82 */ /* 0x000e640000000800 */
[----:B------:R-:W5:Y:S04]  /*15230*/  LDL.LU.64 R242, [R1+0x498] ;  /* 0x0004980001f27983 */ /* 0x000f680000300a00 */
[----:B------:R-:W5:Y:S02]  /*15240*/  LDL.LU.64 R30, [R1+0x4a0] ;  /* 0x0004a000011e7983 */ /* 0x000f640000300a00 */
[----:B------:R-:W1:Y:S01]  /*15250*/  LDC R18, c[0x0][0x3a0] ;  /* 0x0000e800ff127b82 */ /* 0x000e620000000800 */
[----:B------:R-:W-:-:S07]  /*15260*/  ISETP.GE.U32.AND P4, PT, R2, 0x7ffffecd, PT ;  /* 0x7ffffecd0200780c */ /* 0x000fce0003f86070 */
[----:B------:R-:W1:Y:S08]  /*15270*/  LDC R21, c[0x0][0x3a0] ;  /* 0x0000e800ff157b82 */ /* 0x000e700000000800 */
[----:B------:R-:W1:Y:S01]  /*15280*/  LDC R20, c[0x0][0x3a0] ;  /* 0x0000e800ff147b82 */ /* 0x000e620000000800 */
[----:B---3--:R-:W-:-:S04]  /*15290*/  IMAD.WIDE R58, R0, 0x4, R28 ;  /* 0x00000004003a7825 */ /* 0x008fc800078e021c */
[C---:B--2---:R-:W-:Y:S01]  /*152a0*/  IMAD.WIDE R56, R0.reuse, 0x4, R26 ;  /* 0x0000000400387825 */ /* 0x044fe200078e021a */
[----:B------:R-:W2:Y:S03]  /*152b0*/  LDL.LU.64 R28, [R1+0x4a8] ;  /* 0x0004a800011c7983 */ /* 0x000ea60000300a00 */
[----:B----4-:R-:W-:-:S04]  /*152c0*/  IMAD.WIDE R54, R0, 0x4, R24 ;  /* 0x0000000400367825 */ /* 0x010fc800078e0218 */
[C---:B-----5:R-:W-:Y:S01]  /*152d0*/  IMAD.WIDE R50, R0.reuse, 0x4, R34 ;  /* 0x0000000400327825 */ /* 0x060fe200078e0222 */
[----:B------:R-:W3:Y:S04]  /*152e0*/  LDL.LU.64 R24, [R1+0x4b0] ;  /* 0x0004b00001187983 */ /* 0x000ee80000300a00 */
[----:B------:R-:W4:Y:S01]  /*152f0*/  LDL.LU.64 R26, [R1+0x4b8] ;  /* 0x0004b800011a7983 */ /* 0x000f220000300a00 */
[----:B------:R-:W-:-:S04]  /*15300*/  IMAD.WIDE R48, R0, 0x4, R32 ;  /* 0x0000000400307825 */ /* 0x000fc800078e0220 */
[C---:B------:R-:W-:Y:S01]  /*15310*/  IMAD.WIDE R46, R0.reuse, 0x4, R240 ;  /* 0x00000004002e7825 */ /* 0x040fe200078e02f0 */
[----:B------:R-:W-:Y:S01]  /*15320*/  IADD3 R4, PT, PT, R5, -0xb0, RZ ;  /* 0xffffff5005047810 */ /* 0x000fe20007ffe0ff */
[----:B------:R-:W5:Y:S01]  /*15330*/  LDL.LU.64 R240, [R1+0x550] ;  /* 0x0005500001f07983 */ /* 0x000f620000300a00 */
[----:B------:R-:W1:Y:S01]  /*15340*/  LDC R5, c[0x0][0x3a0] ;  /* 0x0000e800ff057b82 */ /* 0x000e620000000800 */
[----:B------:R-:W-:Y:S02]  /*15350*/  IMAD.WIDE R44, R0, 0x4, R242 ;  /* 0x00000004002c7825 */ /* 0x000fe400078e02f2 */
[----:B------:R-:W5:Y:S04]  /*15360*/  LDL.LU.64 R34, [R1+0x540] ;  /* 0x0005400001227983 */ /* 0x000f680000300a00 */
[----:B------:R-:W5:Y:S04]  /*15370*/  LDL.LU.64 R32, [R1+0x538] ;  /* 0x0005380001207983 */ /* 0x000f680000300a00 */
[----:B------:R-:W5:Y:S01]  /*15380*/  LDL.LU.64 R242, [R1+0x530] ;  /* 0x0005300001f27983 */ /* 0x000f620000300a00 */
[----:B------:R-:W-:Y:S01]  /*15390*/  ISETP.GE.U32.AND P3, PT, R4, 0x7ffffed1, PT ;  /* 0x7ffffed10400780c */ /* 0x000fe20003f66070 */
[----:B------:R-:W-:-:S02]  /*153a0*/  VIADD R4, R7, 0xffffff48 ;  /* 0xffffff4807047836 */ /* 0x000fc40000000000 */
[----:B------:R-:W1:Y:S01]  /*153b0*/  LDC R7, c[0x0][0x3a0] ;  /* 0x0000e800ff077b82 */ /* 0x000e620000000800 */
[----:B------:R-:W-:Y:S01]  /*153c0*/  IADD3 R2, PT, PT, R16, -0xbc, RZ ;  /* 0xffffff4410027810 */ /* 0x000fe20007ffe0ff */
[----:B------:R-:W-:Y:S01]  /*153d0*/  LDGSTS.E [R10+0x14e00], desc[UR10][R246.64], !P1 ;  /* 0x14e00000f60a7fae */ /* 0x000fe2000c9a100a */
[----:B------:R-:W-:Y:S01]  /*153e0*/  ISETP.GE.U32.AND P5, PT, R4, 0x7ffffec9, PT ;  /* 0x7ffffec90400780c */ /* 0x000fe20003fa6070 */
[----:B------:R-:W-:Y:S02]  /*153f0*/  VIADD R4, R6, 0xffffff40 ;  /* 0xffffff4006047836 */ /* 0x000fe40000000000 */
[----:B------:R-:W-:Y:S02]  /*15400*/  LDGSTS.E [R10+0x14f00], desc[UR10][R244.64], !P1 ;  /* 0x14f00000f40a7fae */ /* 0x000fe4000c9a100a */
[----:B------:R-:W1:Y:S02]  /*15410*/  LDC R16, c[0x0][0x3a0] ;  /* 0x0000e800ff107b82 */ /* 0x000e640000000800 */
[----:B------:R-:W-:Y:S01]  /*15420*/  LDGSTS.E [R10+0x15600], desc[UR10][R142.64], !P2 ;  /* 0x156000008e0a7fae */ /* 0x000fe2000d1a100a */
[----:B------:R-:W-:-:S03]  /*15430*/  ISETP.GE.U32.AND P1, PT, R2, 0x7ffffec5, PT ;  /* 0x7ffffec50200780c */ /* 0x000fc60003f26070 */
[----:B------:R-:W-:Y:S02]  /*15440*/  LDGSTS.E [R10+0x15700], desc[UR10][R140.64], !P2 ;  /* 0x157000008c0a7fae */ /* 0x000fe4000d1a100a */
[----:B------:R-:W1:Y:S01]  /*15450*/  LDC R6, c[0x0][0x3a0] ;  /* 0x0000e800ff067b82 */ /* 0x000e620000000800 */
[----:B------:R-:W-:Y:S01]  /*15460*/  ISETP.GE.U32.AND P2, PT, R4, 0x7ffffec1, PT ;  /* 0x7ffffec10400780c */ /* 0x000fe20003f46070 */
[----:B------:R-:W-:Y:S01]  /*15470*/  VIADD R2, R15, 0xffffff3c ;  /* 0xffffff3c0f027836 */ /* 0x000fe20000000000 */
[----:B-1----:R-:W-:Y:S01]  /*15480*/  IADD3 R4, PT, PT, R5, -0xc8, RZ ;  /* 0xffffff3805047810 */ /* 0x002fe20007ffe0ff */
[----:B------:R-:W-:Y:S04]  /*15490*/  LDGSTS.E [R10+0x15e00], desc[UR10][R134.64], !P3 ;  /* 0x15e00000860a7fae */ /* 0x000fe8000d9a100a */
[----:B------:R-:W1:Y:S01]  /*154a0*/  LDC R5, c[0x0][0x3a0] ;  /* 0x0000e800ff057b82 */ /* 0x000e620000000800 */
[----:B------:R-:W-:Y:S01]  /*154b0*/  LDGSTS.E [R10+0x15f00], desc[UR10][R132.64], !P3 ;  /* 0x15f00000840a7fae */ /* 0x000fe2000d9a100a */
[----:B------:R-:W-:Y:S01]  /*154c0*/  ISETP.GE.U32.AND P3, PT, R2, 0x7ffffebd, PT ;  /* 0x7ffffebd0200780c */ /* 0x000fe20003f66070 */
[----:B------:R-:W-:-:S02]  /*154d0*/  VIADD R2, R19, 0xffffff34 ;  /* 0xffffff3413027836 */ /* 0x000fc40000000000 */
[----:B------:R-:W-:Y:S01]  /*154e0*/  LDGSTS.E [R10+0x16600], desc[UR10][R126.64], !P4 ;  /* 0x166000007e0a7fae */ /* 0x000fe2000e1a100a */
[----:B------:R-:W-:Y:S02]  /*154f0*/  IMAD.WIDE R52, R0, 0x4, R22 ;  /* 0x0000000400347825 */ /* 0x000fe400078e0216 */
[----:B------:R-:W1:Y:S01]  /*15500*/  LDC R22, c[0x0][0x3a0] ;  /* 0x0000e800ff167b82 */ /* 0x000e620000000800 */
[----:B------:R-:W-:Y:S01]  /*15510*/  LDGSTS.E [R10+0x16700], desc[UR10][R124.64], !P4 ;  /* 0x167000007c0a7fae */ /* 0x000fe2000e1a100a */
[----:B------:R-:W-:Y:S01]  /*15520*/  ISETP.GE.U32.AND P4, PT, R4, 0x7ffffeb9, PT ;  /* 0x7ffffeb90400780c */ /* 0x000fe20003f86070 */
[----:B------:R-:W-:Y:S02]  /*15530*/  VIADD R4, R7, 0xffffff30 ;  /* 0xffffff3007047836 */ /* 0x000fe40000000000 */
[----:B------:R-:W-:Y:S01]  /*15540*/  LDGSTS.E [R10+0x16e00], desc[UR10][R66.64], !P5 ;  /* 0x16e00000420a7fae */ /* 0x000fe2000e9a100a */
[----:B------:R-:W-:Y:S02]  /*15550*/  IMAD.WIDE R42, R0, 0x4, R30 ;  /* 0x00000004002a7825 */ /* 0x000fe400078e021e */
[----:B------:R-:W1:Y:S01]  /*15560*/  LDC R15, c[0x0][0x3a0] ;  /* 0x0000e800ff0f7b82 */ /* 0x000e620000000800 */
[----:B------:R-:W-:Y:S01]  /*15570*/  LDGSTS.E [R10+0x16f00], desc[UR10][R64.64], !P5 ;  /* 0x16f00000400a7fae */ /* 0x000fe2000e9a100a */
[----:B------:R-:W-:-:S02]  /*15580*/  ISETP.GE.U32.AND P5, PT, R2, 0x7ffffeb5, PT ;  /* 0x7ffffeb50200780c */ /* 0x000fc40003fa6070 */
[----:B------:R-:W-:Y:S01]  /*15590*/  IADD3 R2, PT, PT, R18, -0xd4, RZ ;  /* 0xffffff2c12027810 */ /* 0x000fe20007ffe0ff */
[----:B------:R-:W-:Y:S03]  /*155a0*/  LDGSTS.E [R10+0x17600], desc[UR10][R58.64], !P1 ;  /* 0x176000003a0a7fae */ /* 0x000fe6000c9a100a */
[----:B------:R-:W1:Y:S01]  /*155b0*/  LDC R19, c[0x0][0x3a0] ;  /* 0x0000e800ff137b82 */ /* 0x000e620000000800 */
[----:B------:R-:W-:Y:S01]  /*155c0*/  LDGSTS.E [R10+0x17700], desc[UR10][R56.64], !P1 ;  /* 0x17700000380a7fae */ /* 0x000fe2000c9a100a */
[----:B------:R-:W-:-:S03]  /*155d0*/  ISETP.GE.U32.AND P1, PT, R4, 0x7ffffeb1, PT ;  /* 0x7ffffeb10400780c */ /* 0x000fc60003f26070 */
[----:B------:R-:W-:Y:S01]  /*155e0*/  LDGSTS.E [R10+0x17e00], desc[UR10][R54.64], !P2 ;  /* 0x17e00000360a7fae */ /* 0x000fe2000d1a100a */
[----:B------:R-:W-:Y:S02]  /*155f0*/  VIADD R4, R6, 0xffffff28 ;  /* 0xffffff2806047836 */ /* 0x000fe40000000000 */
[----:B------:R-:W1:Y:S01]  /*15600*/  LDC R18, c[0x0][0x3a0] ;  /* 0x0000e800ff127b82 */ /* 0x000e620000000800 */
[----:B------:R-:W-:Y:S01]  /*15610*/  LDGSTS.E [R10+0x17f00], desc[UR10][R52.64], !P2 ;  /* 0x17f00000340a7fae */ /* 0x000fe2000d1a100a */
[----:B------:R-:W-:Y:S01]  /*15620*/  ISETP.GE.U32.AND P2, PT, R2, 0x7ffffead, PT ;  /* 0x7ffffead0200780c */ /* 0x000fe20003f46070 */
[----:B------:R-:W-:Y:S02]  /*15630*/  VIADD R2, R16, 0xffffff24 ;  /* 0xffffff2410027836 */ /* 0x000fe40000000000 */
[----:B------:R-:W-:Y:S04]  /*15640*/  LDGSTS.E [R10+0x18600], desc[UR10][R50.64], !P3 ;  /* 0x18600000320a7fae */ /* 0x000fe8000d9a100a */
[----:B------:R-:W5:Y:S01]  /*15650*/  LDL.LU.64 R30, [R1+0x520] ;  /* 0x00052000011e7983 */ /* 0x000f620000300a00 */
[----:B--2---:R-:W-:-:S03]  /*15660*/  IMAD.WIDE R40, R0, 0x4, R28 ;  /* 0x0000000400287825 */ /* 0x004fc600078e021c */
[----:B------:R-:W-:Y:S01]  /*15670*/  LDGSTS.E [R10+0x18700], desc[UR10][R48.64], !P3 ;  /* 0x18700000300a7fae */ /* 0x000fe2000d9a100a */
[----:B------:R-:W-:Y:S01]  /*15680*/  ISETP.GE.U32.AND P3, PT, R4, 0x7ffffea9, PT ;  /* 0x7ffffea90400780c */ /* 0x000fe20003f66070 */
[----:B------:R-:W2:Y:S02]  /*15690*/  LDC R16, c[0x0][0x3a0] ;  /* 0x0000e800ff107b82 */ /* 0x000ea40000000800 */
[----:B------:R-:W-:Y:S04]  /*156a0*/  LDGSTS.E [R10+0x18e00], desc[UR10][R46.64], !P4 ;  /* 0x18e000002e0a7fae */ /* 0x000fe8000e1a100a */
[----:B------:R-:W-:Y:S01]  /*156b0*/  LDGSTS.E [R10+0x18f00], desc[UR10][R44.64], !P4 ;  /* 0x18f000002c0a7fae */ /* 0x000fe2000e1a100a */
[----:B------:R-:W-:Y:S01]  /*156c0*/  ISETP.GE.U32.AND P4, PT, R2, 0x7ffffea5, PT ;  /* 0x7ffffea50200780c */ /* 0x000fe20003f86070 */
[----:B-1----:R-:W-:-:S02]  /*156d0*/  VIADD R2, R5, 0xffffff1c ;  /* 0xffffff1c05027836 */ /* 0x002fc40000000000 */
[----:B------:R-:W-:Y:S04]  /*156e0*/  LDGSTS.E [R10+0x19600], desc[UR10][R42.64], !P5 ;  /* 0x196000002a0a7fae */ /* 0x000fe8000e9a100a */
[----:B------:R-:W-:Y:S01]  /*156f0*/  LDGSTS.E [R10+0x19700], desc[UR10][R40.64], !P5 ;  /* 0x19700000280a7fae */ /* 0x000fe2000e9a100a */
[----:B---3--:R-:W-:-:S03]  /*15700*/  IMAD.WIDE R6, R0, 0x4, R24 ;  /* 0x0000000400067825 */ /* 0x008fc600078e0218 */
[----:B------:R-:W3:Y:S01]  /*15710*/  LDL.LU.64 R24, [R1+0x510] ;  /* 0x0005100001187983 */ /* 0x000ee20000300a00 */
[----:B----4-:R-:W-:-:S03]  /*15720*/  IMAD.WIDE R4, R0, 0x4, R26 ;  /* 0x0000000400047825 */ /* 0x010fc600078e021a */
[----:B------:R-:W4:Y:S04]  /*15730*/  LDL.LU.64 R28, [R1+0x508] ;  /* 0x00050800011c7983 */ /* 0x000f280000300a00 */
[----:B------:R-:W2:Y:S01]  /*15740*/  LDL.LU.64 R38, [R1+0x500] ;  /* 0x0005000001267983 */ /* 0x000ea20000300a00 */
[----:B-----5:R-:W-:-:S03]  /*15750*/  IMAD.WIDE R36, R0, 0x4, R240 ;  /* 0x0000000400247825 */ /* 0x020fc600078e02f0 */
[----:B------:R-:W-:Y:S01]  /*15760*/  LDGSTS.E [R10+0x19e00], desc[UR10][R6.64], !P1 ;  /* 0x19e00000060a7fae */ /* 0x000fe2000c9a100a */
[----:B------:R-:W-:-:S03]  /*15770*/  IMAD.WIDE R34, R0, 0x4, R34 ;  /* 0x0000000400227825 */ /* 0x000fc600078e0222 */
[----:B------:R-:W-:Y:S01]  /*15780*/  LDGSTS.E [R10+0x19f00], desc[UR10][R4.64], !P1 ;  /* 0x19f00000040a7fae */ /* 0x000fe2000c9a100a */
[----:B------:R-:W-:Y:S01]  /*15790*/  ISETP.GE.U32.AND P1, PT, R2, 0x7ffffe9d, PT ;  /* 0x7ffffe9d0200780c */ /* 0x000fe20003f26070 */
[----:B------:R-:W-:Y:S01]  /*157a0*/  IMAD.WIDE R32, R0, 0x4, R32 ;  /* 0x0000000400207825 */ /* 0x000fe200078e0220 */
[----:B------:R-:W-:Y:S01]  /*157b0*/  IADD3 R2, PT, PT, R22, -0xec, RZ ;  /* 0xffffff1416027810 */ /* 0x000fe20007ffe0ff */
[----:B------:R-:W5:Y:S02]  /*157c0*/  LDL.LU.64 R26, [R1+0x4f0] ;  /* 0x0004f000011a7983 */ /* 0x000f640000300a00 */
[----:B------:R-:W-:Y:S02]  /*157d0*/  IMAD.WIDE R22, R0, 0x4, R242 ;  /* 0x0000000400167825 */ /* 0x000fe400078e02f2 */
[----:B------:R-:W5:Y:S04]  /*157e0*/  LDL.LU.64 R240, [R1+0x4e0] ;  /* 0x0004e00001f07983 */ /* 0x000f680000300a00 */
[----:B------:R-:W-:Y:S04]  /*157f0*/  STL.64 [R1+0x250], R36 ;  /* 0x0002502401007387 */ /* 0x000fe80000100a00 */
[----:B------:R1:W-:Y:S04]  /*15800*/  STL.64 [R1+0x258], R34 ;  /* 0x0002582201007387 */ /* 0x0003e80000100a00 */
[----:B------:R1:W-:Y:S04]  /*15810*/  LDGSTS.E [R10+0x1a600], desc[UR10][R36.64], !P2 ;  /* 0x1a600000240a7fae */ /* 0x0003e8000d1a100a */
[----:B------:R-:W-:Y:S04]  /*15820*/  LDGSTS.E [R10+0x1a700], desc[UR10][R34.64], !P2 ;  /* 0x1a700000220a7fae */ /* 0x000fe8000d1a100a */
[----:B------:R3:W-:Y:S01]  /*15830*/  STL.64 [R1+0x260], R32 ;  /* 0x0002602001007387 */ /* 0x0007e20000100a00 */
[----:B------:R-:W-:-:S03]  /*15840*/  IADD3 R15, PT, PT, R15, -0xe0, RZ ;  /* 0xffffff200f0f7810 */ /* 0x000fc60007ffe0ff */
[----:B------:R3:W-:Y:S04]  /*15850*/  LDGSTS.E [R10+0x1ae00], desc[UR10][R32.64], !P3 ;  /* 0x1ae00000200a7fae */ /* 0x0007e8000d9a100a */
[----:B-1----:R-:W5:Y:S04]  /*15860*/  LDL.LU.64 R34, [R1+0x4d8] ;  /* 0x0004d80001227983 */ /* 0x002f680000300a00 */
[----:B------:R2:W-:Y:S04]  /*15870*/  STL.64 [R1+0x268], R22 ;  /* 0x0002681601007387 */ /* 0x0005e80000100a00 */
[----:B------:R-:W5:Y:S01]  /*15880*/  LDL.LU.64 R242, [R1+0x4d0] ;  /* 0x0004d00001f27983 */ /* 0x000f620000300a00 */
[----:B------:R-:W-:-:S03]  /*15890*/  ISETP.GE.U32.AND P5, PT, R15, 0x7ffffea1, PT ;  /* 0x7ffffea10f00780c */ /* 0x000fc60003fa6070 */
[----:B------:R2:W-:Y:S01]  /*158a0*/  LDGSTS.E [R10+0x1af00], desc[UR10][R22.64], !P3 ;  /* 0x1af00000160a7fae */ /* 0x0005e2000d9a100a */
[----:B------:R-:W-:Y:S01]  /*158b0*/  ISETP.GE.U32.AND P3, PT, R2, 0x7ffffe95, PT ;  /* 0x7ffffe950200780c */ /* 0x000fe20003f66070 */
[----:B------:R-:W-:Y:S02]  /*158c0*/  VIADD R2, R21, 0xffffff0c ;  /* 0xffffff0c15027836 */ /* 0x000fe40000000000 */
[C---:B------:R-:W-:Y:S02]  /*158d0*/  IMAD.WIDE R36, R0.reuse, 0x4, R30 ;  /* 0x0000000400247825 */ /* 0x040fe400078e021e */
[----:B------:R-:W5:Y:S04]  /*158e0*/  LDL.LU.64 R30, [R1+0x5a8] ;  /* 0x0005a800011e7983 */ /* 0x000f680000300a00 */
[----:B------:R-:W-:Y:S01]  /*158f0*/  LDGSTS.E [R10+0x1b600], desc[UR10][R36.64], !P4 ;  /* 0x1b600000240a7fae */ /* 0x000fe2000e1a100a */
[----:B---3--:R-:W-:-:S03]  /*15900*/  IMAD.WIDE R32, R0, 0x4, R24 ;  /* 0x0000000400207825 */ /* 0x008fc600078e0218 */
[----:B------:R-:W3:Y:S01]  /*15910*/  LDL.LU.64 R24, [R1+0x598] ;  /* 0x0005980001187983 */ /* 0x000ee20000300a00 */
[----:B----4-:R-:W-:-:S03]  /*15920*/  IMAD.WIDE R28, R0, 0x4, R28 ;  /* 0x00000004001c7825 */ /* 0x010fc600078e021c */
[----:B------:R-:W-:Y:S01]  /*15930*/  STL.64 [R1+0x270], R36 ;  /* 0x0002702401007387 */ /* 0x000fe20000100a00 */
[----:B--2---:R-:W-:-:S03]  /*15940*/  IMAD.WIDE R22, R0, 0x4, R38 ;  /* 0x0000000400167825 */ /* 0x004fc600078e0226 */
[----:B------:R5:W-:Y:S04]  /*15950*/  STL.64 [R1+0x278], R32 ;  /* 0x0002782001007387 */ /* 0x000be80000100a00 */
[----:B------:R5:W-:Y:S04]  /*15960*/  LDGSTS.E [R10+0x1b700], desc[UR10][R32.64], !P4 ;  /* 0x1b700000200a7fae */ /* 0x000be8000e1a100a */
[----:B------:R1:W-:Y:S04]  /*15970*/  STL.64 [R1+0x2b8], R28 ;  /* 0x0002b81c01007387 */ /* 0x0003e80000100a00 */
[----:B------:R2:W-:Y:S01]  /*15980*/  STL.64 [R1+0x2d0], R22 ;  /* 0x0002d01601007387 */ /* 0x0005e20000100a00 */
[----:B-----5:R-:W-:-:S03]  /*15990*/  IMAD.WIDE R32, R0, 0x4, R26 ;  /* 0x0000000400207825 */ /* 0x020fc600078e021a */
[----:B------:R1:W-:Y:S04]  /*159a0*/  LDGSTS.E [R10+0x1be00], desc[UR10][R28.64], !P5 ;  /* 0x1be000001c0a7fae */ /* 0x0003e8000e9a100a */
[----:B------:R-:W4:Y:S04]  /*159b0*/  LDL.LU.64 R26, [R1+0x960] ;  /* 0x00096000011a7983 */ /* 0x000f280000300a00 */
[----:B------:R-:W5:Y:S01]  /*159c0*/  LDL.LU.64 R74, [R1+0x958] ;  /* 0x00095800014a7983 */ /* 0x000f620000300a00 */
[----:B-1----:R-:W-:-:S03]  /*159d0*/  IMAD.WIDE R28, R0, 0x4, R240 ;  /* 0x00000004001c7825 */ /* 0x002fc600078e02f0 */
[----:B------:R2:W-:Y:S01]  /*159e0*/  LDGSTS.E [R10+0x1bf00], desc[UR10][R22.64], !P5 ;  /* 0x1bf00000160a7fae */ /* 0x0005e2000e9a100a */
[----:B------:R-:W-:-:S03]  /*159f0*/  ISETP.GE.U32.AND P5, PT, R2, 0x7ffffe8d, PT ;  /* 0x7ffffe8d0200780c */ /* 0x000fc60003fa6070 */
[----:B------:R-:W-:Y:S01]  /*15a00*/  STL.64 [R1+0x2e8], R32 ;  /* 0x0002e82001007387 */ /* 0x000fe20000100a00 */
[----:B------:R-:W-:-:S03]  /*15a10*/  VIADD R2, R20, 0xffffff04 ;  /* 0xffffff0414027836 */ /* 0x000fc60000000000 */
[----:B------:R-:W5:Y:S04]  /*15a20*/  LDL.LU.64 R38, [R1+0x950] ;  /* 0x0009500001267983 */ /* 0x000f680000300a00 */
[----:B------:R-:W5:Y:S04]  /*15a30*/  LDL.LU.64 R240, [R1+0x938] ;  /* 0x0009380001f07983 */ /* 0x000f680000300a00 */
[----:B------:R1:W-:Y:S01]  /*15a40*/  STL.64 [R1+0x300], R28 ;  /* 0x0003001c01007387 */ /* 0x0003e20000100a00 */
[----:B------:R-:W-:-:S03]  /*15a50*/  IMAD.WIDE R20, R0, 0x4, R242 ;  /* 0x0000000400147825 */ /* 0x000fc600078e02f2 */
[----:B------:R-:W-:Y:S04]  /*15a60*/  LDGSTS.E [R10+0x1c600], desc[UR10][R32.64], !P1 ;  /* 0x1c600000200a7fae */ /* 0x000fe8000c9a100a */
[----:B------:R-:W5:Y:S01]  /*15a70*/  LDL.LU.64 R242, [R1+0x930] ;  /* 0x0009300001f27983 */ /* 0x000f620000300a00 */
[----:B------:R-:W-:Y:S02]  /*15a80*/  VIADD R15, R19, 0xffffff18 ;  /* 0xffffff18130f7836 */ /* 0x000fe40000000000 */
[----:B--2---:R-:W-:Y:S01]  /*15a90*/  IMAD.WIDE R22, R0, 0x4, R34 ;  /* 0x0000000400167825 */ /* 0x004fe200078e0222 */
[----:B------:R-:W-:Y:S01]  /*15aa0*/  LDGSTS.E [R10+0x1c700], desc[UR10][R28.64], !P1 ;  /* 0x1c7000001c0a7fae */ /* 0x000fe2000c9a100a */
[----:B------:R-:W2:Y:S01]  /*15ab0*/  LDC R19, c[0x0][0x3a0] ;  /* 0x0000e800ff137b82 */ /* 0x000ea20000000800 */
[----:B------:R-:W-:-:S02]  /*15ac0*/  ISETP.GE.U32.AND P2, PT, R15, 0x7ffffe99, PT ;  /* 0x7ffffe990f00780c */ /* 0x000fc40003f46070 */
[----:B------:R-:W-:Y:S01]  /*15ad0*/  STL.64 [R1+0x318], R22 ;  /* 0x0003181601007387 */ /* 0x000fe20000100a00 */
[----:B------:R-:W-:-:S03]  /*15ae0*/  VIADD R15, R18, 0xffffff10 ;  /* 0xffffff10120f7836 */ /* 0x000fc60000000000 */
[----:B------:R1:W-:Y:S04]  /*15af0*/  STL.64 [R1+0x340], R20 ;  /* 0x0003401401007387 */ /* 0x0003e80000100a00 */
[----:B------:R-:W2:Y:S04]  /*15b00*/  LDL.LU.64 R72, [R1+0x928] ;  /* 0x0009280001487983 */ /* 0x000ea80000300a00 */
[----:B-1----:R-:W2:Y:S01]  /*15b10*/  LDL.LU.64 R28, [R1+0x920] ;  /* 0x00092000011c7983 */ /* 0x002ea20000300a00 */
[----:B------:R-:W-:-:S03]  /*15b20*/  ISETP.GE.U32.AND P4, PT, R15, 0x7ffffe91, PT ;  /* 0x7ffffe910f00780c */ /* 0x000fc60003f86070 */
[----:B------:R-:W-:Y:S01]  /*15b30*/  LDGSTS.E [R10+0x1ce00], desc[UR10][R22.64], !P2 ;  /* 0x1ce00000160a7fae */ /* 0x000fe2000d1a100a */
[----:B------:R-:W-:-:S03]  /*15b40*/  IADD3 R15, PT, PT, R16, -0xf8, RZ ;  /* 0xffffff08100f7810 */ /* 0x000fc60007ffe0ff */
[----:B------:R1:W-:Y:S01]  /*15b50*/  LDGSTS.E [R10+0x1cf00], desc[UR10][R20.64], !P2 ;  /* 0x1cf00000140a7fae */ /* 0x0003e2000d1a100a */
[----:B------:R-:W-:Y:S01]  /*15b60*/  ISETP.GE.U32.AND P2, PT, R2, 0x7ffffe85, PT ;  /* 0x7ffffe850200780c */ /* 0x000fe20003f46070 */
[----:B------:R-:W-:Y:S02]  /*15b70*/  IMAD.SHL.U32 R2, R17, 0x80, RZ ;  /* 0x0000008011027824 */ /* 0x000fe400078e00ff */
[----:B------:R-:W2:Y:S04]  /*15b80*/  LDL.LU.64 R36, [R1+0x910] ;  /* 0x0009100001247983 */ /* 0x000ea80000300a00 */
[----:B------:R-:W2:Y:S01]  /*15b90*/  LDL.LU.64 R34, [R1+0x900] ;  /* 0x0009000001227983 */ /* 0x000ea20000300a00 */
[----:B-1----:R-:W-:-:S03]  /*15ba0*/  IMAD.WIDE R20, R0, 0x4, R30 ;  /* 0x0000000400147825 */ /* 0x002fc600078e021e */
[----:B------:R-:W2:Y:S04]  /*15bb0*/  LDL.LU.64 R32, [R1+0x8f8] ;  /* 0x0008f80001207983 */ /* 0x000ea80000300a00 */
[----:B------:R-:W-:Y:S04]  /*15bc0*/  STL.64 [R1+0x358], R20 ;  /* 0x0003581401007387 */ /* 0x000fe80000100a00 */
[----:B------:R-:W-:Y:S01]  /*15bd0*/  STL [R1+0x1d0], RZ ;  /* 0x0001d0ff01007387 */ /* 0x000fe20000100800 */
[----:B------:R-:W-:-:S03]  /*15be0*/  ISETP.GE.U32.AND P1, PT, R15, 0x7ffffe89, PT ;  /* 0x7ffffe890f00780c */ /* 0x000fc60003f26070 */
[----:B------:R-:W-:Y:S01]  /*15bf0*/  LDGSTS.E [R10+0x1d600], desc[UR10][R20.64], !P3 ;  /* 0x1d600000140a7fae */ /* 0x000fe2000d9a100a */
[----:B---3--:R-:W-:-:S05]  /*15c00*/  IMAD.WIDE R16, R0, 0x4, R24 ;  /* 0x0000000400107825 */ /* 0x008fca00078e0218 */
[----:B------:R1:W-:Y:S04]  /*15c10*/  STL.64 [R1+0x370], R16 ;  /* 0x0003701001007387 */ /* 0x0003e80000100a00 */
[----:B------:R-:W-:Y:S04]  /*15c20*/  STL [R1+0x1d4], RZ ;  /* 0x0001d4ff01007387 */ /* 0x000fe80000100800 */
[----:B------:R-:W3:Y:S04]  /*15c30*/  LDL.LU.64 R30, [R1+0x8d8] ;  /* 0x0008d800011e7983 */ /* 0x000ee80000300a00 */
[----:B------:R-:W3:Y:S01]  /*15c40*/  LDL.LU.64 R24, [R1+0x8d0] ;  /* 0x0008d00001187983 */ /* 0x000ee20000300a00 */
[----:B----4-:R-:W-:-:S04]  /*15c50*/  IMAD.WIDE R110, R2, 0x4, R26 ;  /* 0x00000004026e7825 */ /* 0x010fc800078e021a */
[C---:B-----5:R-:W-:Y:S01]  /*15c60*/  IMAD.WIDE R106, R2.reuse, 0x4, R38 ;  /* 0x00000004026a7825 */ /* 0x060fe200078e0226 */
[----:B------:R-:W4:Y:S03]  /*15c70*/  LDL.LU.64 R26, [R1+0x8c0] ;  /* 0x0008c000011a7983 */ /* 0x000f260000300a00 */
[C---:B------:R-:W-:Y:S01]  /*15c80*/  IMAD.WIDE R104, R2.reuse, 0x4, R240 ;  /* 0x0000000402687825 */ /* 0x040fe200078e02f0 */
[----:B------:R-:W5:Y:S04]  /*15c90*/  LDL.LU.64 R78, [R1+0x8b0] ;  /* 0x0008b000014e7983 */ /* 0x000f680000300a00 */
[----:B------:R-:W5:Y:S04]  /*15ca0*/  LDL.LU.64 R38, [R1+0x8a8] ;  /* 0x0008a80001267983 */ /* 0x000f680000300a00 */
[----:B------:R-:W5:Y:S04]  /*15cb0*/  LDL.LU.64 R240, [R1+0x8a0] ;  /* 0x0008a00001f07983 */ /* 0x000f680000300a00 */
[----:B------:R-:W-:Y:S01]  /*15cc0*/  STL.64 [R1+0xd30], R110 ;  /* 0x000d306e01007387 */ /* 0x000fe20000100a00 */
[----:B------:R-:W-:-:S03]  /*15cd0*/  IMAD.WIDE R102, R2, 0x4, R242 ;  /* 0x0000000402667825 */ /* 0x000fc600078e02f2 */
[----:B------:R-:W5:Y:S01]  /*15ce0*/  LDL.LU.64 R242, [R1+0x898] ;  /* 0x0008980001f27983 */ /* 0x000f620000300a00 */
[----:B------:R-:W-:-:S04]  /*15cf0*/  IMAD.WIDE R108, R2, 0x4, R74 ;  /* 0x00000004026c7825 */ /* 0x000fc800078e024a */
[C---:B--2---:R-:W-:Y:S01]  /*15d00*/  IMAD.WIDE R98, R2.reuse, 0x4, R28 ;  /* 0x0000000402627825 */ /* 0x044fe200078e021c */
[----:B------:R-:W-:Y:S04]  /*15d10*/  STL.64 [R1+0xd40], R108 ;  /* 0x000d406c01007387 */ /* 0x000fe80000100a00 */
[----:B------:R-:W2:Y:S04]  /*15d20*/  LDL.LU.64 R74, [R1+0x890] ;  /* 0x00089000014a7983 */ /* 0x000ea80000300a00 */
[----:B------:R-:W-:Y:S04]  /*15d30*/  STL.64 [R1+0xd88], R106 ;  /* 0x000d886a01007387 */ /* 0x000fe80000100a00 */
[----:B------:R-:W2:Y:S01]  /*15d40*/  LDL.LU.64 R28, [R1+0x878] ;  /* 0x00087800011c7983 */ /* 0x000ea20000300a00 */
[----:B------:R-:W-:-:S03]  /*15d50*/  IMAD.WIDE R100, R2, 0x4, R72 ;  /* 0x0000000402647825 */ /* 0x000fc600078e0248 */
[----:B------:R-:W-:Y:S01]  /*15d60*/  STL.64 [R1+0xd90], R104 ;  /* 0x000d906801007387 */ /* 0x000fe20000100a00 */
[----:B------:R-:W-:-:S03]  /*15d70*/  IMAD.WIDE R96, R2, 0x4, R36 ;  /* 0x0000000402607825 */ /* 0x000fc600078e0224 */
[----:B------:R-:W2:Y:S01]  /*15d80*/  LDL.LU.64 R36, [R1+0x870] ;  /* 0x0008700001247983 */ /* 0x000ea20000300a00 */
[----:B------:R-:W-:-:S03]  /*15d90*/  IMAD.WIDE R94, R2, 0x4, R34 ;  /* 0x00000004025e7825 */ /* 0x000fc600078e0222 */
[----:B------:R-:W-:Y:S01]  /*15da0*/  STL.64 [R1+0xe18], R102 ;  /* 0x000e186601007387 */ /* 0x000fe20000100a00 */
[----:B------:R-:W-:-:S03]  /*15db0*/  IMAD.WIDE R92, R2, 0x4, R32 ;  /* 0x00000004025c7825 */ /* 0x000fc600078e0220 */
[----:B------:R-:W-:Y:S04]  /*15dc0*/  STL.64 [R1+0xe20], R100 ;  /* 0x000e206401007387 */ /* 0x000fe80000100a00 */
[----:B------:R-:W2:Y:S04]  /*15dd0*/  LDL.LU.64 R34, [R1+0x860] ;  /* 0x0008600001227983 */ /* 0x000ea80000300a00 */
[----:B------:R-:W-:Y:S04]  /*15de0*/  STL.64 [R1+0x13d8], R98 ;  /* 0x0013d86201007387 */ /* 0x000fe80000100a00 */
[----:B------:R-:W2:Y:S04]  /*15df0*/  LDL.LU.64 R76, [R1+0x850] ;  /* 0x00085000014c7983 */ /* 0x000ea80000300a00 */
[----:B------:R-:W-:Y:S04]  /*15e00*/  STL.64 [R1+0x13e0], R96 ;  /* 0x0013e06001007387 */ /* 0x000fe80000100a00 */
[----:B------:R-:W2:Y:S04]  /*15e10*/  LDL.LU.64 R32, [R1+0x848] ;  /* 0x0008480001207983 */ /* 0x000ea80000300a00 */
[----:B------:R-:W-:Y:S01]  /*15e20*/  STL.64 [R1+0x1410], R94 ;  /* 0x0014105e01007387 */ /* 0x000fe20000100a00 */
[----:B------:R-:W-:-:S03]  /*15e30*/  IADD3 R15, PT, PT, R19, -0x100, RZ ;  /* 0xffffff00130f7810 */ /* 0x000fc60007ffe0ff */
[----:B------:R1:W-:Y:S01]  /*15e40*/  LDGSTS.E [R10+0x1d700], desc[UR10][R16.64], !P3 ;  /* 0x1d700000100a7fae */ /* 0x0003e2000d9a100a */
[----:B---3--:R-:W-:-:S03]  /*15e50*/  IMAD.WIDE R72, R2, 0x4, R30 ;  /* 0x0000000402487825 */ /* 0x008fc600078e021e */
[----:B------:R-:W3:Y:S01]  /*15e60*/  LDL.LU.64 R30, [R1+0x820] ;  /* 0x00082000011e7983 */ /* 0x000ee20000300a00 */
[----:B------:R-:W-:-:S03]  /*15e70*/  IMAD.WIDE R24, R2, 0x4, R24 ;  /* 0x0000000402187825 */ /* 0x000fc600078e0218 */
[----:B------:R-:W-:Y:S04]  /*15e80*/  STL.64 [R1+0x1418], R92 ;  /* 0x0014185c01007387 */ /* 0x000fe80000100a00 */
[----:B------:R-:W-:Y:S04]  /*15e90*/  STL.64 [R1+0x1468], R72 ;  /* 0x0014684801007387 */ /* 0x000fe80000100a00 */
[----:B------:R-:W-:Y:S01]  /*15ea0*/  STL.64 [R1+0x14a0], R24 ;  /* 0x0014a01801007387 */ /* 0x000fe20000100a00 */
[----:B----4-:R-:W-:-:S04]  /*15eb0*/  IMAD.WIDE R26, R2, 0x4, R26 ;  /* 0x00000004021a7825 */ /* 0x010fc800078e021a */
[C---:B-----5:R-:W-:Y:S02]  /*15ec0*/  IMAD.WIDE R88, R2.reuse, 0x4, R240 ;  /* 0x0000000402587825 */ /* 0x060fe400078e02f0 */
[----:B------:R-:W4:Y:S04]  /*15ed0*/  LDL.LU.64 R240, [R1+0x818] ;  /* 0x0008180001f07983 */ /* 0x000f280000300a00 */
[----:B------:R-:W-:Y:S01]  /*15ee0*/  STL.64 [R1+0x14b8], R26 ;  /* 0x0014b81a01007387 */ /* 0x000fe20000100a00 */
[----:B------:R-:W-:-:S03]  /*15ef0*/  IMAD.WIDE R86, R2, 0x4, R242 ;  /* 0x0000000402567825 */ /* 0x000fc600078e02f2 */
[----:B------:R-:W5:Y:S01]  /*15f00*/  LDL.LU.64 R242, [R1+0x7f0] ;  /* 0x0007f00001f27983 */ /* 0x000f620000300a00 */
[----:B------:R-:W-:-:S04]  /*15f10*/  IMAD.WIDE R90, R2, 0x4, R78 ;  /* 0x00000004025a7825 */ /* 0x000fc800078e024e */
[C---:B------:R-:W-:Y:S01]  /*15f20*/  IMAD.WIDE R38, R2.reuse, 0x4, R38 ;  /* 0x0000000402267825 */ /* 0x040fe200078e0226 */
[----:B------:R-:W-:Y:S04]  /*15f30*/  STL.64 [R1+0x1500], R90 ;  /* 0x0015005a01007387 */ /* 0x000fe80000100a00 */
[----:B------:R-:W-:Y:S01]  /*15f40*/  STL.64 [R1+0x1508], R38 ;  /* 0x0015082601007387 */ /* 0x000fe20000100a00 */
[----:B--2---:R-:W-:-:S04]  /*15f50*/  IMAD.WIDE R84, R2, 0x4, R74 ;  /* 0x0000000402547825 */ /* 0x004fc800078e024a */
[C---:B------:R-:W-:Y:S02]  /*15f60*/  IMAD.WIDE R82, R2.reuse, 0x4, R28 ;  /* 0x0000000402527825 */ /* 0x040fe400078e021c */
[----:B------:R-:W2:Y:S04]  /*15f70*/  LDL.LU.64 R28, [R1+0x7e0] ;  /* 0x0007e000011c7983 */ /* 0x000ea80000300a00 */
[----:B------:R-:W2:Y:S04]  /*15f80*/  LDL.LU.64 R154, [R1+0x7b0] ;  /* 0x0007b000019a7983 */ /* 0x000ea80000300a00 */
[----:B------:R-:W-:Y:S04]  /*15f90*/  STL.64 [R1+0x1560], R88 ;  /* 0x0015605801007387 */ /* 0x000fe80000100a00 */
[----:B------:R-:W2:Y:S01]  /*15fa0*/  LDL.LU.64 R152, [R1+0x7a0] ;  /* 0x0007a00001987983 */ /* 0x000ea20000300a00 */
[----:B------:R-:W-:-:S03]  /*15fb0*/  IMAD.WIDE R36, R2, 0x4, R36 ;  /* 0x0000000402247825 */ /* 0x000fc600078e0224 */
[----:B------:R-:W2:Y:S04]  /*15fc0*/  LDL.LU.64 R150, [R1+0x770] ;  /* 0x0007700001967983 */ /* 0x000ea80000300a00 */
[----:B------:R-:W-:Y:S04]  /*15fd0*/  STL.64 [R1+0x1568], R86 ;  /* 0x0015685601007387 */ /* 0x000fe80000100a00 */
[----:B------:R-:W1:Y:S04]  /*15fe0*/  LDL.LU.64 R148, [R1+0x760] ;  /* 0x0007600001947983 */ /* 0x000e680000300a00 */
[----:B------:R-:W2:Y:S04]  /*15ff0*/  LDL.LU.64 R74, [R1+0x8f0] ;  /* 0x0008f000014a7983 */ /* 0x000ea80000300a00 */
[----:B------:R-:W-:Y:S01]  /*16000*/  STL.64 [R1+0x15f0], R84 ;  /* 0x0015f05401007387 */ /* 0x000fe20000100a00 */
[----:B------:R-:W-:-:S03]  /*16010*/  IMAD.WIDE R34, R2, 0x4, R34 ;  /* 0x0000000402227825 */ /* 0x000fc600078e0222 */
[----:B------:R-:W2:Y:S04]  /*16020*/  LDL.LU.64 R146, [R1+0x5d8] ;  /* 0x0005d80001927983 */ /* 0x000ea80000300a00 */
[----:B------:R-:W-:Y:S04]  /*16030*/  STL.64 [R1+0x15f8], R82 ;  /* 0x0015f85201007387 */ /* 0x000fe80000100a00 */
[----:B------:R-:W2:Y:S01]  /*16040*/  LDL.LU.64 R144, [R1+0x5d0] ;  /* 0x0005d00001907983 */ /* 0x000ea20000300a00 */
[----:B------:R-:W-:-:S03]  /*16050*/  IMAD.WIDE R80, R2, 0x4, R76 ;  /* 0x0000000402507825 */ /* 0x000fc600078e024c */
[----:B------:R-:W-:Y:S04]  /*16060*/  STL.64 [R1+0x1660], R36 ;  /* 0x0016602401007387 */ /* 0x000fe80000100a00 */
[----:B------:R-:W2:Y:S04]  /*16070*/  LDL.LU.64 R122, [R1+0x5c8] ;  /* 0x0005c800017a7983 */ /* 0x000ea80000300a00 */
[----:B------:R-:W2:Y:S04]  /*16080*/  LDL.LU.64 R120, [R1+0x5c0] ;  /* 0x0005c00001787983 */ /* 0x000ea80000300a00 */
[----:B------:R-:W2:Y:S01]  /*16090*/  LDL.LU.64 R118, [R1+0x5b8] ;  /* 0x0005b80001767983 */ /* 0x000ea20000300a00 */
[----:B------:R-:W-:-:S03]  /*160a0*/  IMAD.WIDE R78, R2, 0x4, R32 ;  /* 0x00000004024e7825 */ /* 0x000fc600078e0220 */
[----:B------:R-:W2:Y:S04]  /*160b0*/  LDL.LU.64 R116, [R1+0x5b0] ;  /* 0x0005b00001747983 */ /* 0x000ea80000300a00 */
[----:B------:R-:W-:Y:S04]  /*160c0*/  STL.64 [R1+0x1668], R34 ;  /* 0x0016682201007387 */ /* 0x000fe80000100a00 */
[----:B------:R-:W2:Y:S04]  /*160d0*/  LDL.LU.64 R114, [R1+0x590] ;  /* 0x0005900001727983 */ /* 0x000ea80000300a00 */
[----:B------:R-:W2:Y:S04]  /*160e0*/  LDL.LU.64 R112, [R1+0x588] ;  /* 0x0005880001707983 */ /* 0x000ea80000300a00 */
[----:B------:R-:W-:Y:S01]  /*160f0*/  STL.64 [R1+0x16b0], R80 ;  /* 0x0016b05001007387 */ /* 0x000fe20000100a00 */
[----:B---3--:R-:W-:-:S04]  /*16100*/  IMAD.WIDE R32, R2, 0x4, R30 ;  /* 0x0000000402207825 */ /* 0x008fc800078e021e */
[C---:B----4-:R-:W-:Y:S02]  /*16110*/  IMAD.WIDE R76, R2.reuse, 0x4, R240 ;  /* 0x00000004024c7825 */ /* 0x050fe400078e02f0 */
[----:B------:R-:W3:Y:S02]  /*16120*/  LDL.LU.64 R240, [R1+0x578] ;  /* 0x0005780001f07983 */ /* 0x000ee40000300a00 */
[----:B-----5:R-:W-:Y:S02]  /*16130*/  IMAD.WIDE R30, R2, 0x4, R242 ;  /* 0x00000004021e7825 */ /* 0x020fe400078e02f2 */
[----:B------:R-:W4:Y:S01]  /*16140*/  LDL.LU.64 R242, [R1+0x568] ;  /* 0x0005680001f27983 */ /* 0x000f220000300a00 */
[----:B------:R-:W-:-:S03]  /*16150*/  ISETP.GE.U32.AND P3, PT, R15, 0x7ffffe81, PT ;  /* 0x7ffffe810f00780c */ /* 0x000fc60003f66070 */
[----:B------:R-:W-:Y:S04]  /*16160*/  STL.64 [R1+0x16b8], R78 ;  /* 0x0016b84e01007387 */ /* 0x000fe80000100a00 */
[----:B------:R-:W-:Y:S04]  /*16170*/  STL.64 [R1+0x16f0], R32 ;  /* 0x0016f02001007387 */ /* 0x000fe80000100a00 */
[----:B------:R-:W-:Y:S04]  /*16180*/  STL.64 [R1+0x16f8], R76 ;  /* 0x0016f84c01007387 */ /* 0x000fe80000100a00 */
[----:B------:R-:W-:Y:S01]  /*16190*/  STL.64 [R1+0x1720], R30 ;  /* 0x0017201e01007387 */ /* 0x000fe20000100a00 */
[----:B--2---:R-:W-:-:S04]  /*161a0*/  IMAD.WIDE R28, R2, 0x4, R28 ;  /* 0x00000004021c7825 */ /* 0x004fc800078e021c */
[----:B------:R-:W-:-:S04]  /*161b0*/  IMAD.WIDE R22, R2, 0x4, R154 ;  /* 0x0000000402167825 */ /* 0x000fc800078e029a */
[----:B------:R-:W-:-:S04]  /*161c0*/  IMAD.WIDE R18, R2, 0x4, R150 ;  /* 0x0000000402127825 */ /* 0x000fc800078e0296 */
[----:B-1----:R-:W-:-:S04]  /*161d0*/  IMAD.WIDE R16, R2, 0x4, R148 ;  /* 0x0000000402107825 */ /* 0x002fc800078e0294 */
[----:B------:R-:W-:-:S05]  /*161e0*/  IMAD.WIDE R150, R0, 0x4, R146 ;  /* 0x0000000400967825 */ /* 0x000fca00078e0292 */
[----:B------:R-:W-:Y:S01]  /*161f0*/  LDGSTS.E [R10+0x1de00], desc[UR10][R150.64], !P4 ;  /* 0x1de00000960a7fae */ /* 0x000fe2000e1a100a */
[----:B------:R-:W-:-:S05]  /*16200*/  IMAD.WIDE R148, R0, 0x4, R144 ;  /* 0x0000000400947825 */ /* 0x000fca00078e0290 */
[----:B------:R-:W-:Y:S01]  /*16210*/  LDGSTS.E [R10+0x1df00], desc[UR10][R148.64], !P4 ;  /* 0x1df00000940a7fae */ /* 0x000fe2000e1a100a */
[----:B------:R-:W-:-:S04]  /*16220*/  IMAD.WIDE R146, R0, 0x4, R122 ;  /* 0x0000000400927825 */ /* 0x000fc800078e027a */
[C---:B------:R-:W-:Y:S01]  /*16230*/  IMAD.WIDE R144, R0.reuse, 0x4, R120 ;  /* 0x0000000400907825 */ /* 0x040fe200078e0278 */
[----:B------:R-:W-:Y:S03]  /*16240*/  LDGSTS.E [R10+0x1e600], desc[UR10][R146.64], !P5 ;  /* 0x1e600000920a7fae */ /* 0x000fe6000e9a100a */
[C---:B------:R-:W-:Y:S01]  /*16250*/  IMAD.WIDE R122, R0.reuse, 0x4, R118 ;  /* 0x00000004007a7825 */ /* 0x040fe200078e0276 */
[----:B------:R-:W-:Y:S03]  /*16260*/  LDGSTS.E [R10+0x1e700], desc[UR10][R144.64], !P5 ;  /* 0x1e700000900a7fae */ /* 0x000fe6000e9a100a */
[----:B------:R-:W-:Y:S01]  /*16270*/  IMAD.WIDE R120, R0, 0x4, R116 ;  /* 0x0000000400787825 */ /* 0x000fe200078e0274 */
[----:B------:R-:W-:Y:S03]  /*16280*/  LDGSTS.E [R10+0x1ee00], desc[UR10][R122.64], !P1 ;  /* 0x1ee000007a0a7fae */ /* 0x000fe6000c9a100a */
[----:B------:R-:W-:Y:S01]  /*16290*/  IMAD.WIDE R20, R2, 0x4, R152 ;  /* 0x0000000402147825 */ /* 0x000fe200078e0298 */
[----:B------:R-:W-:Y:S03]  /*162a0*/  LDGSTS.E [R10+0x1ef00], desc[UR10][R120.64], !P1 ;  /* 0x1ef00000780a7fae */ /* 0x000fe6000c9a100a */
[----:B------:R-:W-:-:S04]  /*162b0*/  IMAD.WIDE R118, R0, 0x4, R114 ;  /* 0x0000000400767825 */ /* 0x000fc800078e0272 */
[----:B------:R-:W-:Y:S01]  /*162c0*/  IMAD.WIDE R116, R0, 0x4, R112 ;  /* 0x0000000400747825 */ /* 0x000fe200078e0270 */
[----:B------:R-:W-:Y:S03]  /*162d0*/  LDGSTS.E [R10+0x1f600], desc[UR10][R118.64], !P2 ;  /* 0x1f600000760a7fae */ /* 0x000fe6000d1a100a */
[----:B------:R-:W-:Y:S01]  /*162e0*/  IMAD.WIDE R74, R2, 0x4, R74 ;  /* 0x00000004024a7825 */ /* 0x000fe200078e024a */
[----:B------:R-:W-:Y:S04]  /*162f0*/  STL.64 [R1+0x1730], R28 ;  /* 0x0017301c01007387 */ /* 0x000fe80000100a00 */
[----:B------:R-:W-:Y:S04]  /*16300*/  LDGSTS.E [R10+0x1f700], desc[UR10][R116.64], !P2 ;  /* 0x1f700000740a7fae */ /* 0x000fe8000d1a100a */
[----:B------:R-:W-:Y:S04]  /*16310*/  STL.64 [R1+0x1748], R22 ;  /* 0x0017481601007387 */ /* 0x000fe80000100a00 */
[----:B------:R-:W-:Y:S04]  /*16320*/  STL.64 [R1+0x1750], R20 ;  /* 0x0017501401007387 */ /* 0x000fe80000100a00 */
[----:B------:R-:W-:Y:S04]  /*16330*/  STL.64 [R1+0x1758], R18 ;  /* 0x0017581201007387 */ /* 0x000fe80000100a00 */
[----:B------:R1:W-:Y:S04]  /*16340*/  STL.64 [R1+0x1430], R74 ;  /* 0x0014304a01007387 */ /* 0x0003e80000100a00 */
[----:B------:R-:W-:Y:S04]  /*16350*/  STL.64 [R1+0x388], R150 ;  /* 0x0003889601007387 */ /* 0x000fe80000100a00 */
[----:B------:R-:W-:Y:S04]  /*16360*/  STL.64 [R1+0x1760], R16 ;  /* 0x0017601001007387 */ /* 0x000fe80000100a00 */
[----:B------:R-:W-:Y:S04]  /*16370*/  STL.64 [R1+0x5d0], R148 ;  /* 0x0005d09401007387 */ /* 0x000fe80000100a00 */
[----:B------:R-:W-:Y:S04]  /*16380*/  STL.64 [R1+0x760], R146 ;  /* 0x0007609201007387 */ /* 0x000fe80000100a00 */
[----:B------:R-:W-:Y:S04]  /*16390*/  STL.64 [R1+0x770], R144 ;  /* 0x0007709001007387 */ /* 0x000fe80000100a00 */
[----:B------:R-:W-:Y:S04]  /*163a0*/  STL.64 [R1+0x7a0], R122 ;  /* 0x0007a07a01007387 */ /* 0x000fe80000100a00 */
[----:B------:R-:W-:Y:S04]  /*163b0*/  STL.64 [R1+0x7b0], R120 ;  /* 0x0007b07801007387 */ /* 0x000fe80000100a00 */
[----:B------:R-:W-:Y:S04]  /*163c0*/  STL.64 [R1+0x7e0], R118 ;  /* 0x0007e07601007387 */ /* 0x000fe80000100a00 */
[----:B------:R-:W-:Y:S01]  /*163d0*/  STL.64 [R1+0x7f0], R116 ;  /* 0x0007f07401007387 */ /* 0x000fe20000100a00 */
[----:B---3--:R-:W-:-:S05]  /*163e0*/  IMAD.WIDE R114, R0, 0x4, R240 ;  /* 0x0000000400727825 */ /* 0x008fca00078e02f0 */
[----:B------:R-:W-:Y:S01]  /*163f0*/  LDGSTS.E [R10+0x1fe00], desc[UR10][R114.64], !P3 ;  /* 0x1fe00000720a7fae */ /* 0x000fe2000d9a100a */
[----:B----4-:R-:W-:-:S05]  /*16400*/  IMAD.WIDE R112, R0, 0x4, R242 ;  /* 0x0000000400707825 */ /* 0x010fca00078e02f2 */
[----:B------:R-:W-:Y:S04]  /*16410*/  LDGSTS.E [R10+0x1ff00], desc[UR10][R112.64], !P3 ;  /* 0x1ff00000700a7fae */ /* 0x000fe8000d9a100a */
[----:B------:R-:W0:Y:S04]  /*16420*/  LDGDEPBAR ;  /* 0x00000000000079af */ /* 0x000e280000000000 */
[----:B------:R2:W-:Y:S04]  /*16430*/  LDGSTS.E [R8+0x30000], desc[UR10][R110.64], P0 ;  /* 0x300000006e087fae */ /* 0x0005e800081a100a */
[----:B------:R3:W-:Y:S04]  /*16440*/  LDGSTS.E [R8+0x30100], desc[UR10][R108.64], P6 ;  /* 0x301000006c087fae */ /* 0x0007e8000b1a100a */
[----:B------:R4:W-:Y:S04]  /*16450*/  LDGSTS.E [R8+0x31000], desc[UR10][R106.64], P0 ;  /* 0x310000006a087fae */ /* 0x0009e800081a100a */
[----:B------:R5:W-:Y:S04]  /*16460*/  LDGSTS.E [R8+0x31100], desc[UR10][R104.64], P6 ;  /* 0x3110000068087fae */ /* 0x000be8000b1a100a */
[----:B------:R-:W-:Y:S04]  /*16470*/  LDGSTS.E [R8+0x32000], desc[UR10][R102.64], P0 ;  /* 0x3200000066087fae */ /* 0x000fe800081a100a */
[----:B------:R1:W-:Y:S04]  /*16480*/  LDGSTS.E [R8+0x32100], desc[UR10][R100.64], P6 ;  /* 0x3210000064087fae */ /* 0x0003e8000b1a100a */
[----:B------:R1:W-:Y:S04]  /*16490*/  LDGSTS.E [R8+0x33000], desc[UR10][R98.64], P0 ;  /* 0x3300000062087fae */ /* 0x0003e800081a100a */
[----:B------:R1:W-:Y:S04]  /*164a0*/  LDGSTS.E [R8+0x33100], desc[UR10][R96.64], P6 ;  /* 0x3310000060087fae */ /* 0x0003e8000b1a100a */
[----:B------:R1:W-:Y:S04]  /*164b0*/  LDGSTS.E [R8+0x34000], desc[UR10][R94.64], P0 ;  /* 0x340000005e087fae */ /* 0x0003e800081a100a */
[----:B------:R1:W-:Y:S04]  /*164c0*/  LDGSTS.E [R8+0x34100], desc[UR10][R92.64], P6 ;  /* 0x341000005c087fae */ /* 0x0003e8000b1a100a */
[----:B------:R1:W-:Y:S04]  /*164d0*/  STL.64 [R1+0x818], R114 ;  /* 0x0008187201007387 */ /* 0x0003e80000100a00 */
[----:B------:R1:W-:Y:S04]  /*164e0*/  LDGSTS.E [R8+0x35000], desc[UR10][R74.64], P0 ;  /* 0x350000004a087fae */ /* 0x0003e800081a100a */
[----:B------:R1:W-:Y:S04]  /*164f0*/  STL.64 [R1+0x820], R112 ;  /* 0x0008207001007387 */ /* 0x0003e80000100a00 */
[----:B------:R2:W-:Y:S04]  /*16500*/  LDGSTS.E [R8+0x35100], desc[UR10][R72.64], P6 ;  /* 0x3510000048087fae */ /* 0x0005e8000b1a100a */
[----:B------:R-:W-:Y:S04]  /*16510*/  LDGSTS.E [R8+0x36000], desc[UR10][R24.64], P0 ;  /* 0x3600000018087fae */ /* 0x000fe800081a100a */
[----:B-1----:R-:W2:Y:S04]  /*16520*/  LDL.LU.64 R74, [R1+0xba0] ;  /* 0x000ba000014a7983 */ /* 0x002ea80000300a00 */
[----:B------:R-:W-:Y:S04]  /*16530*/  LDGSTS.E [R8+0x36100], desc[UR10][R26.64], P6 ;  /* 0x361000001a087fae */ /* 0x000fe8000b1a100a */
[----:B------:R-:W3:Y:S04]  /*16540*/  LDL.LU.64 R24, [R1+0xb98] ;  /* 0x000b980001187983 */ /* 0x000ee80000300a00 */
[----:B------:R-:W4:Y:S04]  /*16550*/  LDL.LU.64 R72, [R1+0xb80] ;  /* 0x000b800001487983 */ /* 0x000f280000300a00 */
[----:B------:R-:W5:Y:S04]  /*16560*/  LDL.LU.64 R26, [R1+0xb78] ;  /* 0x000b7800011a7983 */ /* 0x000f680000300a00 */
[----:B------:R1:W-:Y:S04]  /*16570*/  LDGSTS.E [R8+0x37000], desc[UR10][R90.64], P0 ;  /* 0x370000005a087fae */ /* 0x0003e800081a100a */
[----:B------:R1:W-:Y:S04]  /*16580*/  LDGSTS.E [R8+0x37100], desc[UR10][R38.64], P6 ;  /* 0x3710000026087fae */ /* 0x0003e8000b1a100a */
[----:B------:R1:W-:Y:S04]  /*16590*/  LDGSTS.E [R8+0x38000], desc[UR10][R88.64], P0 ;  /* 0x3800000058087fae */ /* 0x0003e800081a100a */
[----:B------:R1:W-:Y:S04]  /*165a0*/  LDGSTS.E [R8+0x38100], desc[UR10][R86.64], P6 ;  /* 0x3810000056087fae */ /* 0x0003e8000b1a100a */
[----:B------:R-:W5:Y:S04]  /*165b0*/  LDL.LU.64 R38, [R1+0xb60] ;  /* 0x000b600001267983 */ /* 0x000f680000300a00 */
[----:B------:R-:W5:Y:S04]  /*165c0*/  LDL.LU.64 R240, [R1+0xb58] ;  /* 0x000b580001f07983 */ /* 0x000f680000300a00 */
[----:B------:R-:W5:Y:S04]  /*165d0*/  LDL.LU.64 R242, [R1+0xb40] ;  /* 0x000b400001f27983 */ /* 0x000f680000300a00 */
[----:B------:R1:W-:Y:S04]  /*165e0*/  LDGSTS.E [R8+0x39000], desc[UR10][R84.64], P0 ;  /* 0x3900000054087fae */ /* 0x0003e800081a100a */
[----:B------:R1:W-:Y:S04]  /*165f0*/  LDGSTS.E [R8+0x39100], desc[UR10][R82.64], P6 ;  /* 0x3910000052087fae */ /* 0x0003e8000b1a100a */
[----:B------:R1:W-:Y:S04]  /*16600*/  LDGSTS.E [R8+0x3a000], desc[UR10][R36.64], P0 ;  /* 0x3a00000024087fae */ /* 0x0003e800081a100a */
[----:B------:R1:W-:Y:S04]  /*16610*/  LDGSTS.E [R8+0x3a100], desc[UR10][R34.64], P6 ;  /* 0x3a10000022087fae */ /* 0x0003e8000b1a100a */
[----:B------:R1:W-:Y:S04]  /*16620*/  LDGSTS.E [R8+0x3b000], desc[UR10][R80.64], P0 ;  /* 0x3b00000050087fae */ /* 0x0003e800081a100a */
[----:B------:R-:W5:Y:S04]  /*16630*/  LDL.LU.64 R36, [R1+0xb38] ;  /* 0x000b380001247983 */ /* 0x000f680000300a00 */
[----:B------:R-:W5:Y:S04]  /*16640*/  LDL.LU.64 R34, [R1+0xb20] ;  /* 0x000b200001227983 */ /* 0x000f680000300a00 */
[----:B------:R1:W-:Y:S04]  /*16650*/  LDGSTS.E [R8+0x3b100], desc[UR10][R78.64], P6 ;  /* 0x3b1000004e087fae */ /* 0x0003e8000b1a100a */
[----:B------:R1:W-:Y:S04]  /*16660*/  LDGSTS.E [R8+0x3c000], desc[UR10][R32.64], P0 ;  /* 0x3c00000020087fae */ /* 0x0003e800081a100a */
[----:B------:R1:W-:Y:S04]  /*16670*/  LDGSTS.E [R8+0x3c100], desc[UR10][R76.64], P6 ;  /* 0x3c1000004c087fae */ /* 0x0003e8000b1a100a */
[----:B------:R1:W-:Y:S04]  /*16680*/  LDGSTS.E [R8+0x3d000], desc[UR10][R30.64], P0 ;  /* 0x3d0000001e087fae */ /* 0x0003e800081a100a */
[----:B------:R-:W5:Y:S04]  /*16690*/  LDL.LU.64 R32, [R1+0xb18] ;  /* 0x000b180001207983 */ /* 0x000f680000300a00 */
[----:B------:R1:W-:Y:S04]  /*166a0*/  LDGSTS.E [R8+0x3d100], desc[UR10][R28.64], P6 ;  /* 0x3d1000001c087fae */ /* 0x0003e8000b1a100a */
[----:B------:R-:W5:Y:S04]  /*166b0*/  LDL.LU.64 R30, [R1+0xaf0] ;  /* 0x000af000011e7983 */ /* 0x000f680000300a00 */
[----:B------:R1:W-:Y:S04]  /*166c0*/  LDGSTS.E [R8+0x3e000], desc[UR10][R22.64], P0 ;  /* 0x3e00000016087fae */ /* 0x0003e800081a100a */
[----:B------:R-:W5:Y:S04]  /*166d0*/  LDL.LU.64 R28, [R1+0xae0] ;  /* 0x000ae000011c7983 */ /* 0x000f680000300a00 */
[----:B------:R1:W-:Y:S04]  /*166e0*/  LDGSTS.E [R8+0x3e100], desc[UR10][R20.64], P6 ;  /* 0x3e10000014087fae */ /* 0x0003e8000b1a100a */
[----:B------:R1:W-:Y:S04]  /*166f0*/  LDGSTS.E [R8+0x3f000], desc[UR10][R18.64], P0 ;  /* 0x3f00000012087fae */ /* 0x0003e800081a100a */
[----:B------:R1:W-:Y:S01]  /*16700*/  LDGSTS.E [R8+0x3f100], desc[UR10][R16.64], P6 ;  /* 0x3f10000010087fae */ /* 0x0003e2000b1a100a */
[----:B--2---:R-:W-:-:S05]  /*16710*/  IMAD.WIDE R110, R2, 0x4, R74 ;  /* 0x00000004026e7825 */ /* 0x004fca00078e024a */
[----:B------:R2:W-:Y:S01]  /*16720*/  LDGSTS.E [R11+0x30200], desc[UR10][R110.64], P0 ;  /* 0x302000006e0b7fae */ /* 0x0005e200081a100a */
[----:B---3--:R-:W-:-:S03]  /*16730*/  IMAD.WIDE R108, R2, 0x4, R24 ;  /* 0x00000004026c7825 */ /* 0x008fc600078e0218 */
[----:B------:R-:W3:Y:S01]  /*16740*/  LDL.LU.64 R24, [R1+0xad0] ;  /* 0x000ad00001187983 */ /* 0x000ee20000300a00 */
[----:B----4-:R-:W-:-:S03]  /*16750*/  IMAD.WIDE R106, R2, 0x4, R72 ;  /* 0x00000004026a7825 */ /* 0x010fc600078e0248 */
[----:B------:R4:W-:Y:S01]  /*16760*/  LDGSTS.E [R11+0x30300], desc[UR10][R108.64], P6 ;  /* 0x303000006c0b7fae */ /* 0x0009e2000b1a100a */
[----:B-----5:R-:W-:-:S03]  /*16770*/  IMAD.WIDE R104, R2, 0x4, R26 ;  /* 0x0000000402687825 */ /* 0x020fc600078e021a */
[----:B------:R-:W5:Y:S04]  /*16780*/  LDL.LU.64 R26, [R1+0xac8] ;  /* 0x000ac800011a7983 */ /* 0x000f680000300a00 */
[----:B------:R-:W-:Y:S04]  /*16790*/  STL.64 [R1+0x958], R110 ;  /* 0x0009586e01007387 */ /* 0x000fe80000100a00 */
[----:B------:R-:W-:Y:S04]  /*167a0*/  STL.64 [R1+0xb98], R108 ;  /* 0x000b986c01007387 */ /* 0x000fe80000100a00 */
[----:B------:R1:W-:Y:S04]  /*167b0*/  LDGSTS.E [R11+0x31200], desc[UR10][R106.64], P0 ;  /* 0x312000006a0b7fae */ /* 0x0003e800081a100a */
[----:B------:R1:W-:Y:S01]  /*167c0*/  LDGSTS.E [R11+0x31300], desc[UR10][R104.64], P6 ;  /* 0x31300000680b7fae */ /* 0x0003e2000b1a100a */
[----:B------:R-:W-:-:S03]  /*167d0*/  IMAD.WIDE R100, R2, 0x4, R240 ;  /* 0x0000000402647825 */ /* 0x000fc600078e02f0 */
[----:B------:R-:W1:Y:S01]  /*167e0*/  LDL.LU.64 R240, [R1+0xac0] ;  /* 0x000ac00001f07983 */ /* 0x000e620000300a00 */
[----:B------:R-:W-:-:S03]  /*167f0*/  IMAD.WIDE R98, R2, 0x4, R242 ;  /* 0x0000000402627825 */ /* 0x000fc600078e02f2 */
[----:B------:R-:W-:Y:S04]  /*16800*/  STL.64 [R1+0xb80], R106 ;  /* 0x000b806a01007387 */ /* 0x000fe80000100a00 */
[----:B------:R-:W2:Y:S01]  /*16810*/  LDL.LU.64 R242, [R1+0xab8] ;  /* 0x000ab80001f27983 */ /* 0x000ea20000300a00 */
[----:B------:R-:W-:-:S03]  /*16820*/  IMAD.WIDE R102, R2, 0x4, R38 ;  /* 0x0000000402667825 */ /* 0x000fc600078e0226 */
[----:B------:R-:W-:Y:S04]  /*16830*/  STL.64 [R1+0xb78], R104 ;  /* 0x000b786801007387 */ /* 0x000fe80000100a00 */
[----:B------:R-:W-:Y:S04]  /*16840*/  STL.64 [R1+0xb60], R102 ;  /* 0x000b606601007387 */ /* 0x000fe80000100a00 */
[----:B------:R-:W4:Y:S04]  /*16850*/  LDL.LU.64 R88, [R1+0xab0] ;  /* 0x000ab00001587983 */ /* 0x000f280000300a00 */
[----:B------:R-:W4:Y:S01]  /*16860*/  LDL.LU.64 R86, [R1+0xaa8] ;  /* 0x000aa80001567983 */ /* 0x000f220000300a00 */
[----:B------:R-:W-:-:S03]  /*16870*/  IMAD.WIDE R96, R2, 0x4, R36 ;  /* 0x0000000402607825 */ /* 0x000fc600078e0224 */
[----:B------:R-:W-:Y:S04]  /*16880*/  STL.64 [R1+0xb58], R100 ;  /* 0x000b586401007387 */ /* 0x000fe80000100a00 */
[----:B------:R-:W4:Y:S01]  /*16890*/  LDL.LU.64 R84, [R1+0xaa0] ;  /* 0x000aa00001547983 */ /* 0x000f220000300a00 */
[----:B------:R-:W-:-:S03]  /*168a0*/  IMAD.WIDE R94, R2, 0x4, R34 ;  /* 0x00000004025e7825 */ /* 0x000fc600078e0222 */
[----:B------:R-:W4:Y:S04]  /*168b0*/  LDL.LU.64 R82, [R1+0xa98] ;  /* 0x000a980001527983 */ /* 0x000f280000300a00 */
        /* <DEDUP_REMOVED lines=9> */
[----:B------:R-:W4:Y:S01]  /*16950*/  LDL.LU.64 R32, [R1+0xa40] ;  /* 0x000a400001207983 */ /* 0x000f220000300a00 */
[----:B------:R-:W-:-:S03]  /*16960*/  IMAD.WIDE R72, R2, 0x4, R28 ;  /* 0x0000000402487825 */ /* 0x000fc600078e021c */
[----:B------:R-:W4:Y:S04]  /*16970*/  LDL.LU.64 R76, [R1+0xa38] ;  /* 0x000a3800014c7983 */ /* 0x000f280000300a00 */
[----:B------:R-:W-:Y:S04]  /*16980*/  STL.64 [R1+0x13c0], R92 ;  /* 0x0013c05c01007387 */ /* 0x000fe80000100a00 */
[----:B------:R-:W4:Y:S04]  /*16990*/  LDL.LU.64 R30, [R1+0xa28] ;  /* 0x000a2800011e7983 */ /* 0x000f280000300a00 */
[----:B------:R-:W4:Y:S04]  /*169a0*/  LDL.LU.64 R28, [R1+0xa20] ;  /* 0x000a2000011c7983 */ /* 0x000f280000300a00 */
[----:B------:R1:W-:Y:S04]  /*169b0*/  STL.64 [R1+0x13f0], R74 ;  /* 0x0013f04a01007387 */ /* 0x0003e80000100a00 */
[----:B------:R-:W4:Y:S04]  /*169c0*/  LDL.LU.64 R114, [R1+0xa10] ;  /* 0x000a100001727983 */ /* 0x000f280000300a00 */
[----:B------:R-:W4:Y:S04]  /*169d0*/  LDL.LU.64 R112, [R1+0xa08] ;  /* 0x000a080001707983 */ /* 0x000f280000300a00 */
[----:B------:R-:W-:Y:S04]  /*169e0*/  STL.64 [R1+0x1400], R72 ;  /* 0x0014004801007387 */ /* 0x000fe80000100a00 */
[----:B------:R-:W-:Y:S04]  /*169f0*/  LDGSTS.E [R11+0x32200], desc[UR10][R102.64], P0 ;  /* 0x32200000660b7fae */ /* 0x000fe800081a100a */
[----:B------:R1:W-:Y:S04]  /*16a00*/  LDGSTS.E [R11+0x32300], desc[UR10][R100.64], P6 ;  /* 0x32300000640b7fae */ /* 0x0003e8000b1a100a */
[----:B------:R1:W-:Y:S04]  /*16a10*/  LDGSTS.E [R11+0x33200], desc[UR10][R98.64], P0 ;  /* 0x33200000620b7fae */ /* 0x0003e800081a100a */
[----:B------:R1:W-:Y:S04]  /*16a20*/  LDGSTS.E [R11+0x33300], desc[UR10][R96.64], P6 ;  /* 0x33300000600b7fae */ /* 0x0003e8000b1a100a */
[----:B------:R1:W-:Y:S04]  /*16a30*/  LDGSTS.E [R11+0x34200], desc[UR10][R94.64], P0 ;  /* 0x342000005e0b7fae */ /* 0x0003e800081a100a */
[----:B------:R1:W-:Y:S04]  /*16a40*/  LDGSTS.E [R11+0x34300], desc[UR10][R92.64], P6 ;  /* 0x343000005c0b7fae */ /* 0x0003e8000b1a100a */
[----:B------:R1:W-:Y:S04]  /*16a50*/  LDGSTS.E [R11+0x35200], desc[UR10][R74.64], P0 ;  /* 0x352000004a0b7fae */ /* 0x0003e800081a100a */
[----:B------:R1:W-:Y:S02]  /*16a60*/  LDGSTS.E [R11+0x35300], desc[UR10][R72.64], P6 ;  /* 0x35300000480b7fae */ /* 0x0003e4000b1a100a */
[----:B-1----:R-:W-:-:S02]  /*16a70*/  IMAD.WIDE R90, R2, 0x4, R240 ;  /* 0x00000004025a7825 */ /* 0x002fc400078e02f0 */
[----:B------:R-:W4:Y:S02]  /*16a80*/  LDL.LU.64 R240, [R1+0x9e8] ;  /* 0x0009e80001f07983 */ /* 0x000f240000300a00 */
[C---:B--2---:R-:W-:Y:S02]  /*16a90*/  IMAD.WIDE R38, R2.reuse, 0x4, R242 ;  /* 0x0000000402267825 */ /* 0x044fe400078e02f2 */
[----:B------:R-:W2:Y:S02]  /*16aa0*/  LDL.LU.64 R242, [R1+0x9e0] ;  /* 0x0009e00001f27983 */ /* 0x000ea40000300a00 */
[----:B---3--:R-:W-:-:S04]  /*16ab0*/  IMAD.WIDE R24, R2, 0x4, R24 ;  /* 0x0000000402187825 */ /* 0x008fc800078e0218 */
[C---:B-----5:R-:W-:Y:S01]  /*16ac0*/  IMAD.WIDE R26, R2.reuse, 0x4, R26 ;  /* 0x00000004021a7825 */ /* 0x060fe200078e021a */
[----:B------:R1:W-:Y:S03]  /*16ad0*/  STL.64 [R1+0x1438], R24 ;  /* 0x0014381801007387 */ /* 0x0003e60000100a00 */
[C---:B----4-:R-:W-:Y:S01]  /*16ae0*/  IMAD.WIDE R88, R2.reuse, 0x4, R88 ;  /* 0x0000000402587825 */ /* 0x050fe200078e0258 */
[----:B------:R3:W-:Y:S03]  /*16af0*/  STL.64 [R1+0x1448], R26 ;  /* 0x0014481a01007387 */ /* 0x0007e60000100a00 */
[C---:B------:R-:W-:Y:S01]  /*16b00*/  IMAD.WIDE R86, R2.reuse, 0x4, R86 ;  /* 0x0000000402567825 */ /* 0x040fe200078e0256 */
[----:B------:R-:W-:Y:S04]  /*16b10*/  STL.64 [R1+0x1470], R90 ;  /* 0x0014705a01007387 */ /* 0x000fe80000100a00 */
[----:B------:R4:W-:Y:S01]  /*16b20*/  STL.64 [R1+0x1480], R38 ;  /* 0x0014802601007387 */ /* 0x0009e20000100a00 */
[----:B------:R-:W-:-:S03]  /*16b30*/  IMAD.WIDE R84, R2, 0x4, R84 ;  /* 0x0000000402547825 */ /* 0x000fc600078e0254 */
[----:B------:R-:W-:Y:S01]  /*16b40*/  STL.64 [R1+0x14c0], R88 ;  /* 0x0014c05801007387 */ /* 0x000fe20000100a00 */
[----:B------:R-:W-:-:S03]  /*16b50*/  IMAD.WIDE R82, R2, 0x4, R82 ;  /* 0x0000000402527825 */ /* 0x000fc600078e0252 */
[----:B------:R-:W-:Y:S04]  /*16b60*/  STL.64 [R1+0x14d0], R86 ;  /* 0x0014d05601007387 */ /* 0x000fe80000100a00 */
[----:B------:R-:W-:Y:S01]  /*16b70*/  STL.64 [R1+0x1510], R84 ;  /* 0x0015105401007387 */ /* 0x000fe20000100a00 */
[----:B------:R-:W-:-:S03]  /*16b80*/  IMAD.WIDE R36, R2, 0x4, R36 ;  /* 0x0000000402247825 */ /* 0x000fc600078e0224 */
[----:B------:R-:W-:Y:S01]  /*16b90*/  STL.64 [R1+0x1520], R82 ;  /* 0x0015205201007387 */ /* 0x000fe20000100a00 */
[----:B------:R-:W-:-:S03]  /*16ba0*/  IMAD.WIDE R34, R2, 0x4, R34 ;  /* 0x0000000402227825 */ /* 0x000fc600078e0222 */
[----:B------:R5:W-:Y:S01]  /*16bb0*/  STL.64 [R1+0x1590], R36 ;  /* 0x0015902401007387 */ /* 0x000be20000100a00 */
[----:B------:R-:W-:-:S03]  /*16bc0*/  IMAD.WIDE R80, R2, 0x4, R80 ;  /* 0x0000000402507825 */ /* 0x000fc600078e0250 */
[----:B------:R1:W-:Y:S01]  /*16bd0*/  STL.64 [R1+0x15a0], R34 ;  /* 0x0015a02201007387 */ /* 0x0003e20000100a00 */
        /* <DEDUP_REMOVED lines=10> */
[----:B------:R-:W-:-:S03]  /*16c80*/  IMAD.WIDE R22, R2, 0x4, R114 ;  /* 0x0000000402167825 */ /* 0x000fc600078e0272 */
[----:B------:R1:W-:Y:S01]  /*16c90*/  STL.64 [R1+0x16d0], R28 ;  /* 0x0016d01c01007387 */ /* 0x0003e20000100a00 */
[----:B------:R-:W-:-:S03]  /*16ca0*/  IMAD.WIDE R20, R2, 0x4, R112 ;  /* 0x0000000402147825 */ /* 0x000fc600078e0270 */
[----:B------:R1:W-:Y:S04]  /*16cb0*/  STL.64 [R1+0x1700], R22 ;  /* 0x0017001601007387 */ /* 0x0003e80000100a00 */
[----:B------:R1:W-:Y:S04]  /*16cc0*/  STL.64 [R1+0x1710], R20 ;  /* 0x0017101401007387 */ /* 0x0003e80000100a00 */
[----:B------:R-:W-:Y:S04]  /*16cd0*/  LDGSTS.E [R11+0x36200], desc[UR10][R24.64], P0 ;  /* 0x36200000180b7fae */ /* 0x000fe800081a100a */
[----:B------:R-:W-:Y:S04]  /*16ce0*/  LDGSTS.E [R11+0x36300], desc[UR10][R26.64], P6 ;  /* 0x363000001a0b7fae */ /* 0x000fe8000b1a100a */
[----:B------:R1:W-:Y:S04]  /*16cf0*/  LDGSTS.E [R11+0x37200], desc[UR10][R90.64], P0 ;  /* 0x372000005a0b7fae */ /* 0x0003e800081a100a */
        /* <DEDUP_REMOVED lines=14> */
[----:B------:R1:W-:Y:S01]  /*16de0*/  LDGSTS.E [R11+0x3e300], desc[UR10][R20.64], P6 ;  /* 0x3e300000140b7fae */ /* 0x0003e2000b1a100a */
[----:B------:R-:W-:-:S04]  /*16df0*/  IMAD.WIDE R18, R2, 0x4, R240 ;  /* 0x0000000402127825 */ /* 0x000fc800078e02f0 */
[C---:B--2---:R-:W-:Y:S01]  /*16e00*/  IMAD.WIDE R16, R2.reuse, 0x4, R242 ;  /* 0x0000000402107825 */ /* 0x044fe200078e02f2 */
[----:B------:R2:W-:Y:S04]  /*16e10*/  STL.64 [R1+0x1738], R18 ;  /* 0x0017381201007387 */ /* 0x0005e80000100a00 */
[----:B------:R2:W-:Y:S04]  /*16e20*/  STL.64 [R1+0x1740], R16 ;  /* 0x0017401001007387 */ /* 0x0005e80000100a00 */
[----:B------:R-:W2:Y:S04]  /*16e30*/  LDL.LU.64 R74, [R1+0xb90] ;  /* 0x000b9000014a7983 */ /* 0x000ea80000300a00 */
[----:B-1----:R-:W2:Y:S04]  /*16e40*/  LDL.LU.64 R24, [R1+0xb88] ;  /* 0x000b880001187983 */ /* 0x002ea80000300a00 */
[----:B------:R-:W2:Y:S04]  /*16e50*/  LDL.LU.64 R72, [R1+0xb70] ;  /* 0x000b700001487983 */ /* 0x000ea80000300a00 */
[----:B---3--:R-:W3:Y:S04]  /*16e60*/  LDL.LU.64 R26, [R1+0xb68] ;  /* 0x000b6800011a7983 */ /* 0x008ee80000300a00 */
[----:B----4-:R-:W4:Y:S04]  /*16e70*/  LDL.LU.64 R38, [R1+0xb50] ;  /* 0x000b500001267983 */ /* 0x010f280000300a00 */
[----:B------:R-:W4:Y:S04]  /*16e80*/  LDL.LU.64 R240, [R1+0xb48] ;  /* 0x000b480001f07983 */ /* 0x000f280000300a00 */
[----:B------:R-:W4:Y:S04]  /*16e90*/  LDL.LU.64 R242, [R1+0xb30] ;  /* 0x000b300001f27983 */ /* 0x000f280000300a00 */
[----:B-----5:R-:W5:Y:S04]  /*16ea0*/  LDL.LU.64 R36, [R1+0xb28] ;  /* 0x000b280001247983 */ /* 0x020f680000300a00 */
[----:B------:R-:W5:Y:S04]  /*16eb0*/  LDL.LU.64 R34, [R1+0xb10] ;  /* 0x000b100001227983 */ /* 0x000f680000300a00 */
[----:B------:R-:W5:Y:S04]  /*16ec0*/  LDL.LU.64 R32, [R1+0xaf8] ;  /* 0x000af80001207983 */ /* 0x000f680000300a00 */
[----:B------:R-:W5:Y:S04]  /*16ed0*/  LDL.LU.64 R30, [R1+0xf08] ;  /* 0x000f0800011e7983 */ /* 0x000f680000300a00 */
[----:B------:R-:W5:Y:S04]  /*16ee0*/  LDL.LU.64 R28, [R1+0xec0] ;  /* 0x000ec000011c7983 */ /* 0x000f680000300a00 */
[----:B------:R1:W-:Y:S04]  /*16ef0*/  LDGSTS.E [R11+0x3f200], desc[UR10][R18.64], P0 ;  /* 0x3f200000120b7fae */ /* 0x0003e800081a100a */
[----:B------:R1:W-:Y:S01]  /*16f00*/  LDGSTS.E [R11+0x3f300], desc[UR10][R16.64], P6 ;  /* 0x3f300000100b7fae */ /* 0x0003e2000b1a100a */
[----:B--2---:R-:W-:-:S04]  /*16f10*/  IMAD.WIDE R110, R2, 0x4, R74 ;  /* 0x00000004026e7825 */ /* 0x004fc800078e024a */
[C---:B------:R-:W-:Y:S01]  /*16f20*/  IMAD.WIDE R108, R2.reuse, 0x4, R24 ;  /* 0x00000004026c7825 */ /* 0x040fe200078e0218 */
[----:B------:R2:W-:Y:S03]  /*16f30*/  LDGSTS.E [R3+0x30400], desc[UR10][R110.64], P0 ;  /* 0x304000006e037fae */ /* 0x0005e600081a100a */
[C---:B------:R-:W-:Y:S01]  /*16f40*/  IMAD.WIDE R106, R2.reuse, 0x4, R72 ;  /* 0x00000004026a7825 */ /* 0x040fe200078e0248 */
[----:B------:R-:W2:Y:S03]  /*16f50*/  LDL.LU.64 R24, [R1+0xf30] ;  /* 0x000f300001187983 */ /* 0x000ea60000300a00 */
[C---:B---3--:R-:W-:Y:S01]  /*16f60*/  IMAD.WIDE R104, R2.reuse, 0x4, R26 ;  /* 0x0000000402687825 */ /* 0x048fe200078e021a */
[----:B------:R3:W-:Y:S04]  /*16f70*/  LDGSTS.E [R3+0x30500], desc[UR10][R108.64], P6 ;  /* 0x305000006c037fae */ /* 0x0007e8000b1a100a */
[----:B------:R-:W2:Y:S01]  /*16f80*/  LDL.LU.64 R26, [R1+0xf00] ;  /* 0x000f0000011a7983 */ /* 0x000ea20000300a00 */
[----:B----4-:R-:W-:-:S03]  /*16f90*/  IMAD.WIDE R100, R2, 0x4, R240 ;  /* 0x0000000402647825 */ /* 0x010fc600078e02f0 */
[----:B------:R-:W-:Y:S04]  /*16fa0*/  STL.64 [R1+0x8b0], R110 ;  /* 0x0008b06e01007387 */ /* 0x000fe80000100a00 */
[----:B------:R-:W-:Y:S01]  /*16fb0*/  STL.64 [R1+0x8d0], R108 ;  /* 0x0008d06c01007387 */ /* 0x000fe20000100a00 */
[----:B------:R-:W-:-:S03]  /*16fc0*/  IMAD.WIDE R98, R2, 0x4, R242 ;  /* 0x0000000402627825 */ /* 0x000fc600078e02f2 */
[----:B------:R-:W4:Y:S04]  /*16fd0*/  LDL.LU.64 R240, [R1+0xf58] ;  /* 0x000f580001f07983 */ /* 0x000f280000300a00 */
[----:B------:R-:W-:Y:S04]  /*16fe0*/  STL.64 [R1+0x960], R106 ;  /* 0x0009606a01007387 */ /* 0x000fe80000100a00 */
[----:B------:R-:W2:Y:S01]  /*16ff0*/  LDL.LU.64 R242, [R1+0xef8] ;  /* 0x000ef80001f27983 */ /* 0x000ea20000300a00 */
[----:B------:R-:W-:-:S03]  /*17000*/  IMAD.WIDE R102, R2, 0x4, R38 ;  /* 0x0000000402667825 */ /* 0x000fc600078e0226 */
[----:B------:R-:W-:Y:S04]  /*17010*/  STL.64 [R1+0x9e0], R104 ;  /* 0x0009e06801007387 */ /* 0x000fe80000100a00 */
[----:B------:R-:W-:Y:S01]  /*17020*/  STL.64 [R1+0xa40], R102 ;  /* 0x000a406601007387 */ /* 0x000fe20000100a00 */
[----:B-----5:R-:W-:-:S03]  /*17030*/  IMAD.WIDE R96, R2, 0x4, R36 ;  /* 0x0000000402607825 */ /* 0x020fc600078e0224 */
[----:B------:R-:W5:Y:S04]  /*17040*/  LDL.LU.64 R88, [R1+0xf50] ;  /* 0x000f500001587983 */ /* 0x000f680000300a00 */
[----:B------:R-:W3:Y:S04]  /*17050*/  LDL.LU.64 R86, [R1+0xee0] ;  /* 0x000ee00001567983 */ /* 0x000ee80000300a00 */
[----:B------:R-:W-:Y:S01]  /*17060*/  STL.64 [R1+0xa60], R100 ;  /* 0x000a606401007387 */ /* 0x000fe20000100a00 */
[----:B------:R-:W-:-:S03]  /*17070*/  IMAD.WIDE R94, R2, 0x4, R34 ;  /* 0x00000004025e7825 */ /* 0x000fc600078e0222 */
[----:B------:R-:W3:Y:S04]  /*17080*/  LDL.LU.64 R84, [R1+0xf48] ;  /* 0x000f480001547983 */ /* 0x000ee80000300a00 */
        /* <DEDUP_REMOVED lines=13> */
[----:B------:R-:W-:Y:S04]  /*17160*/  STL.64 [R1+0xb68], R92 ;  /* 0x000b685c01007387 */ /* 0x000fe80000100a00 */
[----:B------:R-:W3:Y:S04]  /*17170*/  LDL.LU.64 R30, [R1+0xf20] ;  /* 0x000f2000011e7983 */ /* 0x000ee80000300a00 */
[----:B------:R-:W3:Y:S04]  /*17180*/  LDL.LU.64 R28, [R1+0xa18] ;  /* 0x000a1800011c7983 */ /* 0x000ee80000300a00 */
[----:B------:R1:W-:Y:S04]  /*17190*/  STL.64 [R1+0x13c8], R74 ;  /* 0x0013c84a01007387 */ /* 0x0003e80000100a00 */
[----:B------:R-:W3:Y:S04]  /*171a0*/  LDL.LU.64 R114, [R1+0xf18] ;  /* 0x000f180001727983 */ /* 0x000ee80000300a00 */
[----:B------:R-:W3:Y:S04]  /*171b0*/  LDL.LU.64 R112, [R1+0xa00] ;  /* 0x000a000001707983 */ /* 0x000ee80000300a00 */
[----:B------:R-:W-:Y:S04]  /*171c0*/  STL.64 [R1+0x13d0], R72 ;  /* 0x0013d04801007387 */ /* 0x000fe80000100a00 */
        /* <DEDUP_REMOVED lines=8> */
[----:B------:R1:W-:Y:S04]  /*17250*/  LDGSTS.E [R3+0x35400], desc[UR10][R74.64], P0 ;  /* 0x354000004a037fae */ /* 0x0003e800081a100a */
[----:B------:R1:W-:Y:S01]  /*17260*/  LDGSTS.E [R3+0x35500], desc[UR10][R72.64], P6 ;  /* 0x3550000048037fae */ /* 0x0003e2000b1a100a */
[----:B----4-:R-:W-:-:S03]  /*17270*/  IMAD.WIDE R90, R2, 0x4, R240 ;  /* 0x00000004025a7825 */ /* 0x010fc600078e02f0 */
[----:B------:R-:W1:Y:S01]  /*17280*/  LDL.LU.64 R240, [R1+0xf10] ;  /* 0x000f100001f07983 */ /* 0x000e620000300a00 */
[----:B--2---:R-:W-:-:S03]  /*17290*/  IMAD.WIDE R38, R2, 0x4, R242 ;  /* 0x0000000402267825 */ /* 0x004fc600078e02f2 */
[----:B------:R-:W2:Y:S01]  /*172a0*/  LDL.LU.64 R242, [R1+0x9d0] ;  /* 0x0009d00001f27983 */ /* 0x000ea20000300a00 */
[----:B------:R-:W-:-:S04]  /*172b0*/  IMAD.WIDE R24, R2, 0x4, R24 ;  /* 0x0000000402187825 */ /* 0x000fc800078e0218 */
[C---:B------:R-:W-:Y:S01]  /*172c0*/  IMAD.WIDE R26, R2.reuse, 0x4, R26 ;  /* 0x00000004021a7825 */ /* 0x040fe200078e021a */
[----:B------:R4:W-:Y:S03]  /*172d0*/  STL.64 [R1+0x13f8], R24 ;  /* 0x0013f81801007387 */ /* 0x0009e60000100a00 */
[C---:B-----5:R-:W-:Y:S01]  /*172e0*/  IMAD.WIDE R88, R2.reuse, 0x4, R88 ;  /* 0x0000000402587825 */ /* 0x060fe200078e0258 */
[----:B------:R5:W-:Y:S03]  /*172f0*/  STL.64 [R1+0x1408], R26 ;  /* 0x0014081a01007387 */ /* 0x000be60000100a00 */
[C---:B---3--:R-:W-:Y:S01]  /*17300*/  IMAD.WIDE R86, R2.reuse, 0x4, R86 ;  /* 0x0000000402567825 */ /* 0x048fe200078e0256 */
        /* <DEDUP_REMOVED lines=45> */
[----:B------:R1:W-:Y:S02]  /*175e0*/  LDGSTS.E [R3+0x3e500], desc[UR10][R20.64], P6 ;  /* 0x3e50000014037fae */ /* 0x0003e4000b1a100a */
[----:B-1----:R-:W-:-:S04]  /*175f0*/  IMAD.WIDE R18, R2, 0x4, R240 ;  /* 0x0000000402127825 */ /* 0x002fc800078e02f0 */
[C---:B--2---:R-:W-:Y:S01]  /*17600*/  IMAD.WIDE R16, R2.reuse, 0x4, R242 ;  /* 0x0000000402107825 */ /* 0x044fe200078e02f2 */
[----:B------:R1:W-:Y:S04]  /*17610*/  STL.64 [R1+0x1708], R18 ;  /* 0x0017081201007387 */ /* 0x0003e80000100a00 */
[----:B------:R2:W-:Y:S04]  /*17620*/  STL.64 [R1+0x1718], R16 ;  /* 0x0017181001007387 */ /* 0x0005e80000100a00 */
[----:B------:R-:W2:Y:S04]  /*17630*/  LDL.LU.64 R74, [R1+0xf60] ;  /* 0x000f6000014a7983 */ /* 0x000ea80000300a00 */
[----:B----4-:R-:W4:Y:S04]  /*17640*/  LDL.LU.64 R24, [R1+0xbb8] ;  /* 0x000bb80001187983 */ /* 0x010f280000300a00 */
[----:B------:R-:W4:Y:S04]  /*17650*/  LDL.LU.64 R72, [R1+0xf68] ;  /* 0x000f680001487983 */ /* 0x000f280000300a00 */
[----:B-----5:R-:W5:Y:S04]  /*17660*/  LDL.LU.64 R26, [R1+0xea0] ;  /* 0x000ea000011a7983 */ /* 0x020f680000300a00 */
[----:B---3--:R-:W3:Y:S04]  /*17670*/  LDL.LU.64 R38, [R1+0xf70] ;  /* 0x000f700001267983 */ /* 0x008ee80000300a00 */
[----:B------:R-:W3:Y:S04]  /*17680*/  LDL.LU.64 R240, [R1+0xeb0] ;  /* 0x000eb00001f07983 */ /* 0x000ee80000300a00 */
[----:B------:R-:W3:Y:S04]  /*17690*/  LDL.LU.64 R242, [R1+0xf78] ;  /* 0x000f780001f27983 */ /* 0x000ee80000300a00 */
[----:B------:R-:W3:Y:S04]  /*176a0*/  LDL.LU.64 R36, [R1+0xec8] ;  /* 0x000ec80001247983 */ /* 0x000ee80000300a00 */
[----:B------:R-:W3:Y:S04]  /*176b0*/  LDL.LU.64 R34, [R1+0xf80] ;  /* 0x000f800001227983 */ /* 0x000ee80000300a00 */
[----:B------:R-:W3:Y:S04]  /*176c0*/  LDL.LU.64 R32, [R1+0xed8] ;  /* 0x000ed80001207983 */ /* 0x000ee80000300a00 */
[----:B------:R-:W3:Y:S04]  /*176d0*/  LDL.LU.64 R30, [R1+0xf88] ;  /* 0x000f8800011e7983 */ /* 0x000ee80000300a00 */
[----:B------:R-:W3:Y:S04]  /*176e0*/  LDL.LU.64 R28, [R1+0xef0] ;  /* 0x000ef000011c7983 */ /* 0x000ee80000300a00 */
[----:B------:R1:W-:Y:S04]  /*176f0*/  LDGSTS.E [R3+0x3f400], desc[UR10][R18.64], P0 ;  /* 0x3f40000012037fae */ /* 0x0003e800081a100a */
[----:B------:R1:W-:Y:S01]  /*17700*/  LDGSTS.E [R3+0x3f500], desc[UR10][R16.64], P6 ;  /* 0x3f50000010037fae */ /* 0x0003e2000b1a100a */
[----:B--2---:R-:W-:-:S04]  /*17710*/  IMAD.WIDE R110, R2, 0x4, R74 ;  /* 0x00000004026e7825 */ /* 0x004fc800078e024a */
[C---:B----4-:R-:W-:Y:S01]  /*17720*/  IMAD.WIDE R108, R2.reuse, 0x4, R24 ;  /* 0x00000004026c7825 */ /* 0x050fe200078e0218 */
[----:B------:R2:W-:Y:S03]  /*17730*/  LDGSTS.E [R12+0x30600], desc[UR10][R110.64], P0 ;  /* 0x306000006e0c7fae */ /* 0x0005e600081a100a */
[C---:B------:R-:W-:Y:S01]  /*17740*/  IMAD.WIDE R106, R2.reuse, 0x4, R72 ;  /* 0x00000004026a7825 */ /* 0x040fe200078e0248 */
[----:B------:R-:W4:Y:S03]  /*17750*/  LDL.LU.64 R24, [R1+0xf90] ;  /* 0x000f900001187983 */ /* 0x000f260000300a00 */
[C---:B-----5:R-:W-:Y:S01]  /*17760*/  IMAD.WIDE R104, R2.reuse, 0x4, R26 ;  /* 0x0000000402687825 */ /* 0x060fe200078e021a */
[----:B------:R5:W-:Y:S04]  /*17770*/  LDGSTS.E [R12+0x30700], desc[UR10][R108.64], P6 ;  /* 0x307000006c0c7fae */ /* 0x000be8000b1a100a */
[----:B------:R-:W2:Y:S01]  /*17780*/  LDL.LU.64 R26, [R1+0xee8] ;  /* 0x000ee800011a7983 */ /* 0x000ea20000300a00 */
[----:B---3--:R-:W-:-:S03]  /*17790*/  IMAD.WIDE R100, R2, 0x4, R240 ;  /* 0x0000000402647825 */ /* 0x008fc600078e02f0 */
[----:B------:R-:W-:Y:S04]  /*177a0*/  STL.64 [R1+0x848], R110 ;  /* 0x0008486e01007387 */ /* 0x000fe80000100a00 */
[----:B------:R-:W-:Y:S01]  /*177b0*/  STL.64 [R1+0x850], R108 ;  /* 0x0008506c01007387 */ /* 0x000fe20000100a00 */
[----:B------:R-:W-:-:S03]  /*177c0*/  IMAD.WIDE R98, R2, 0x4, R242 ;  /* 0x0000000402627825 */ /* 0x000fc600078e02f2 */
[----:B------:R-:W3:Y:S04]  /*177d0*/  LDL.LU.64 R240, [R1+0xf98] ;  /* 0x000f980001f07983 */ /* 0x000ee80000300a00 */
[----:B------:R-:W-:Y:S04]  /*177e0*/  STL.64 [R1+0x938], R106 ;  /* 0x0009386a01007387 */ /* 0x000fe80000100a00 */
[----:B------:R-:W2:Y:S01]  /*177f0*/  LDL.LU.64 R242, [R1+0xed0] ;  /* 0x000ed00001f27983 */ /* 0x000ea20000300a00 */
[----:B------:R-:W-:-:S03]  /*17800*/  IMAD.WIDE R102, R2, 0x4, R38 ;  /* 0x0000000402667825 */ /* 0x000fc600078e0226 */
[----:B------:R-:W-:Y:S04]  /*17810*/  STL.64 [R1+0x950], R104 ;  /* 0x0009506801007387 */ /* 0x000fe80000100a00 */
[----:B------:R-:W-:Y:S01]  /*17820*/  STL.64 [R1+0xa30], R102 ;  /* 0x000a306601007387 */ /* 0x000fe20000100a00 */
[----:B------:R-:W-:-:S03]  /*17830*/  IMAD.WIDE R96, R2, 0x4, R36 ;  /* 0x0000000402607825 */ /* 0x000fc600078e0224 */
[----:B------:R-:W5:Y:S04]  /*17840*/  LDL.LU.64 R88, [R1+0xfa0] ;  /* 0x000fa00001587983 */ /* 0x000f680000300a00 */
[----:B------:R-:W5:Y:S04]  /*17850*/  LDL.LU.64 R86, [R1+0xeb8] ;  /* 0x000eb80001567983 */ /* 0x000f680000300a00 */
        /* <DEDUP_REMOVED lines=16> */
[----:B------:R-:W-:Y:S04]  /*17960*/  STL.64 [R1+0xb38], R92 ;  /* 0x000b385c01007387 */ /* 0x000fe80000100a00 */
[----:B------:R-:W5:Y:S04]  /*17970*/  LDL.LU.64 R30, [R1+0xfb8] ;  /* 0x000fb800011e7983 */ /* 0x000f680000300a00 */
[----:B------:R-:W5:Y:S04]  /*17980*/  LDL.LU.64 R28, [R1+0xbe0] ;  /* 0x000be000011c7983 */ /* 0x000f680000300a00 */
[----:B------:R1:W-:Y:S04]  /*17990*/  STL.64 [R1+0xe98], R74 ;  /* 0x000e984a01007387 */ /* 0x0003e80000100a00 */
[----:B------:R-:W5:Y:S04]  /*179a0*/  LDL.LU.64 R114, [R1+0xfb0] ;  /* 0x000fb00001727983 */ /* 0x000f680000300a00 */
[----:B------:R-:W5:Y:S04]  /*179b0*/  LDL.LU.64 R112, [R1+0xbd8] ;  /* 0x000bd80001707983 */ /* 0x000f680000300a00 */
        /* <DEDUP_REMOVED lines=11> */
[----:B---3--:R-:W-:-:S03]  /*17a70*/  IMAD.WIDE R90, R2, 0x4, R240 ;  /* 0x00000004025a7825 */ /* 0x008fc600078e02f0 */
[----:B------:R-:W1:Y:S01]  /*17a80*/  LDL.LU.64 R240, [R1+0xfa8] ;  /* 0x000fa80001f07983 */ /* 0x000e620000300a00 */
[----:B--2---:R-:W-:-:S03]  /*17a90*/  IMAD.WIDE R38, R2, 0x4, R242 ;  /* 0x0000000402267825 */ /* 0x004fc600078e02f2 */
[----:B------:R-:W2:Y:S01]  /*17aa0*/  LDL.LU.64 R242, [R1+0xbd0] ;  /* 0x000bd00001f27983 */ /* 0x000ea20000300a00 */
[----:B----4-:R-:W-:-:S04]  /*17ab0*/  IMAD.WIDE R24, R2, 0x4, R24 ;  /* 0x0000000402187825 */ /* 0x010fc800078e0218 */
[C---:B------:R-:W-:Y:S01]  /*17ac0*/  IMAD.WIDE R26, R2.reuse, 0x4, R26 ;  /* 0x00000004021a7825 */ /* 0x040fe200078e021a */
[----:B------:R3:W-:Y:S03]  /*17ad0*/  STL.64 [R1+0xeb0], R24 ;  /* 0x000eb01801007387 */ /* 0x0007e60000100a00 */
[C---:B-----5:R-:W-:Y:S01]  /*17ae0*/  IMAD.WIDE R88, R2.reuse, 0x4, R88 ;  /* 0x0000000402587825 */ /* 0x060fe200078e0258 */
        /* <DEDUP_REMOVED lines=53> */
[----:B---3--:R-:W3:Y:S04]  /*17e40*/  LDL.LU.64 R24, [R1+0xc00] ;  /* 0x000c000001187983 */ /* 0x008ee80000300a00 */
[----:B------:R-:W3:Y:S04]  /*17e50*/  LDL.LU.64 R72, [R1+0xfe8] ;  /* 0x000fe80001487983 */ /* 0x000ee80000300a00 */
[----:B----4-:R-:W4:Y:S04]  /*17e60*/  LDL.LU.64 R26, [R1+0xc68] ;  /* 0x000c6800011a7983 */ /* 0x010f280000300a00 */
[----:B-----5:R-:W5:Y:S04]  /*17e70*/  LDL.LU.64 R38, [R1+0xff0] ;  /* 0x000ff00001267983 */ /* 0x020f680000300a00 */
[----:B------:R-:W5:Y:S04]  /*17e80*/  LDL.LU.64 R240, [R1+0xc60] ;  /* 0x000c600001f07983 */ /* 0x000f680000300a00 */
[----:B------:R-:W5:Y:S04]  /*17e90*/  LDL.LU.64 R242, [R1+0xff8] ;  /* 0x000ff80001f27983 */ /* 0x000f680000300a00 */
[----:B------:R-:W5:Y:S04]  /*17ea0*/  LDL.LU.64 R36, [R1+0xc58] ;  /* 0x000c580001247983 */ /* 0x000f680000300a00 */
[----:B------:R-:W5:Y:S04]  /*17eb0*/  LDL.LU.64 R34, [R1+0x1000] ;  /* 0x0010000001227983 */ /* 0x000f680000300a00 */
[----:B------:R-:W5:Y:S04]  /*17ec0*/  LDL.LU.64 R32, [R1+0xe80] ;  /* 0x000e800001207983 */ /* 0x000f680000300a00 */
[----:B------:R-:W5:Y:S04]  /*17ed0*/  LDL.LU.64 R30, [R1+0x1008] ;  /* 0x00100800011e7983 */ /* 0x000f680000300a00 */
[----:B------:R-:W5:Y:S04]  /*17ee0*/  LDL.LU.64 R28, [R1+0xe90] ;  /* 0x000e9000011c7983 */ /* 0x000f680000300a00 */
[----:B------:R1:W-:Y:S04]  /*17ef0*/  LDGSTS.E [R12+0x3f600], desc[UR10][R18.64], P0 ;  /* 0x3f600000120c7fae */ /* 0x0003e800081a100a */
[----:B------:R1:W-:Y:S01]  /*17f00*/  LDGSTS.E [R12+0x3f700], desc[UR10][R16.64], P6 ;  /* 0x3f700000100c7fae */ /* 0x0003e2000b1a100a */
[----:B--2---:R-:W-:-:S04]  /*17f10*/  IMAD.WIDE R110, R2, 0x4, R74 ;  /* 0x00000004026e7825 */ /* 0x004fc800078e024a */
[C---:B---3--:R-:W-:Y:S01]  /*17f20*/  IMAD.WIDE R108, R2.reuse, 0x4, R24 ;  /* 0x00000004026c7825 */ /* 0x048fe200078e0218 */
[----:B------:R-:W-:Y:S03]  /*17f30*/  LDGSTS.E [R9+0x30800], desc[UR10][R110.64], P0 ;  /* 0x308000006e097fae */ /* 0x000fe600081a100a */
[C---:B------:R-:W-:Y:S01]  /*17f40*/  IMAD.WIDE R106, R2.reuse, 0x4, R72 ;  /* 0x00000004026a7825 */ /* 0x040fe200078e0248 */
[----:B------:R-:W2:Y:S03]  /*17f50*/  LDL.LU.64 R24, [R1+0x1010] ;  /* 0x0010100001187983 */ /* 0x000ea60000300a00 */
[C---:B----4-:R-:W-:Y:S01]  /*17f60*/  IMAD.WIDE R104, R2.reuse, 0x4, R26 ;  /* 0x0000000402687825 */ /* 0x050fe200078e021a */
[----:B------:R3:W-:Y:S04]  /*17f70*/  LDGSTS.E [R9+0x30900], desc[UR10][R108.64], P6 ;  /* 0x309000006c097fae */ /* 0x0007e8000b1a100a */
[----:B------:R-:W4:Y:S01]  /*17f80*/  LDL.LU.64 R26, [R1+0xe88] ;  /* 0x000e8800011a7983 */ /* 0x000f220000300a00 */
[----:B-----5:R-:W-:-:S03]  /*17f90*/  IMAD.WIDE R100, R2, 0x4, R240 ;  /* 0x0000000402647825 */ /* 0x020fc600078e02f0 */
[----:B------:R-:W-:Y:S04]  /*17fa0*/  STL.64 [R1+0x860], R110 ;  /* 0x0008606e01007387 */ /* 0x000fe80000100a00 */
[----:B------:R-:W-:Y:S01]  /*17fb0*/  STL.64 [R1+0x870], R108 ;  /* 0x0008706c01007387 */ /* 0x000fe20000100a00 */
[----:B------:R-:W-:-:S03]  /*17fc0*/  IMAD.WIDE R98, R2, 0x4, R242 ;  /* 0x0000000402627825 */ /* 0x000fc600078e02f2 */
[----:B------:R-:W5:Y:S04]  /*17fd0*/  LDL.LU.64 R240, [R1+0x1018] ;  /* 0x0010180001f07983 */ /* 0x000f680000300a00 */
[----:B------:R-:W-:Y:S04]  /*17fe0*/  STL.64 [R1+0x920], R106 ;  /* 0x0009206a01007387 */ /* 0x000fe80000100a00 */
[----:B------:R-:W2:Y:S01]  /*17ff0*/  LDL.LU.64 R242, [R1+0xe68] ;  /* 0x000e680001f27983 */ /* 0x000ea20000300a00 */
[----:B------:R-:W-:-:S03]  /*18000*/  IMAD.WIDE R102, R2, 0x4, R38 ;  /* 0x0000000402667825 */ /* 0x000fc600078e0226 */
[----:B------:R-:W-:Y:S04]  /*18010*/  STL.64 [R1+0x928], R104 ;  /* 0x0009286801007387 */ /* 0x000fe80000100a00 */
        /* <DEDUP_REMOVED lines=35> */
[----:B------:R-:W-:Y:S04]  /*18250*/  LDGSTS.E [R9+0x35800], desc[UR10][R74.64], P0 ;  /* 0x358000004a097fae */ /* 0x000fe800081a100a */
[----:B------:R-:W-:Y:S01]  /*18260*/  LDGSTS.E [R9+0x35900], desc[UR10][R72.64], P6 ;  /* 0x3590000048097fae */ /* 0x000fe2000b1a100a */
[----:B-----5:R-:W-:-:S03]  /*18270*/  IMAD.WIDE R90, R2, 0x4, R240 ;  /* 0x00000004025a7825 */ /* 0x020fc600078e02f0 */
[----:B------:R-:W1:Y:S01]  /*18280*/  LDL.LU.64 R240, [R1+0x1040] ;  /* 0x0010400001f07983 */ /* 0x000e620000300a00 */
[----:B--2---:R-:W-:-:S03]  /*18290*/  IMAD.WIDE R38, R2, 0x4, R242 ;  /* 0x0000000402267825 */ /* 0x004fc600078e02f2 */
[----:B------:R-:W2:Y:S01]  /*182a0*/  LDL.LU.64 R242, [R1+0xc18] ;  /* 0x000c180001f27983 */ /* 0x000ea20000300a00 */
[----:B------:R-:W-:-:S04]  /*182b0*/  IMAD.WIDE R24, R2, 0x4, R24 ;  /* 0x0000000402187825 */ /* 0x000fc800078e0218 */
[C---:B----4-:R-:W-:Y:S01]  /*182c0*/  IMAD.WIDE R26, R2.reuse, 0x4, R26 ;  /* 0x00000004021a7825 */ /* 0x050fe200078e021a */
[----:B------:R4:W-:Y:S03]  /*182d0*/  STL.64 [R1+0xc58], R24 ;  /* 0x000c581801007387 */ /* 0x0009e60000100a00 */
[C---:B---3--:R-:W-:Y:S01]  /*182e0*/  IMAD.WIDE R88, R2.reuse, 0x4, R88 ;  /* 0x0000000402587825 */ /* 0x048fe200078e0258 */
        /* <DEDUP_REMOVED lines=33> */
[----:B------:R-:W-:Y:S04]  /*18500*/  LDGSTS.E [R9+0x37900], desc[UR10][R38.64], P6 ;  /* 0x3790000026097fae */ /* 0x000fe8000b1a100a */
[----:B------:R-:W-:Y:S04]  /*18510*/  LDGSTS.E [R9+0x38800], desc[UR10][R88.64], P0 ;  /* 0x3880000058097fae */ /* 0x000fe800081a100a */
[----:B------:R-:W-:Y:S04]  /*18520*/  LDGSTS.E [R9+0x38900], desc[UR10][R86.64], P6 ;  /* 0x3890000056097fae */ /* 0x000fe8000b1a100a */
[----:B------:R-:W-:Y:S04]  /*18530*/  LDGSTS.E [R9+0x39800], desc[UR10][R84.64], P0 ;  /* 0x3980000054097fae */ /* 0x000fe800081a100a */
[----:B------:R-:W-:Y:S04]  /*18540*/  LDGSTS.E [R9+0x39900], desc[UR10][R82.64], P6 ;  /* 0x3990000052097fae */ /* 0x000fe8000b1a100a */
[----:B------:R1:W-:Y:S04]  /*18550*/  LDGSTS.E [R9+0x3a800], desc[UR10][R36.64], P0 ;  /* 0x3a80000024097fae */ /* 0x0003e800081a100a */
[----:B------:R-:W-:Y:S04]  /*18560*/  LDGSTS.E [R9+0x3a900], desc[UR10][R34.64], P6 ;  /* 0x3a90000022097fae */ /* 0x000fe8000b1a100a */
[----:B------:R1:W-:Y:S04]  /*18570*/  LDGSTS.E [R9+0x3b800], desc[UR10][R80.64], P0 ;  /* 0x3b80000050097fae */ /* 0x0003e800081a100a */
[----:B------:R-:W-:Y:S04]  /*18580*/  LDGSTS.E [R9+0x3b900], desc[UR10][R78.64], P6 ;  /* 0x3b9000004e097fae */ /* 0x000fe8000b1a100a */
        /* <DEDUP_REMOVED lines=13> */
[----:B---3--:R-:W3:Y:S04]  /*18660*/  LDL.LU.64 R26, [R1+0xe38] ;  /* 0x000e3800011a7983 */ /* 0x008ee80000300a00 */
        /* <DEDUP_REMOVED lines=11> */
[C---:B----4-:R-:W-:Y:S01]  /*18720*/  IMAD.WIDE R106, R2.reuse, 0x4, R24 ;  /* 0x00000004026a7825 */ /* 0x050fe200078e0218 */
[----:B------:R-:W-:Y:S04]  /*18730*/  LDGSTS.E [R13+0x30a00], desc[UR10][R108.64], P0 ;  /* 0x30a000006c0d7fae */ /* 0x000fe800081a100a */
[----:B------:R-:W2:Y:S01]  /*18740*/  LDL.LU.64 R24, [R1+0x1090] ;  /* 0x0010900001187983 */ /* 0x000ea20000300a00 */
[----:B------:R-:W-:-:S03]  /*18750*/  IMAD.WIDE R104, R2, 0x4, R72 ;  /* 0x0000000402687825 */ /* 0x000fc600078e0248 */
[----:B------:R4:W-:Y:S01]  /*18760*/  LDGSTS.E [R13+0x30b00], desc[UR10][R106.64], P6 ;  /* 0x30b000006a0d7fae */ /* 0x0009e2000b1a100a */
[----:B---3--:R-:W-:-:S03]  /*18770*/  IMAD.WIDE R102, R2, 0x4, R26 ;  /* 0x0000000402667825 */ /* 0x008fc600078e021a */
[----:B------:R-:W3:Y:S01]  /*18780*/  LDL.LU.64 R26, [R1+0xe70] ;  /* 0x000e7000011a7983 */ /* 0x000ee20000300a00 */
        /* <DEDUP_REMOVED lines=11> */
[----:B------:R-:W4:Y:S04]  /*18840*/  LDL.LU.64 R86, [R1+0x10a0] ;  /* 0x0010a00001567983 */ /* 0x000f280000300a00 */
[----:B------:R-:W4:Y:S01]  /*18850*/  LDL.LU.64 R84, [R1+0xe30] ;  /* 0x000e300001547983 */ /* 0x000f220000300a00 */
[----:B------:R-:W-:-:S03]  /*18860*/  IMAD.WIDE R92, R2, 0x4, R34 ;  /* 0x00000004025c7825 */ /* 0x000fc600078e0222 */
[----:B------:R-:W-:Y:S01]  /*18870*/  STL.64 [R1+0xa18], R98 ;  /* 0x000a186201007387 */ /* 0x000fe20000100a00 */
[----:B------:R-:W-:-:S03]  /*18880*/  IMAD.WIDE R90, R2, 0x4, R32 ;  /* 0x00000004025a7825 */ /* 0x000fc600078e0220 */
[----:B------:R-:W4:Y:S04]  /*18890*/  LDL.LU.64 R82, [R1+0x10a8] ;  /* 0x0010a80001527983 */ /* 0x000f280000300a00 */
[----:B------:R-:W4:Y:S04]  /*188a0*/  LDL.LU.64 R80, [R1+0xcb0] ;  /* 0x000cb00001507983 */ /* 0x000f280000300a00 */
[----:B------:R-:W-:Y:S04]  /*188b0*/  STL.64 [R1+0xa90], R96 ;  /* 0x000a906001007387 */ /* 0x000fe80000100a00 */
        /* <DEDUP_REMOVED lines=9> */
[----:B------:R-:W4:Y:S04]  /*18950*/  LDL.LU.64 R28, [R1+0xc98] ;  /* 0x000c9800011c7983 */ /* 0x000f280000300a00 */
        /* <DEDUP_REMOVED lines=11> */
[----:B---3--:R-:W-:-:S03]  /*18a10*/  IMAD.WIDE R36, R2, 0x4, R26 ;  /* 0x0000000402247825 */ /* 0x008fc600078e021a */
[----:B------:R-:W3:Y:S04]  /*18a20*/  LDL.LU.64 R26, [R1+0x10c8] ;  /* 0x0010c800011a7983 */ /* 0x000ee80000300a00 */
[----:B------:R-:W3:Y:S04]  /*18a30*/  LDL.LU.64 R114, [R1+0xc90] ;  /* 0x000c900001727983 */ /* 0x000ee80000300a00 */
[----:B------:R1:W-:Y:S01]  /*18a40*/  STL.64 [R1+0xb90], R74 ;  /* 0x000b904a01007387 */ /* 0x0003e20000100a00 */
[----:B-----5:R-:W-:-:S03]  /*18a50*/  IMAD.WIDE R88, R2, 0x4, R240 ;  /* 0x0000000402587825 */ /* 0x020fc600078e02f0 */
[----:B------:R-:W5:Y:S04]  /*18a60*/  LDL.LU.64 R112, [R1+0x10d8] ;  /* 0x0010d80001707983 */ /* 0x000f680000300a00 */
[----:B------:R-:W1:Y:S01]  /*18a70*/  LDL.LU.64 R110, [R1+0xc80] ;  /* 0x000c8000016e7983 */ /* 0x000e620000300a00 */
[----:B--2---:R-:W-:-:S03]  /*18a80*/  IMAD.WIDE R38, R2, 0x4, R242 ;  /* 0x0000000402267825 */ /* 0x004fc600078e02f2 */
[----:B------:R-:W-:Y:S04]  /*18a90*/  STL.64 [R1+0xbb8], R72 ;  /* 0x000bb84801007387 */ /* 0x000fe80000100a00 */
[----:B------:R-:W2:Y:S04]  /*18aa0*/  LDL.LU.64 R240, [R1+0x10d0] ;  /* 0x0010d00001f07983 */ /* 0x000ea80000300a00 */
[----:B------:R-:W2:Y:S01]  /*18ab0*/  LDL.LU.64 R242, [R1+0xc70] ;  /* 0x000c700001f27983 */ /* 0x000ea20000300a00 */
[----:B------:R-:W-:-:S04]  /*18ac0*/  IMAD.WIDE R24, R2, 0x4, R24 ;  /* 0x0000000402187825 */ /* 0x000fc800078e0218 */
[C---:B----4-:R-:W-:Y:S01]  /*18ad0*/  IMAD.WIDE R86, R2.reuse, 0x4, R86 ;  /* 0x0000000402567825 */ /* 0x050fe200078e0256 */
[----:B------:R4:W-:Y:S03]  /*18ae0*/  STL.64 [R1+0xc00], R24 ;  /* 0x000c001801007387 */ /* 0x0009e60000100a00 */
[C---:B------:R-:W-:Y:S01]  /*18af0*/  IMAD.WIDE R84, R2.reuse, 0x4, R84 ;  /* 0x0000000402547825 */ /* 0x040fe200078e0254 */
[----:B------:R1:W-:Y:S03]  /*18b00*/  STL.64 [R1+0xc18], R36 ;  /* 0x000c182401007387 */ /* 0x0003e60000100a00 */
[C---:B------:R-:W-:Y:S01]  /*18b10*/  IMAD.WIDE R82, R2.reuse, 0x4, R82 ;  /* 0x0000000402527825 */ /* 0x040fe200078e0252 */
[----:B------:R-:W-:Y:S03]  /*18b20*/  STL.64 [R1+0xc50], R88 ;  /* 0x000c505801007387 */ /* 0x000fe60000100a00 */
[C---:B------:R-:W-:Y:S01]  /*18b30*/  IMAD.WIDE R80, R2.reuse, 0x4, R80 ;  /* 0x0000000402507825 */ /* 0x040fe200078e0250 */
[----:B------:R1:W-:Y:S04]  /*18b40*/  STL.64 [R1+0xc68], R38 ;  /* 0x000c682601007387 */ /* 0x0003e80000100a00 */
[----:B------:R-:W-:Y:S01]  /*18b50*/  STL.64 [R1+0xe10], R86 ;  /* 0x000e105601007387 */ /* 0x000fe20000100a00 */
[----:B------:R-:W-:-:S03]  /*18b60*/  IMAD.WIDE R34, R2, 0x4, R34 ;  /* 0x0000000402227825 */ /* 0x000fc600078e0222 */
[----:B------:R-:W-:Y:S01]  /*18b70*/  STL.64 [R1+0xe28], R84 ;  /* 0x000e285401007387 */ /* 0x000fe20000100a00 */
[----:B------:R-:W-:-:S03]  /*18b80*/  IMAD.WIDE R32, R2, 0x4, R32 ;  /* 0x0000000402207825 */ /* 0x000fc600078e0220 */
[----:B------:R-:W-:Y:S04]  /*18b90*/  STL.64 [R1+0xe30], R82 ;  /* 0x000e305201007387 */ /* 0x000fe80000100a00 */
[----:B------:R-:W-:Y:S01]  /*18ba0*/  STL.64 [R1+0xe38], R80 ;  /* 0x000e385001007387 */ /* 0x000fe20000100a00 */
[----:B------:R-:W-:-:S03]  /*18bb0*/  IMAD.WIDE R78, R2, 0x4, R78 ;  /* 0x00000004024e7825 */ /* 0x000fc600078e024e */
[----:B------:R1:W-:Y:S01]  /*18bc0*/  STL.64 [R1+0xe40], R34 ;  /* 0x000e402201007387 */ /* 0x0003e20000100a00 */
[----:B------:R-:W-:-:S03]  /*18bd0*/  IMAD.WIDE R76, R2, 0x4, R76 ;  /* 0x00000004024c7825 */ /* 0x000fc600078e024c */
[----:B------:R1:W-:Y:S04]  /*18be0*/  STL.64 [R1+0xe50], R32 ;  /* 0x000e502001007387 */ /* 0x0003e80000100a00 */
[----:B------:R-:W-:Y:S01]  /*18bf0*/  STL.64 [R1+0xe58], R78 ;  /* 0x000e584e01007387 */ /* 0x000fe20000100a00 */
[----:B------:R-:W-:-:S03]  /*18c00*/  IMAD.WIDE R30, R2, 0x4, R30 ;  /* 0x00000004021e7825 */ /* 0x000fc600078e021e */
[----:B------:R-:W-:Y:S01]  /*18c10*/  STL.64 [R1+0xe60], R76 ;  /* 0x000e604c01007387 */ /* 0x000fe20000100a00 */
        /* <DEDUP_REMOVED lines=11> */
[----:B------:R-:W-:Y:S04]  /*18cd0*/  LDGSTS.E [R13+0x3aa00], desc[UR10][R34.64], P0 ;  /* 0x3aa00000220d7fae */ /* 0x000fe800081a100a */
[----:B------:R-:W-:Y:S04]  /*18ce0*/  LDGSTS.E [R13+0x3ab00], desc[UR10][R32.64], P6 ;  /* 0x3ab00000200d7fae */ /* 0x000fe8000b1a100a */
[----:B------:R1:W-:Y:S04]  /*18cf0*/  LDGSTS.E [R13+0x3ba00], desc[UR10][R78.64], P0 ;  /* 0x3ba000004e0d7fae */ /* 0x0003e800081a100a */
[----:B------:R1:W-:Y:S04]  /*18d00*/  LDGSTS.E [R13+0x3bb00], desc[UR10][R76.64], P6 ;  /* 0x3bb000004c0d7fae */ /* 0x0003e8000b1a100a */
[----:B------:R1:W-:Y:S04]  /*18d10*/  LDGSTS.E [R13+0x3ca00], desc[UR10][R30.64], P0 ;  /* 0x3ca000001e0d7fae */ /* 0x0003e800081a100a */
[----:B------:R1:W-:Y:S01]  /*18d20*/  LDGSTS.E [R13+0x3cb00], desc[UR10][R28.64], P6 ;  /* 0x3cb000001c0d7fae */ /* 0x0003e2000b1a100a */
[----:B---3--:R-:W-:-:S04]  /*18d30*/  IMAD.WIDE R26, R2, 0x4, R26 ;  /* 0x00000004021a7825 */ /* 0x008fc800078e021a */
[C---:B------:R-:W-:Y:S01]  /*18d40*/  IMAD.WIDE R22, R2.reuse, 0x4, R114 ;  /* 0x0000000402167825 */ /* 0x040fe200078e0272 */
[----:B------:R3:W-:Y:S03]  /*18d50*/  STL.64 [R1+0x1550], R26 ;  /* 0x0015501a01007387 */ /* 0x0007e60000100a00 */
[C---:B-----5:R-:W-:Y:S01]  /*18d60*/  IMAD.WIDE R20, R2.reuse, 0x4, R112 ;  /* 0x0000000402147825 */ /* 0x060fe200078e0270 */
[----:B------:R5:W-:Y:S03]  /*18d70*/  STL.64 [R1+0x1558], R22 ;  /* 0x0015581601007387 */ /* 0x000be60000100a00 */
[C---:B-1----:R-:W-:Y:S01]  /*18d80*/  IMAD.WIDE R18, R2.reuse, 0x4, R110 ;  /* 0x0000000402127825 */ /* 0x042fe200078e026e */
[----:B------:R1:W-:Y:S03]  /*18d90*/  STL.64 [R1+0x15c8], R20 ;  /* 0x0015c81401007387 */ /* 0x0003e60000100a00 */
[C---:B--2---:R-:W-:Y:S01]  /*18da0*/  IMAD.WIDE R16, R2.reuse, 0x4, R240 ;  /* 0x0000000402107825 */ /* 0x044fe200078e02f0 */
[----:B------:R2:W-:Y:S03]  /*18db0*/  STL.64 [R1+0x15d8], R18 ;  /* 0x0015d81201007387 */ /* 0x0005e60000100a00 */
[C---:B------:R-:W-:Y:S01]  /*18dc0*/  IMAD.WIDE R8, R2.reuse, 0x4, R242 ;  /* 0x0000000402087825 */ /* 0x040fe200078e02f2 */
[----:B------:R1:W-:Y:S04]  /*18dd0*/  STL.64 [R1+0x1648], R16 ;  /* 0x0016481001007387 */ /* 0x0003e80000100a00 */
[----:B------:R1:W-:Y:S04]  /*18de0*/  STL.64 [R1+0x1658], R8 ;  /* 0x0016580801007387 */ /* 0x0003e80000100a00 */
[----:B------:R-:W2:Y:S04]  /*18df0*/  LDL.LU.64 R74, [R1+0x10e0] ;  /* 0x0010e000014a7983 */ /* 0x000ea80000300a00 */
[----:B----4-:R-:W4:Y:S04]  /*18e00*/  LDL.LU.64 R24, [R1+0xcc8] ;  /* 0x000cc80001187983 */ /* 0x010f280000300a00 */
[----:B------:R-:W5:Y:S04]  /*18e10*/  LDL.LU.64 R72, [R1+0x10e8] ;  /* 0x0010e80001487983 */ /* 0x000f680000300a00 */
        /* <DEDUP_REMOVED lines=8> */
[----:B------:R-:W5:Y:S04]  /*18ea0*/  LDL.LU.64 R28, [R1+0x1108] ;  /* 0x00110800011c7983 */ /* 0x000f680000300a00 */
[----:B------:R1:W-:Y:S04]  /*18eb0*/  LDGSTS.E [R13+0x3db00], desc[UR10][R22.64], P6 ;  /* 0x3db00000160d7fae */ /* 0x0003e8000b1a100a */
[----:B---3--:R-:W3:Y:S04]  /*18ec0*/  LDL.LU.64 R26, [R1+0xe00] ;  /* 0x000e0000011a7983 */ /* 0x008ee80000300a00 */
[----:B------:R1:W-:Y:S04]  /*18ed0*/  LDGSTS.E [R13+0x3ea00], desc[UR10][R20.64], P0 ;  /* 0x3ea00000140d7fae */ /* 0x0003e800081a100a */
[----:B------:R1:W-:Y:S04]  /*18ee0*/  LDGSTS.E [R13+0x3eb00], desc[UR10][R18.64], P6 ;  /* 0x3eb00000120d7fae */ /* 0x0003e8000b1a100a */
[----:B------:R1:W-:Y:S04]  /*18ef0*/  LDGSTS.E [R13+0x3fa00], desc[UR10][R16.64], P0 ;  /* 0x3fa00000100d7fae */ /* 0x0003e800081a100a */
[----:B------:R1:W-:Y:S01]  /*18f00*/  LDGSTS.E [R13+0x3fb00], desc[UR10][R8.64], P6 ;  /* 0x3fb00000080d7fae */ /* 0x0003e2000b1a100a */
[----:B--2---:R-:W-:-:S04]  /*18f10*/  IMAD.WIDE R106, R2, 0x4, R74 ;  /* 0x00000004026a7825 */ /* 0x004fc800078e024a */
[C---:B----4-:R-:W-:Y:S01]  /*18f20*/  IMAD.WIDE R104, R2.reuse, 0x4, R24 ;  /* 0x0000000402687825 */ /* 0x050fe200078e0218 */
[----:B------:R-:W-:Y:S03]  /*18f30*/  LDGSTS.E [R10+0x30c00], desc[UR10][R106.64], P0 ;  /* 0x30c000006a0a7fae */ /* 0x000fe600081a100a */
[C---:B-----5:R-:W-:Y:S01]  /*18f40*/  IMAD.WIDE R102, R2.reuse, 0x4, R72 ;  /* 0x0000000402667825 */ /* 0x060fe200078e0248 */
[----:B------:R-:W2:Y:S03]  /*18f50*/  LDL.LU.64 R24, [R1+0x1110] ;  /* 0x0011100001187983 */ /* 0x000ea60000300a00 */
[C---:B------:R-:W-:Y:S01]  /*18f60*/  IMAD.WIDE R100, R2.reuse, 0x4, R36 ;  /* 0x0000000402647825 */ /* 0x040fe200078e0224 */
[----:B------:R4:W-:Y:S04]  /*18f70*/  LDGSTS.E [R10+0x30d00], desc[UR10][R104.64], P6 ;  /* 0x30d00000680a7fae */ /* 0x0009e8000b1a100a */
[----:B------:R-:W5:Y:S01]  /*18f80*/  LDL.LU.64 R36, [R1+0xdf0] ;  /* 0x000df00001247983 */ /* 0x000f620000300a00 */
[----:B------:R-:W-:-:S03]  /*18f90*/  IMAD.WIDE R96, R2, 0x4, R240 ;  /* 0x0000000402607825 */ /* 0x000fc600078e02f0 */
[----:B------:R-:W-:Y:S04]  /*18fa0*/  STL.64 [R1+0x898], R106 ;  /* 0x0008986a01007387 */ /* 0x000fe80000100a00 */
[----:B------:R-:W-:Y:S01]  /*18fb0*/  STL.64 [R1+0x8a0], R104 ;  /* 0x0008a06801007387 */ /* 0x000fe20000100a00 */
[----:B------:R-:W-:-:S03]  /*18fc0*/  IMAD.WIDE R94, R2, 0x4, R242 ;  /* 0x00000004025e7825 */ /* 0x000fc600078e02f2 */
[----:B------:R-:W2:Y:S04]  /*18fd0*/  LDL.LU.64 R240, [R1+0x1118] ;  /* 0x0011180001f07983 */ /* 0x000ea80000300a00 */
[----:B------:R-:W-:Y:S04]  /*18fe0*/  STL.64 [R1+0x8f8], R102 ;  /* 0x0008f86601007387 */ /* 0x000fe80000100a00 */
[----:B------:R-:W4:Y:S01]  /*18ff0*/  LDL.LU.64 R242, [R1+0xdb0] ;  /* 0x000db00001f27983 */ /* 0x000f220000300a00 */
[----:B------:R-:W-:-:S03]  /*19000*/  IMAD.WIDE R98, R2, 0x4, R38 ;  /* 0x0000000402627825 */ /* 0x000fc600078e0226 */
[----:B------:R-:W-:Y:S04]  /*19010*/  STL.64 [R1+0x900], R100 ;  /* 0x0009006401007387 */ /* 0x000fe80000100a00 */
[----:B------:R-:W-:Y:S01]  /*19020*/  STL.64 [R1+0x9d0], R98 ;  /* 0x0009d06201007387 */ /* 0x000fe20000100a00 */
[----:B------:R-:W-:-:S03]  /*19030*/  IMAD.WIDE R92, R2, 0x4, R34 ;  /* 0x00000004025c7825 */ /* 0x000fc600078e0222 */
[----:B------:R-:W4:Y:S04]  /*19040*/  LDL.LU.64 R84, [R1+0x1120] ;  /* 0x0011200001547983 */ /* 0x000f280000300a00 */
[----:B------:R-:W4:Y:S04]  /*19050*/  LDL.LU.64 R82, [R1+0xd78] ;  /* 0x000d780001527983 */ /* 0x000f280000300a00 */
[----:B------:R-:W-:Y:S01]  /*19060*/  STL.64 [R1+0x9e8], R96 ;  /* 0x0009e86001007387 */ /* 0x000fe20000100a00 */
[----:B------:R-:W-:-:S03]  /*19070*/  IMAD.WIDE R90, R2, 0x4, R32 ;  /* 0x00000004025a7825 */ /* 0x000fc600078e0220 */
[----:B------:R-:W4:Y:S04]  /*19080*/  LDL.LU.64 R80, [R1+0x1128] ;  /* 0x0011280001507983 */ /* 0x000f280000300a00 */
[----:B------:R-:W4:Y:S04]  /*19090*/  LDL.LU.64 R78, [R1+0xd18] ;  /* 0x000d1800014e7983 */ /* 0x000f280000300a00 */
[----:B------:R-:W-:Y:S01]  /*190a0*/  STL.64 [R1+0xa70], R94 ;  /* 0x000a705e01007387 */ /* 0x000fe20000100a00 */
[----:B------:R-:W-:-:S03]  /*190b0*/  IMAD.WIDE R88, R2, 0x4, R30 ;  /* 0x0000000402587825 */ /* 0x000fc600078e021e */
[----:B------:R-:W4:Y:S04]  /*190c0*/  LDL.LU.64 R34, [R1+0x1130] ;  /* 0x0011300001227983 */ /* 0x000f280000300a00 */
[----:B------:R-:W4:Y:S01]  /*190d0*/  LDL.LU.64 R32, [R1+0xd10] ;  /* 0x000d100001207983 */ /* 0x000f220000300a00 */
[----:B------:R-:W-:-:S03]  /*190e0*/  IMAD.WIDE R74, R2, 0x4, R28 ;  /* 0x00000004024a7825 */ /* 0x000fc600078e021c */
[----:B------:R-:W-:Y:S01]  /*190f0*/  STL.64 [R1+0xa80], R92 ;  /* 0x000a805c01007387 */ /* 0x000fe20000100a00 */
[----:B---3--:R-:W-:-:S03]  /*19100*/  IMAD.WIDE R72, R2, 0x4, R26 ;  /* 0x0000000402487825 */ /* 0x008fc600078e021a */
[----:B------:R-:W3:Y:S04]  /*19110*/  LDL.LU.64 R76, [R1+0x1138] ;  /* 0x00113800014c7983 */ /* 0x000ee80000300a00 */
[----:B------:R-:W3:Y:S04]  /*19120*/  LDL.LU.64 R30, [R1+0xd08] ;  /* 0x000d0800011e7983 */ /* 0x000ee80000300a00 */
[----:B------:R-:W-:Y:S04]  /*19130*/  STL.64 [R1+0xaf0], R90 ;  /* 0x000af05a01007387 */ /* 0x000fe80000100a00 */
[----:B------:R-:W3:Y:S04]  /*19140*/  LDL.LU.64 R28, [R1+0x1140] ;  /* 0x00114000011c7983 */ /* 0x000ee80000300a00 */
[----:B------:R-:W1:Y:S04]  /*19150*/  LDL.LU.64 R26, [R1+0xd00] ;  /* 0x000d0000011a7983 */ /* 0x000e680000300a00 */
        /* <DEDUP_REMOVED lines=10> */
[----:B------:R-:W-:Y:S04]  /*19200*/  LDGSTS.E [R10+0x32d00], desc[UR10][R96.64], P6 ;  /* 0x32d00000600a7fae */ /* 0x000fe8000b1a100a */
[----:B------:R1:W-:Y:S04]  /*19210*/  LDGSTS.E [R10+0x33c00], desc[UR10][R94.64], P0 ;  /* 0x33c000005e0a7fae */ /* 0x0003e800081a100a */
[----:B------:R1:W-:Y:S04]  /*19220*/  LDGSTS.E [R10+0x33d00], desc[UR10][R92.64], P6 ;  /* 0x33d000005c0a7fae */ /* 0x0003e8000b1a100a */
[----:B------:R1:W-:Y:S04]  /*19230*/  LDGSTS.E [R10+0x34c00], desc[UR10][R90.64], P0 ;  /* 0x34c000005a0a7fae */ /* 0x0003e800081a100a */
[----:B------:R1:W-:Y:S04]  /*19240*/  LDGSTS.E [R10+0x34d00], desc[UR10][R88.64], P6 ;  /* 0x34d00000580a7fae */ /* 0x0003e8000b1a100a */
[----:B------:R-:W-:Y:S04]  /*19250*/  LDGSTS.E [R10+0x35c00], desc[UR10][R74.64], P0 ;  /* 0x35c000004a0a7fae */ /* 0x000fe800081a100a */
[----:B------:R-:W-:Y:S01]  /*19260*/  LDGSTS.E [R10+0x35d00], desc[UR10][R72.64], P6 ;  /* 0x35d00000480a7fae */ /* 0x000fe2000b1a100a */
[----:B-----5:R-:W-:-:S04]  /*19270*/  IMAD.WIDE R38, R2, 0x4, R36 ;  /* 0x0000000402267825 */ /* 0x020fc800078e0224 */
[C---:B--2---:R-:W-:Y:S02]  /*19280*/  IMAD.WIDE R86, R2.reuse, 0x4, R240 ;  /* 0x0000000402567825 */ /* 0x044fe400078e02f0 */
[----:B------:R-:W2:Y:S02]  /*19290*/  LDL.LU.64 R240, [R1+0x1158] ;  /* 0x0011580001f07983 */ /* 0x000ea40000300a00 */
[C---:B----4-:R-:W-:Y:S02]  /*192a0*/  IMAD.WIDE R36, R2.reuse, 0x4, R242 ;  /* 0x0000000402247825 */ /* 0x050fe400078e02f2 */
[----:B------:R-:W4:Y:S02]  /*192b0*/  LDL.LU.64 R242, [R1+0xcd8] ;  /* 0x000cd80001f27983 */ /* 0x000f240000300a00 */
[----:B------:R-:W-:-:S05]  /*192c0*/  IMAD.WIDE R24, R2, 0x4, R24 ;  /* 0x0000000402187825 */ /* 0x000fca00078e0218 */
[----:B------:R5:W-:Y:S01]  /*192d0*/  STL.64 [R1+0xbf0], R24 ;  /* 0x000bf01801007387 */ /* 0x000be20000100a00 */
[----:B------:R-:W-:-:S03]  /*192e0*/  IMAD.WIDE R84, R2, 0x4, R84 ;  /* 0x0000000402547825 */ /* 0x000fc600078e0254 */
[----:B------:R1:W-:Y:S01]  /*192f0*/  STL.64 [R1+0xbf8], R38 ;  /* 0x000bf82601007387 */ /* 0x0003e20000100a00 */
[----:B------:R-:W-:-:S03]  /*19300*/  IMAD.WIDE R82, R2, 0x4, R82 ;  /* 0x0000000402527825 */ /* 0x000fc600078e0252 */
        /* <DEDUP_REMOVED lines=11> */
[----:B---3--:R-:W-:-:S03]  /*193c0*/  IMAD.WIDE R76, R2, 0x4, R76 ;  /* 0x00000004024c7825 */ /* 0x008fc600078e024c */
[----:B------:R3:W-:Y:S01]  /*193d0*/  STL.64 [R1+0xd10], R32 ;  /* 0x000d102001007387 */ /* 0x0007e20000100a00 */
[----:B------:R-:W-:-:S03]  /*193e0*/  IMAD.WIDE R30, R2, 0x4, R30 ;  /* 0x00000004021e7825 */ /* 0x000fc600078e021e */
[----:B------:R-:W-:Y:S01]  /*193f0*/  STL.64 [R1+0xd78], R76 ;  /* 0x000d784c01007387 */ /* 0x000fe20000100a00 */
[----:B------:R-:W-:-:S03]  /*19400*/  IMAD.WIDE R28, R2, 0x4, R28 ;  /* 0x00000004021c7825 */ /* 0x000fc600078e021c */
[----:B------:R2:W-:Y:S01]  /*19410*/  STL.64 [R1+0xd08], R30 ;  /* 0x000d081e01007387 */ /* 0x0005e20000100a00 */
[----:B-1----:R-:W-:-:S03]  /*19420*/  IMAD.WIDE R26, R2, 0x4, R26 ;  /* 0x00000004021a7825 */ /* 0x002fc600078e021a */
        /* <DEDUP_REMOVED lines=8> */
[----:B------:R-:W-:Y:S04]  /*194b0*/  STL.64 [R1+0x1580], R18 ;  /* 0x0015801201007387 */ /* 0x000fe80000100a00 */
[----:B------:R-:W-:Y:S04]  /*194c0*/  STL.64 [R1+0x1588], R16 ;  /* 0x0015881001007387 */ /* 0x000fe80000100a00 */
[----:B------:R-:W-:Y:S04]  /*194d0*/  LDGSTS.E [R10+0x36c00], desc[UR10][R24.64], P0 ;  /* 0x36c00000180a7fae */ /* 0x000fe800081a100a */
[----:B------:R-:W-:Y:S04]  /*194e0*/  LDGSTS.E [R10+0x36d00], desc[UR10][R38.64], P6 ;  /* 0x36d00000260a7fae */ /* 0x000fe8000b1a100a */
[----:B------:R1:W-:Y:S04]  /*194f0*/  LDGSTS.E [R10+0x37c00], desc[UR10][R86.64], P0 ;  /* 0x37c00000560a7fae */ /* 0x0003e800081a100a */
[----:B------:R-:W-:Y:S04]  /*19500*/  LDGSTS.E [R10+0x37d00], desc[UR10][R36.64], P6 ;  /* 0x37d00000240a7fae */ /* 0x000fe8000b1a100a */
        /* <DEDUP_REMOVED lines=11> */
[----:B------:R-:W-:Y:S04]  /*195c0*/  LDGSTS.E [R10+0x3dd00], desc[UR10][R20.64], P6 ;  /* 0x3dd00000140a7fae */ /* 0x000fe8000b1a100a */
[----:B------:R-:W-:Y:S04]  /*195d0*/  LDGSTS.E [R10+0x3ec00], desc[UR10][R18.64], P0 ;  /* 0x3ec00000120a7fae */ /* 0x000fe800081a100a */
[----:B------:R-:W-:Y:S01]  /*195e0*/  LDGSTS.E [R10+0x3ed00], desc[UR10][R16.64], P6 ;  /* 0x3ed00000100a7fae */ /* 0x000fe2000b1a100a */
[----:B--2---:R-:W-:-:S04]  /*195f0*/  IMAD.WIDE R12, R2, 0x4, R240 ;  /* 0x00000004020c7825 */ /* 0x004fc800078e02f0 */
[C---:B----4-:R-:W-:Y:S01]  /*19600*/  IMAD.WIDE R8, R2.reuse, 0x4, R242 ;  /* 0x0000000402087825 */ /* 0x050fe200078e02f2 */
[----:B------:R-:W-:Y:S04]  /*19610*/  STL.64 [R1+0x1600], R12 ;  /* 0x0016000c01007387 */ /* 0x000fe80000100a00 */
[----:B------:R-:W-:Y:S04]  /*19620*/  STL.64 [R1+0x1608], R8 ;  /* 0x0016080801007387 */ /* 0x000fe80000100a00 */
[----:B------:R-:W2:Y:S04]  /*19630*/  LDL.LU.64 R74, [R1+0x1160] ;  /* 0x00116000014a7983 */ /* 0x000ea80000300a00 */
[----:B-----5:R-:W4:Y:S04]  /*19640*/  LDL.LU.64 R24, [R1+0xd80] ;  /* 0x000d800001187983 */ /* 0x020f280000300a00 */
[----:B------:R-:W5:Y:S04]  /*19650*/  LDL.LU.64 R72, [R1+0x1168] ;  /* 0x0011680001487983 */ /* 0x000f680000300a00 */
[----:B------:R-:W5:Y:S04]  /*19660*/  LDL.LU.64 R38, [R1+0xda0] ;  /* 0x000da00001267983 */ /* 0x000f680000300a00 */
[----:B------:R-:W5:Y:S04]  /*19670*/  LDL.LU.64 R36, [R1+0x1170] ;  /* 0x0011700001247983 */ /* 0x000f680000300a00 */
[----:B------:R-:W5:Y:S04]  /*19680*/  LDL.LU.64 R240, [R1+0xdb8] ;  /* 0x000db80001f07983 */ /* 0x000f680000300a00 */
[----:B------:R-:W5:Y:S04]  /*19690*/  LDL.LU.64 R242, [R1+0x1178] ;  /* 0x0011780001f27983 */ /* 0x000f680000300a00 */
[----:B------:R-:W5:Y:S04]  /*196a0*/  LDL.LU.64 R34, [R1+0xdc8] ;  /* 0x000dc80001227983 */ /* 0x000f680000300a00 */
[----:B---3--:R-:W3:Y:S04]  /*196b0*/  LDL.LU.64 R32, [R1+0x1180] ;  /* 0x0011800001207983 */ /* 0x008ee80000300a00 */
[----:B------:R-:W3:Y:S04]  /*196c0*/  LDL.LU.64 R30, [R1+0xdd8] ;  /* 0x000dd800011e7983 */ /* 0x000ee80000300a00 */
[----:B-1----:R-:W3:Y:S04]  /*196d0*/  LDL.LU.64 R28, [R1+0x1188] ;  /* 0x00118800011c7983 */ /* 0x002ee80000300a00 */
[----:B------:R-:W3:Y:S04]  /*196e0*/  LDL.LU.64 R26, [R1+0xdd0] ;  /* 0x000dd000011a7983 */ /* 0x000ee80000300a00 */
[----:B------:R-:W-:Y:S04]  /*196f0*/  LDGSTS.E [R10+0x3fc00], desc[UR10][R12.64], P0 ;  /* 0x3fc000000c0a7fae */ /* 0x000fe800081a100a */
[----:B------:R-:W-:Y:S01]  /*19700*/  LDGSTS.E [R10+0x3fd00], desc[UR10][R8.64], P6 ;  /* 0x3fd00000080a7fae */ /* 0x000fe2000b1a100a */
[----:B--2---:R-:W-:-:S04]  /*19710*/  IMAD.WIDE R104, R2, 0x4, R74 ;  /* 0x0000000402687825 */ /* 0x004fc800078e024a */
[C---:B----4-:R-:W-:Y:S01]  /*19720*/  IMAD.WIDE R102, R2.reuse, 0x4, R24 ;  /* 0x0000000402667825 */ /* 0x050fe200078e0218 */
[----:B------:R-:W-:Y:S04]  /*19730*/  LDGSTS.E [R14+0x30e00], desc[UR10][R104.64], P0 ;  /* 0x30e00000680e7fae */ /* 0x000fe800081a100a */
[----:B------:R-:W2:Y:S01]  /*19740*/  LDL.LU.64 R24, [R1+0x1190] ;  /* 0x0011900001187983 */ /* 0x000ea20000300a00 */
[----:B-----5:R-:W-:-:S03]  /*19750*/  IMAD.WIDE R100, R2, 0x4, R72 ;  /* 0x0000000402647825 */ /* 0x020fc600078e0248 */
[----:B------:R-:W4:Y:S04]  /*19760*/  LDL.LU.64 R74, [R1+0xdc0] ;  /* 0x000dc000014a7983 */ /* 0x000f280000300a00 */
[----:B------:R-:W-:Y:S01]  /*19770*/  STL.64 [R1+0x8a8], R104 ;  /* 0x0008a86801007387 */ /* 0x000fe20000100a00 */
[----:B------:R-:W-:-:S03]  /*19780*/  IMAD.WIDE R94, R2, 0x4, R240 ;  /* 0x00000004025e7825 */ /* 0x000fc600078e02f0 */
[----:B------:R-:W-:Y:S01]  /*19790*/  STL.64 [R1+0x8c0], R102 ;  /* 0x0008c06601007387 */ /* 0x000fe20000100a00 */
[----:B------:R-:W-:-:S03]  /*197a0*/  IMAD.WIDE R92, R2, 0x4, R242 ;  /* 0x00000004025c7825 */ /* 0x000fc600078e02f2 */
[----:B------:R-:W5:Y:S04]  /*197b0*/  LDL.LU.64 R240, [R1+0x1198] ;  /* 0x0011980001f07983 */ /* 0x000f680000300a00 */
[----:B------:R-:W-:Y:S04]  /*197c0*/  STL.64 [R1+0x910], R100 ;  /* 0x0009106401007387 */ /* 0x000fe80000100a00 */
[----:B------:R-:W5:Y:S01]  /*197d0*/  LDL.LU.64 R242, [R1+0xda8] ;  /* 0x000da80001f27983 */ /* 0x000f620000300a00 */
[----:B------:R-:W-:-:S03]  /*197e0*/  IMAD.WIDE R98, R2, 0x4, R38 ;  /* 0x0000000402627825 */ /* 0x000fc600078e0226 */
[----:B------:R-:W-:Y:S01]  /*197f0*/  LDGSTS.E [R14+0x30f00], desc[UR10][R102.64], P6 ;  /* 0x30f00000660e7fae */ /* 0x000fe2000b1a100a */
[----:B------:R-:W-:-:S03]  /*19800*/  IMAD.WIDE R96, R2, 0x4, R36 ;  /* 0x0000000402607825 */ /* 0x000fc600078e0224 */
[----:B------:R-:W-:Y:S04]  /*19810*/  STL.64 [R1+0x930], R98 ;  /* 0x0009306201007387 */ /* 0x000fe80000100a00 */
[----:B------:R1:W-:Y:S01]  /*19820*/  STL.64 [R1+0xa00], R96 ;  /* 0x000a006001007387 */ /* 0x0003e20000100a00 */
[----:B------:R-:W-:-:S03]  /*19830*/  IMAD.WIDE R90, R2, 0x4, R34 ;  /* 0x00000004025a7825 */ /* 0x000fc600078e0222 */
[----:B------:R-:W5:Y:S04]  /*19840*/  LDL.LU.64 R72, [R1+0x11a0] ;  /* 0x0011a00001487983 */ /* 0x000f680000300a00 */
[----:B------:R-:W5:Y:S01]  /*19850*/  LDL.LU.64 R38, [R1+0xd98] ;  /* 0x000d980001267983 */ /* 0x000f620000300a00 */
[----:B---3--:R-:W-:-:S03]  /*19860*/  IMAD.WIDE R88, R2, 0x4, R32 ;  /* 0x0000000402587825 */ /* 0x008fc600078e0220 */
[----:B------:R-:W-:Y:S01]  /*19870*/  STL.64 [R1+0xa08], R94 ;  /* 0x000a085e01007387 */ /* 0x000fe20000100a00 */
[----:B------:R-:W-:-:S03]  /*19880*/  IMAD.WIDE R86, R2, 0x4, R30 ;  /* 0x0000000402567825 */ /* 0x000fc600078e021e */
[----:B------:R-:W3:Y:S04]  /*19890*/  LDL.LU.64 R36, [R1+0x11a8] ;  /* 0x0011a80001247983 */ /* 0x000ee80000300a00 */
[----:B------:R-:W3:Y:S01]  /*198a0*/  LDL.LU.64 R34, [R1+0xd70] ;  /* 0x000d700001227983 */ /* 0x000ee20000300a00 */
[----:B------:R-:W-:-:S03]  /*198b0*/  IMAD.WIDE R84, R2, 0x4, R28 ;  /* 0x0000000402547825 */ /* 0x000fc600078e021c */
[----:B------:R-:W-:Y:S01]  /*198c0*/  STL.64 [R1+0xa48], R92 ;  /* 0x000a485c01007387 */ /* 0x000fe20000100a00 */
[----:B------:R-:W-:-:S03]  /*198d0*/  IMAD.WIDE R82, R2, 0x4, R26 ;  /* 0x0000000402527825 */ /* 0x000fc600078e021a */
[----:B------:R-:W3:Y:S04]  /*198e0*/  LDL.LU.64 R32, [R1+0x11b0] ;  /* 0x0011b00001207983 */ /* 0x000ee80000300a00 */
[----:B------:R-:W3:Y:S04]  /*198f0*/  LDL.LU.64 R30, [R1+0xd68] ;  /* 0x000d6800011e7983 */ /* 0x000ee80000300a00 */
[----:B------:R-:W-:Y:S04]  /*19900*/  STL.64 [R1+0xa68], R90 ;  /* 0x000a685a01007387 */ /* 0x000fe80000100a00 */
[----:B------:R-:W3:Y:S04]  /*19910*/  LDL.LU.64 R28, [R1+0x11b8] ;  /* 0x0011b800011c7983 */ /* 0x000ee80000300a00 */
[----:B------:R-:W3:Y:S04]  /*19920*/  LDL.LU.64 R26, [R1+0xd60] ;  /* 0x000d6000011a7983 */ /* 0x000ee80000300a00 */
[----:B------:R-:W-:Y:S04]  /*19930*/  STL.64 [R1+0xad0], R88 ;  /* 0x000ad05801007387 */ /* 0x000fe80000100a00 */
        /* <DEDUP_REMOVED lines=8> */
[----:B------:R-:W-:Y:S04]  /*199c0*/  LDGSTS.E [R14+0x35e00], desc[UR10][R84.64], P0 ;  /* 0x35e00000540e7fae */ /* 0x000fe800081a100a */
[----:B------:R-:W-:Y:S01]  /*199d0*/  LDGSTS.E [R14+0x35f00], desc[UR10][R82.64], P6 ;  /* 0x35f00000520e7fae */ /* 0x000fe2000b1a100a */
[----:B--2---:R-:W-:-:S03]  /*199e0*/  IMAD.WIDE R80, R2, 0x4, R24 ;  /* 0x0000000402507825 */ /* 0x004fc600078e0218 */
[----:B------:R-:W2:Y:S04]  /*199f0*/  LDL.LU.64 R24, [R1+0x11c0] ;  /* 0x0011c00001187983 */ /* 0x000ea80000300a00 */
[----:B------:R-:W2:Y:S04]  /*19a00*/  LDL.LU.64 R114, [R1+0xd58] ;  /* 0x000d580001727983 */ /* 0x000ea80000300a00 */
[----:B------:R-:W-:Y:S04]  /*19a10*/  STL.64 [R1+0xae0], R86 ;  /* 0x000ae05601007387 */ /* 0x000fe80000100a00 */
[----:B------:R-:W2:Y:S04]  /*19a20*/  LDL.LU.64 R112, [R1+0x11c8] ;  /* 0x0011c80001707983 */ /* 0x000ea80000300a00 */
[----:B------:R-:W2:Y:S01]  /*19a30*/  LDL.LU.64 R110, [R1+0xd50] ;  /* 0x000d5000016e7983 */ /* 0x000ea20000300a00 */
[----:B----4-:R-:W-:-:S03]  /*19a40*/  IMAD.WIDE R78, R2, 0x4, R74 ;  /* 0x00000004024e7825 */ /* 0x010fc600078e024a */
[----:B------:R-:W-:Y:S01]  /*19a50*/  STL.64 [R1+0xb40], R84 ;  /* 0x000b405401007387 */ /* 0x000fe20000100a00 */
[----:B-----5:R-:W-:-:S03]  /*19a60*/  IMAD.WIDE R76, R2, 0x4, R240 ;  /* 0x00000004024c7825 */ /* 0x020fc600078e02f0 */
[----:B------:R-:W4:Y:S01]  /*19a70*/  LDL.LU.64 R108, [R1+0x11d0] ;  /* 0x0011d000016c7983 */ /* 0x000f220000300a00 */
[----:B------:R-:W-:-:S03]  /*19a80*/  IMAD.WIDE R74, R2, 0x4, R242 ;  /* 0x00000004024a7825 */ /* 0x000fc600078e02f2 */
[----:B------:R-:W5:Y:S04]  /*19a90*/  LDL.LU.64 R106, [R1+0xd48] ;  /* 0x000d4800016a7983 */ /* 0x000f680000300a00 */
[----:B------:R-:W-:Y:S04]  /*19aa0*/  STL.64 [R1+0xb48], R82 ;  /* 0x000b485201007387 */ /* 0x000fe80000100a00 */
[----:B------:R-:W5:Y:S04]  /*19ab0*/  LDL.LU.64 R240, [R1+0x11d8] ;  /* 0x0011d80001f07983 */ /* 0x000f680000300a00 */
[----:B------:R-:W5:Y:S01]  /*19ac0*/  LDL.LU.64 R242, [R1+0xd38] ;  /* 0x000d380001f27983 */ /* 0x000f620000300a00 */
[----:B------:R-:W-:-:S03]  /*19ad0*/  IMAD.WIDE R72, R2, 0x4, R72 ;  /* 0x0000000402487825 */ /* 0x000fc600078e0248 */
[----:B------:R-:W-:Y:S01]  /*19ae0*/  STL.64 [R1+0xbd0], R80 ;  /* 0x000bd05001007387 */ /* 0x000fe20000100a00 */
[----:B------:R-:W-:-:S03]  /*19af0*/  IMAD.WIDE R38, R2, 0x4, R38 ;  /* 0x0000000402267825 */ /* 0x000fc600078e0226 */
[----:B------:R-:W-:Y:S01]  /*19b00*/  STL.64 [R1+0xbd8], R78 ;  /* 0x000bd84e01007387 */ /* 0x000fe20000100a00 */
[----:B---3--:R-:W-:-:S03]  /*19b10*/  IMAD.WIDE R36, R2, 0x4, R36 ;  /* 0x0000000402247825 */ /* 0x008fc600078e0224 */
[----:B------:R-:W-:Y:S01]  /*19b20*/  STL.64 [R1+0xc30], R76 ;  /* 0x000c304c01007387 */ /* 0x000fe20000100a00 */
[----:B------:R-:W-:-:S03]  /*19b30*/  IMAD.WIDE R34, R2, 0x4, R34 ;  /* 0x0000000402227825 */ /* 0x000fc600078e0222 */
[----:B------:R-:W-:Y:S04]  /*19b40*/  STL.64 [R1+0xc38], R74 ;  /* 0x000c384a01007387 */ /* 0x000fe80000100a00 */
[----:B------:R-:W-:Y:S01]  /*19b50*/  STL.64 [R1+0xc70], R72 ;  /* 0x000c704801007387 */ /* 0x000fe20000100a00 */
        /* <DEDUP_REMOVED lines=9> */
[----:B------:R-:W-:Y:S04]  /*19bf0*/  STL.64 [R1+0xcf0], R28 ;  /* 0x000cf01c01007387 */ /* 0x000fe80000100a00 */
[----:B------:R3:W-:Y:S04]  /*19c00*/  STL.64 [R1+0xcf8], R26 ;  /* 0x000cf81a01007387 */ /* 0x0007e80000100a00 */
        /* <DEDUP_REMOVED lines=10> */
[----:B------:R-:W-:Y:S01]  /*19cb0*/  LDGSTS.E [R14+0x3be00], desc[UR10][R28.64], P0 ;  /* 0x3be000001c0e7fae */ /* 0x000fe200081a100a */
[----:B------:R-:W-:-:S03]  /*19cc0*/  VIADD R252, R252, 0x7f ;  /* 0x0000007ffcfc7836 */ /* 0x000fc60000000000 */
[----:B------:R3:W-:Y:S01]  /*19cd0*/  LDGSTS.E [R14+0x3bf00], desc[UR10][R26.64], P6 ;  /* 0x3bf000001a0e7fae */ /* 0x0007e2000b1a100a */
[----:B-1----:R-:W-:Y:S02]  /*19ce0*/  CS2R R96, SRZ ;  /* 0x0000000000607805 */ /* 0x002fe4000001ff00 */
[----:B------:R-:W-:Y:S02]  /*19cf0*/  CS2R R98, SRZ ;  /* 0x0000000000627805 */ /* 0x000fe4000001ff00 */
[----:B------:R-:W-:Y:S02]  /*19d00*/  CS2R R100, SRZ ;  /* 0x0000000000647805 */ /* 0x000fe4000001ff00 */
[----:B------:R-:W-:Y:S02]  /*19d10*/  CS2R R102, SRZ ;  /* 0x0000000000667805 */ /* 0x000fe4000001ff00 */
[----:B------:R-:W-:Y:S02]  /*19d20*/  CS2R R104, SRZ ;  /* 0x0000000000687805 */ /* 0x000fe4000001ff00 */
[----:B------:R-:W-:-:S02]  /*19d30*/  CS2R R116, SRZ ;  /* 0x0000000000747805 */ /* 0x000fc4000001ff00 */
[----:B------:R-:W-:Y:S02]  /*19d40*/  CS2R R118, SRZ ;  /* 0x0000000000767805 */ /* 0x000fe4000001ff00 */
        /* <DEDUP_REMOVED lines=26> */
[----:B---3--:R-:W-:Y:S02]  /*19ef0*/  CS2R R26, SRZ ;  /* 0x00000000001a7805 */ /* 0x008fe4000001ff00 */
        /* <DEDUP_REMOVED lines=23> */
[----:B------:R-:W-:Y:S01]  /*1a070*/  CS2R R210, SRZ ;  /* 0x0000000000d27805 */ /* 0x000fe2000001ff00 */
[----:B--2---:R-:W-:-:S04]  /*1a080*/  IMAD.WIDE R24, R2, 0x4, R24 ;  /* 0x0000000402187825 */ /* 0x004fc800078e0218 */
[C---:B------:R-:W-:Y:S01]  /*1a090*/  IMAD.WIDE R22, R2.reuse, 0x4, R114 ;  /* 0x0000000402167825 */ /* 0x040fe200078e0272 */
[----:B------:R-:W-:Y:S03]  /*1a0a0*/  STL.64 [R1+0xd60], R24 ;  /* 0x000d601801007387 */ /* 0x000fe60000100a00 */
[C---:B------:R-:W-:Y:S01]  /*1a0b0*/  IMAD.WIDE R20, R2.reuse, 0x4, R112 ;  /* 0x0000000402147825 */ /* 0x040fe200078e0270 */
[----:B------:R-:W-:Y:S03]  /*1a0c0*/  STL.64 [R1+0xd58], R22 ;  /* 0x000d581601007387 */ /* 0x000fe60000100a00 */
[C---:B------:R-:W-:Y:S01]  /*1a0d0*/  IMAD.WIDE R18, R2.reuse, 0x4, R110 ;  /* 0x0000000402127825 */ /* 0x040fe200078e026e */
[----:B------:R-:W-:Y:S03]  /*1a0e0*/  STL.64 [R1+0xdb8], R20 ;  /* 0x000db81401007387 */ /* 0x000fe60000100a00 */
[C---:B----4-:R-:W-:Y:S01]  /*1a0f0*/  IMAD.WIDE R16, R2.reuse, 0x4, R108 ;  /* 0x0000000402107825 */ /* 0x050fe200078e026c */
[----:B------:R-:W-:Y:S03]  /*1a100*/  STL.64 [R1+0xdc0], R18 ;  /* 0x000dc01201007387 */ /* 0x000fe60000100a00 */
[C---:B-----5:R-:W-:Y:S01]  /*1a110*/  IMAD.WIDE R12, R2.reuse, 0x4, R106 ;  /* 0x00000004020c7825 */ /* 0x060fe200078e026a */
[----:B------:R-:W-:Y:S03]  /*1a120*/  STL.64 [R1+0x1570], R16 ;  /* 0x0015701001007387 */ /* 0x000fe60000100a00 */
[C---:B------:R-:W-:Y:S01]  /*1a130*/  IMAD.WIDE R10, R2.reuse, 0x4, R240 ;  /* 0x00000004020a7825 */ /* 0x040fe200078e02f0 */
[----:B------:R-:W-:Y:S03]  /*1a140*/  STL.64 [R1+0x1578], R12 ;  /* 0x0015780c01007387 */ /* 0x000fe60000100a00 */
[----:B------:R-:W-:Y:S01]  /*1a150*/  IMAD.WIDE R8, R2, 0x4, R242 ;  /* 0x0000000402087825 */ /* 0x000fe200078e02f2 */
[----:B------:R1:W-:Y:S04]  /*1a160*/  STL.64 [R1+0x15e0], R10 ;  /* 0x0015e00a01007387 */ /* 0x0003e80000100a00 */
[----:B------:R2:W-:Y:S04]  /*1a170*/  STL.64 [R1+0x15e8], R8 ;  /* 0x0015e80801007387 */ /* 0x0005e80000100a00 */
[----:B------:R3:W-:Y:S04]  /*1a180*/  STL [R1+0x1d8], RZ ;  /* 0x0001d8ff01007387 */ /* 0x0007e80000100800 */
        /* <DEDUP_REMOVED lines=70> */
[----:B------:R-:W-:Y:S04]  /*1a5f0*/  LDGSTS.E [R14+0x3ce00], desc[UR10][R24.64], P0 ;  /* 0x3ce00000180e7fae */ /* 0x000fe800081a100a */
[----:B------:R3:W-:Y:S04]  /*1a600*/  STL [R1+0x24], RZ ;  /* 0x000024ff01007387 */ /* 0x0007e80000100800 */
[----:B------:R-:W-:Y:S04]  /*1a610*/  LDGSTS.E [R14+0x3cf00], desc[UR10][R22.64], P6 ;  /* 0x3cf00000160e7fae */ /* 0x000fe8000b1a100a */
[----:B------:R3:W-:Y:S04]  /*1a620*/  STL [R1+0x28], RZ ;  /* 0x000028ff01007387 */ /* 0x0007e80000100800 */
[----:B------:R-:W-:Y:S04]  /*1a630*/  LDGSTS.E [R14+0x3de00], desc[UR10][R20.64], P0 ;  /* 0x3de00000140e7fae */ /* 0x000fe800081a100a */
[----:B------:R3:W-:Y:S04]  /*1a640*/  STL [R1+0x2c], RZ ;  /* 0x00002cff01007387 */ /* 0x0007e80000100800 */
[----:B------:R-:W-:Y:S04]  /*1a650*/  LDGSTS.E [R14+0x3df00], desc[UR10][R18.64], P6 ;  /* 0x3df00000120e7fae */ /* 0x000fe8000b1a100a */
[----:B------:R-:W-:Y:S04]  /*1a660*/  LDGSTS.E [R14+0x3ee00], desc[UR10][R16.64], P0 ;  /* 0x3ee00000100e7fae */ /* 0x000fe800081a100a */
[----:B------:R-:W-:Y:S04]  /*1a670*/  LDGSTS.E [R14+0x3ef00], desc[UR10][R12.64], P6 ;  /* 0x3ef000000c0e7fae */ /* 0x000fe8000b1a100a */
[----:B------:R1:W-:Y:S01]  /*1a680*/  LDGSTS.E [R14+0x3fe00], desc[UR10][R10.64], P0 ;  /* 0x3fe000000a0e7fae */ /* 0x0003e200081a100a */
[----:B------:R-:W-:-:S03]  /*1a690*/  ISETP.GE.AND P0, PT, R252, 0x80, PT ;  /* 0x00000080fc00780c */ /* 0x000fc60003f06270 */
[----:B------:R2:W-:Y:S01]  /*1a6a0*/  LDGSTS.E [R14+0x3ff00], desc[UR10][R8.64], P6 ;  /* 0x3ff00000080e7fae */ /* 0x0005e2000b1a100a */
[----:B------:R-:W-:-:S03]  /*1a6b0*/  CS2R R106, SRZ ;  /* 0x00000000006a7805 */ /* 0x000fc6000001ff00 */
[----:B------:R-:W0:Y:S01]  /*1a6c0*/  LDGDEPBAR ;  /* 0x00000000000079af */ /* 0x000e220000000000 */
[----:B------:R-:W-:Y:S02]  /*1a6d0*/  CS2R R108, SRZ ;  /* 0x00000000006c7805 */ /* 0x000fe4000001ff00 */
[----:B------:R-:W-:Y:S02]  /*1a6e0*/  CS2R R110, SRZ ;  /* 0x00000000006e7805 */ /* 0x000fe4000001ff00 */
[----:B------:R-:W-:Y:S02]  /*1a6f0*/  CS2R R112, SRZ ;  /* 0x0000000000707805 */ /* 0x000fe4000001ff00 */
[----:B------:R-:W-:Y:S02]  /*1a700*/  CS2R R114, SRZ ;  /* 0x0000000000727805 */ /* 0x000fe4000001ff00 */
[----:B-1----:R-:W-:Y:S02]  /*1a710*/  CS2R R10, SRZ ;  /* 0x00000000000a7805 */ /* 0x002fe4000001ff00 */
[----:B------:R-:W-:-:S02]  /*1a720*/  CS2R R16, SRZ ;  /* 0x0000000000107805 */ /* 0x000fc4000001ff00 */
[----:B------:R-:W-:Y:S02]  /*1a730*/  CS2R R18, SRZ ;  /* 0x0000000000127805 */ /* 0x000fe4000001ff00 */
[----:B--2---:R-:W-:Y:S02]  /*1a740*/  CS2R R8, SRZ ;  /* 0x0000000000087805 */ /* 0x004fe4000001ff00 */
        /* <DEDUP_REMOVED lines=22> */
[----:B------:R-:W-:Y:S01]  /*1a8b0*/  CS2R R234, SRZ ;  /* 0x0000000000ea7805 */ /* 0x000fe2000001ff00 */
[----:B---3--:R-:W-:Y:S06]  /*1a8c0*/  @!P0 BRA `(.L_x_0) ;  /* 0x0000034c004c8947 */ /* 0x008fec0003800000 */
[----:B------:R-:W2:Y:S04]  /*1a8d0*/  LDL.LU.64 R242, [R1+0x6f8] ;  /* 0x0006f80001f27983 */ /* 0x000ea80000300a00 */
[----:B------:R-:W3:Y:S04]  /*1a8e0*/  LDL.LU.64 R232, [R1+0x708] ;  /* 0x0007080001e87983 */ /* 0x000ee80000300a00 */
[----:B------:R-:W4:Y:S04]  /*1a8f0*/  LDL.LU.64 R222, [R1+0x3c0] ;  /* 0x0003c00001de7983 */ /* 0x000f280000300a00 */
[----:B------:R-:W5:Y:S04]  /*1a900*/  LDL.LU.64 R144, [R1+0x3b8] ;  /* 0x0003b80001907983 */ /* 0x000f680000300a00 */
[----:B------:R-:W3:Y:S04]  /*1a910*/  LDL.LU.64 R92, [R1+0x248] ;  /* 0x00024800015c7983 */ /* 0x000ee80000300a00 */
[----:B------:R-:W4:Y:S04]  /*1a920*/  LDL.LU.64 R146, [R1+0x240] ;  /* 0x0002400001927983 */ /* 0x000f280000300a00 */
[----:B------:R-:W4:Y:S04]  /*1a930*/  LDL.LU.64 R234, [R1+0x1a8] ;  /* 0x0001a80001ea7983 */ /* 0x000f280000300a00 */
[----:B------:R-:W4:Y:S04]  /*1a940*/  LDL.LU.64 R94, [R1+0x1a0] ;  /* 0x0001a000015e7983 */ /* 0x000f280000300a00 */
[----:B------:R-:W4:Y:S04]  /*1a950*/  LDL.LU.64 R220, [R1+0x5a0] ;  /* 0x0005a00001dc7983 */ /* 0x000f280000300a00 */
[----:B------:R-:W4:Y:S04]  /*1a960*/  LDL.LU.64 R240, [R1+0x580] ;  /* 0x0005800001f07983 */ /* 0x000f280000300a00 */
[----:B------:R-:W5:Y:S04]  /*1a970*/  LDL.LU.64 R218, [R1+0x398] ;  /* 0x0003980001da7983 */ /* 0x000f680000300a00 */
[----:B--2---:R1:W-:Y:S01]  /*1a980*/  STL [R1+0x13a4], R242 ;  /* 0x0013a4f201007387 */ /* 0x0043e20000100800 */
[----:B------:R-:W-:-:S03]  /*1a990*/  IMAD.MOV.U32 R3, RZ, RZ, R243 ;  /* 0x000000ffff037224 */ /* 0x000fc600078e00f3 */
[----:B-1----:R-:W2:Y:S04]  /*1a9a0*/  LDL.LU.64 R242, [R1+0x390] ;  /* 0x0003900001f27983 */ /* 0x002ea80000300a00 */
[----:B------:R1:W-:Y:S04]  /*1a9b0*/  STL [R1+0x13a0], R3 ;  /* 0x0013a00301007387 */ /* 0x0003e80000100800 */
[----:B---3--:R3:W-:Y:S01]  /*1a9c0*/  STL [R1+0x13ac], R232 ;  /* 0x0013ace801007387 */ /* 0x0087e20000100800 */
[----:B-1----:R-:W-:-:S03]  /*1a9d0*/  MOV R3, R233 ;  /* 0x000000e900037202 */ /* 0x002fc60000000f00 */
[----:B---3--:R-:W3:Y:S04]  /*1a9e0*/  LDL.LU.64 R232, [R1+0x238] ;  /* 0x0002380001e87983 */ /* 0x008ee80000300a00 */
[----:B------:R1:W-:Y:S04]  /*1a9f0*/  STL [R1+0x13a8], R3 ;  /* 0x0013a80301007387 */ /* 0x0003e80000100800 */
[----:B----4-:R4:W-:Y:S01]  /*1aa00*/  STL [R1+0x13b0], R222 ;  /* 0x0013b0de01007387 */ /* 0x0109e20000100800 */
[----:B-1----:R-:W-:-:S03]  /*1aa10*/  IMAD.MOV.U32 R3, RZ, RZ, R223 ;  /* 0x000000ffff037224 */ /* 0x002fc600078e00df */
[----:B----4-:R-:W4:Y:S04]  /*1aa20*/  LDL.LU.64 R222, [R1+0x230] ;  /* 0x0002300001de7983 */ /* 0x010f280000300a00 */
[----:B------:R1:W-:Y:S04]  /*1aa30*/  STL [R1+0x1398], R3 ;  /* 0x0013980301007387 */ /* 0x0003e80000100800 */
[----:B-----5:R5:W-:Y:S01]  /*1aa40*/  STL [R1+0x139c], R144 ;  /* 0x00139c9001007387 */ /* 0x020be20000100800 */
[----:B-1----:R-:W-:-:S03]  /*1aa50*/  IMAD.MOV.U32 R3, RZ, RZ, R145 ;  /* 0x000000ffff037224 */ /* 0x002fc600078e0091 */
[----:B-----5:R-:W5:Y:S04]  /*1aa60*/  LDL.LU.64 R144, [R1+0x198] ;  /* 0x0001980001907983 */ /* 0x020f680000300a00 */
[----:B------:R1:W-:Y:S04]  /*1aa70*/  STL [R1+0x1390], R3 ;  /* 0x0013900301007387 */ /* 0x0003e80000100800 */
[----:B------:R1:W-:Y:S02]  /*1aa80*/  STL [R1+0x1394], R92 ;  /* 0x0013945c01007387 */ /* 0x0003e40000100800 */
[----:B-1----:R-:W-:-:S02]  /*1aa90*/  MOV R3, R93 ;  /* 0x0000005d00037202 */ /* 0x002fc40000000f00 */
[----:B------:R-:W5:Y:S04]  /*1aaa0*/  LDL.LU.64 R92, [R1+0x190] ;  /* 0x00019000015c7983 */ /* 0x000f680000300a00 */
[----:B------:R1:W-:Y:S04]  /*1aab0*/  STL [R1+0x1388], R3 ;  /* 0x0013880301007387 */ /* 0x0003e80000100800 */
[----:B------:R1:W-:Y:S02]  /*1aac0*/  STL [R1+0x138c], R146 ;  /* 0x00138c9201007387 */ /* 0x0003e40000100800 */
[----:B-1----:R-:W-:-:S02]  /*1aad0*/  IMAD.MOV.U32 R3, RZ, RZ, R147 ;  /* 0x000000ffff037224 */ /* 0x002fc400078e0093 */
[----:B------:R-:W5:Y:S04]  /*1aae0*/  LDL.LU.64 R146, [R1+0x570] ;  /* 0x0005700001927983 */ /* 0x000f680000300a00 */
[----:B------:R1:W-:Y:S04]  /*1aaf0*/  STL [R1+0x1380], R3 ;  /* 0x0013800301007387 */ /* 0x0003e80000100800 */
[----:B------:R1:W-:Y:S02]  /*1ab00*/  STL [R1+0x1384], R234 ;  /* 0x001384ea01007387 */ /* 0x0003e40000100800 */
[----:B-1----:R-:W-:-:S02]  /*1ab10*/  IMAD.MOV.U32 R3, RZ, RZ, R235 ;  /* 0x000000ffff037224 */ /* 0x002fc400078e00eb */
[----:B------:R-:W5:Y:S04]  /*1ab20*/  LDL.LU.64 R234, [R1+0x560] ;  /* 0x0005600001ea7983 */ /* 0x000f680000300a00 */
        /* <DEDUP_REMOVED lines=13> */
[----:B------:R-:W-:Y:S04]  /*1ac00*/  STL [R1+0x1364], R218 ;  /* 0x001364da01007387 */ /* 0x000fe80000100800 */
[----:B------:R-:W5:Y:S01]  /*1ac10*/  LDL.LU.64 R216, [R1+0x1c0] ;  /* 0x0001c00001d87983 */ /* 0x000f620000300a00 */
[----:B-1----:R-:W-:-:S05]  /*1ac20*/  MOV R3, R219 ;  /* 0x000000db00037202 */ /* 0x002fca0000000f00 */
[----:B------:R1:W-:Y:S04]  /*1ac30*/  STL [R1+0x1358], R3 ;  /* 0x0013580301007387 */ /* 0x0003e80000100800 */
[----:B--2---:R2:W-:Y:S01]  /*1ac40*/  STL [R1+0x135c], R242 ;  /* 0x00135cf201007387 */ /* 0x0045e20000100800 */
[----:B-1----:R-:W-:-:S03]  /*1ac50*/  IMAD.MOV.U32 R3, RZ, RZ, R243 ;  /* 0x000000ffff037224 */ /* 0x002fc600078e00f3 */
[----:B--2---:R-:W2:Y:S04]  /*1ac60*/  LDL.LU.64 R242, [R1+0x188] ;  /* 0x0001880001f27983 */ /* 0x004ea80000300a00 */
[----:B------:R1:W-:Y:S04]  /*1ac70*/  STL [R1+0x1350], R3 ;  /* 0x0013500301007387 */ /* 0x0003e80000100800 */
[----:B---3--:R3:W-:Y:S01]  /*1ac80*/  STL [R1+0x1354], R232 ;  /* 0x001354e801007387 */ /* 0x0087e20000100800 */
[----:B-1----:R-:W-:-:S03]  /*1ac90*/  IMAD.MOV.U32 R3, RZ, RZ, R233 ;  /* 0x000000ffff037224 */ /* 0x002fc600078e00e9 */
[----:B---3--:R-:W3:Y:S04]  /*1aca0*/  LDL.LU.64 R232, [R1+0x180] ;  /* 0x0001800001e87983 */ /* 0x008ee80000300a00 */
[----:B------:R1:W-:Y:S04]  /*1acb0*/  STL [R1+0x1348], R3 ;  /* 0x0013480301007387 */ /* 0x0003e80000100800 */
[----:B----4-:R4:W-:Y:S01]  /*1acc0*/  STL [R1+0x134c], R222 ;  /* 0x00134cde01007387 */ /* 0x0109e20000100800 */
[----:B-1----:R-:W-:-:S03]  /*1acd0*/  MOV R3, R223 ;  /* 0x000000df00037202 */ /* 0x002fc60000000f00 */
[----:B----4-:R-:W4:Y:S04]  /*1ace0*/  LDL.LU.64 R222, [R1+0x558] ;  /* 0x0005580001de7983 */ /* 0x010f280000300a00 */
[----:B------:R1:W-:Y:S04]  /*1acf0*/  STL [R1+0x1340], R3 ;  /* 0x0013400301007387 */ /* 0x0003e80000100800 */
[----:B-----5:R5:W-:Y:S01]  /*1ad00*/  STL [R1+0x1344], R144 ;  /* 0x0013449001007387 */ /* 0x020be20000100800 */
[----:B-1----:R-:W-:-:S03]  /*1ad10*/  IMAD.MOV.U32 R3, RZ, RZ, R145 ;  /* 0x000000ffff037224 */ /* 0x002fc600078e0091 */
[----:B-----5:R-:W5:Y:S04]  /*1ad20*/  LDL.LU.64 R144, [R1+0x548] ;  /* 0x0005480001907983 */ /* 0x020f680000300a00 */
[----:B------:R1:W-:Y:S04]  /*1ad30*/  STL [R1+0x1338], R3 ;  /* 0x0013380301007387 */ /* 0x0003e80000100800 */
[----:B------:R-:W-:Y:S04]  /*1ad40*/  STL [R1+0x133c], R92 ;  /* 0x00133c5c01007387 */ /* 0x000fe80000100800 */
[----:B------:R-:W5:Y:S01]  /*1ad50*/  LDL.LU.64 R218, [R1+0x368] ;  /* 0x0003680001da7983 */ /* 0x000f620000300a00 */
[----:B-1----:R-:W-:-:S05]  /*1ad60*/  IMAD.MOV.U32 R3, RZ, RZ, R93 ;  /* 0x000000ffff037224 */ /* 0x002fca00078e005d */
[----:B------:R1:W-:Y:S04]  /*1ad70*/  STL [R1+0x1330], R3 ;  /* 0x0013300301007387 */ /* 0x0003e80000100800 */
[----:B------:R1:W-:Y:S02]  /*1ad80*/  STL [R1+0x1334], R146 ;  /* 0x0013349201007387 */ /* 0x0003e40000100800 */
[----:B-1----:R-:W-:Y:S02]  /*1ad90*/  MOV R3, R147 ;  /* 0x0000009300037202 */ /* 0x002fe40000000f00 */
        /* <DEDUP_REMOVED lines=8> */
[----:B-1----:R-:W-:-:S05]  /*1ae20*/  IMAD.MOV.U32 R3, RZ, RZ, R95 ;  /* 0x000000ffff037224 */ /* 0x002fca00078e005f */
[----:B------:R1:W-:Y:S02]  /*1ae30*/  STL [R1+0x1318], R3 ;  /* 0x0013180301007387 */ /* 0x0003e40000100800 */
[----:B-1----:R-:W-:Y:S02]  /*1ae40*/  MOV R3, R221 ;  /* 0x000000dd00037202 */ /* 0x002fe40000000f00 */
[----:B------:R1:W-:Y:S04]  /*1ae50*/  STL [R1+0x131c], R220 ;  /* 0x00131cdc01007387 */ /* 0x0003e80000100800 */
[----:B-1----:R-:W5:Y:S04]  /*1ae60*/  LDL.LU.64 R220, [R1+0x178] ;  /* 0x0001780001dc7983 */ /* 0x002f680000300a00 */
[----:B------:R1:W-:Y:S04]  /*1ae70*/  STL [R1+0x1310], R3 ;  /* 0x0013100301007387 */ /* 0x0003e80000100800 */
[----:B------:R1:W-:Y:S02]  /*1ae80*/  STL [R1+0x1314], R240 ;  /* 0x001314f001007387 */ /* 0x0003e40000100800 */
[----:B-1----:R-:W-:-:S02]  /*1ae90*/  IMAD.MOV.U32 R3, RZ, RZ, R241 ;  /* 0x000000ffff037224 */ /* 0x002fc400078e00f1 */
[----:B------:R-:W5:Y:S04]  /*1aea0*/  LDL.LU.64 R240, [R1+0x170] ;  /* 0x0001700001f07983 */ /* 0x000f680000300a00 */
[----:B------:R1:W-:Y:S04]  /*1aeb0*/  STL [R1+0x1308], R3 ;  /* 0x0013080301007387 */ /* 0x0003e80000100800 */
[----:B------:R-:W-:Y:S04]  /*1aec0*/  STL [R1+0x130c], R216 ;  /* 0x00130cd801007387 */ /* 0x000fe80000100800 */
[----:B------:R-:W5:Y:S01]  /*1aed0*/  LDL.LU.64 R94, [R1+0x528] ;  /* 0x00052800015e7983 */ /* 0x000f620000300a00 */
[----:B-1----:R-:W-:-:S03]  /*1aee0*/  IMAD.MOV.U32 R3, RZ, RZ, R217 ;  /* 0x000000ffff037224 */ /* 0x002fc600078e00d9 */
[----:B--2---:R-:W-:Y:S04]  /*1aef0*/  STL [R1+0x1304], R242 ;  /* 0x001304f201007387 */ /* 0x004fe80000100800 */
[----:B------:R1:W-:Y:S02]  /*1af00*/  STL [R1+0x1300], R3 ;  /* 0x0013000301007387 */ /* 0x0003e40000100800 */
[----:B-1----:R-:W-:Y:S02]  /*1af10*/  MOV R3, R243 ;  /* 0x000000f300037202 */ /* 0x002fe40000000f00 */
[----:B------:R-:W2:Y:S04]  /*1af20*/  LDL.LU.64 R242, [R1+0x518] ;  /* 0x0005180001f27983 */ /* 0x000ea80000300a00 */
[----:B------:R1:W-:Y:S04]  /*1af30*/  STL [R1+0x12f8], R3 ;  /* 0x0012f80301007387 */ /* 0x0003e80000100800 */
[----:B---3--:R3:W-:Y:S01]  /*1af40*/  STL [R1+0x12fc], R232 ;  /* 0x0012fce801007387 */ /* 0x0087e20000100800 */
[----:B-1----:R-:W-:-:S03]  /*1af50*/  IMAD.MOV.U32 R3, RZ, RZ, R233 ;  /* 0x000000ffff037224 */ /* 0x002fc600078e00e9 */
[----:B---3--:R-:W3:Y:S04]  /*1af60*/  LDL.LU.64 R232, [R1+0x350] ;  /* 0x0003500001e87983 */ /* 0x008ee80000300a00 */
[----:B------:R1:W-:Y:S04]  /*1af70*/  STL [R1+0x12f0], R3 ;  /* 0x0012f00301007387 */ /* 0x0003e80000100800 */
[----:B----4-:R4:W-:Y:S01]  /*1af80*/  STL [R1+0x12f4], R222 ;  /* 0x0012f4de01007387 */ /* 0x0109e20000100800 */
[----:B-1----:R-:W-:-:S03]  /*1af90*/  IMAD.MOV.U32 R3, RZ, RZ, R223 ;  /* 0x000000ffff037224 */ /* 0x002fc600078e00df */
[----:B----4-:R-:W4:Y:S04]  /*1afa0*/  LDL.LU.64 R222, [R1+0x348] ;  /* 0x0003480001de7983 */ /* 0x010f280000300a00 */
[----:B------:R1:W-:Y:S04]  /*1afb0*/  STL [R1+0x12e8], R3 ;  /* 0x0012e80301007387 */ /* 0x0003e80000100800 */
[----:B-----5:R5:W-:Y:S01]  /*1afc0*/  STL [R1+0x12ec], R144 ;  /* 0x0012ec9001007387 */ /* 0x020be20000100800 */
[----:B-1----:R-:W-:-:S03]  /*1afd0*/  MOV R3, R145 ;  /* 0x0000009100037202 */ /* 0x002fc60000000f00 */
[----:B-----5:R-:W5:Y:S04]  /*1afe0*/  LDL.LU.64 R144, [R1+0x168] ;  /* 0x0001680001907983 */ /* 0x020f680000300a00 */
        /* <DEDUP_REMOVED lines=23> */
[----:B------:R-:W-:Y:S04]  /*1b160*/  STL [R1+0x12b4], R94 ;  /* 0x0012b45e01007387 */ /* 0x000fe80000100800 */
[----:B------:R1:W-:Y:S04]  /*1b170*/  STL [R1+0x12b0], R3 ;  /* 0x0012b00301007387 */ /* 0x0003e80000100800 */
[----:B------:R-:W5:Y:S04]  /*1b180*/  LDL.LU.64 R240, [R1+0x338] ;  /* 0x0003380001f07983 */ /* 0x000f680000300a00 */
[----:B------:R-:W5:Y:S01]  /*1b190*/  LDL.LU.64 R216, [R1+0x330] ;  /* 0x0003300001d87983 */ /* 0x000f620000300a00 */
[----:B-1----:R-:W-:-:S05]  /*1b1a0*/  IMAD.MOV.U32 R3, RZ, RZ, R95 ;  /* 0x000000ffff037224 */ /* 0x002fca00078e005f */
[----:B------:R1:W-:Y:S04]  /*1b1b0*/  STL [R1+0x12a8], R3 ;  /* 0x0012a80301007387 */ /* 0x0003e80000100800 */
[----:B--2---:R2:W-:Y:S01]  /*1b1c0*/  STL [R1+0x12ac], R242 ;  /* 0x0012acf201007387 */ /* 0x0045e20000100800 */
[----:B-1----:R-:W-:-:S03]  /*1b1d0*/  IMAD.MOV.U32 R3, RZ, RZ, R243 ;  /* 0x000000ffff037224 */ /* 0x002fc600078e00f3 */
[----:B--2---:R-:W2:Y:S04]  /*1b1e0*/  LDL.LU.64 R242, [R1+0x148] ;  /* 0x0001480001f27983 */ /* 0x004ea80000300a00 */
[----:B------:R1:W-:Y:S04]  /*1b1f0*/  STL [R1+0x12a0], R3 ;  /* 0x0012a00301007387 */ /* 0x0003e80000100800 */
[----:B---3--:R-:W-:Y:S04]  /*1b200*/  STL [R1+0x12a4], R232 ;  /* 0x0012a4e801007387 */ /* 0x008fe80000100800 */
[----:B------:R-:W3:Y:S01]  /*1b210*/  LDL.LU.64 R94, [R1+0x140] ;  /* 0x00014000015e7983 */ /* 0x000ee20000300a00 */
[----:B-1----:R-:W-:-:S05]  /*1b220*/  MOV R3, R233 ;  /* 0x000000e900037202 */ /* 0x002fca0000000f00 */
[----:B------:R1:W-:Y:S04]  /*1b230*/  STL [R1+0x1298], R3 ;  /* 0x0012980301007387 */ /* 0x0003e80000100800 */
[----:B----4-:R4:W-:Y:S01]  /*1b240*/  STL [R1+0x129c], R222 ;  /* 0x00129cde01007387 */ /* 0x0109e20000100800 */
[----:B-1----:R-:W-:-:S03]  /*1b250*/  IMAD.MOV.U32 R3, RZ, RZ, R223 ;  /* 0x000000ffff037224 */ /* 0x002fc600078e00df */
[----:B------:R-:W3:Y:S04]  /*1b260*/  LDL.LU.64 R232, [R1+0x138] ;  /* 0x0001380001e87983 */ /* 0x000ee80000300a00 */
[----:B-----5:R-:W-:Y:S04]  /*1b270*/  STL [R1+0x1294], R144 ;  /* 0x0012949001007387 */ /* 0x020fe80000100800 */
[----:B------:R1:W-:Y:S04]  /*1b280*/  STL [R1+0x1290], R3 ;  /* 0x0012900301007387 */ /* 0x0003e80000100800 */
[----:B----4-:R-:W4:Y:S01]  /*1b290*/  LDL.LU.64 R222, [R1+0x130] ;  /* 0x0001300001de7983 */ /* 0x010f220000300a00 */
[----:B-1----:R-:W-:-:S03]  /*1b2a0*/  IMAD.MOV.U32 R3, RZ, RZ, R145 ;  /* 0x000000ffff037224 */ /* 0x002fc600078e0091 */
[----:B------:R-:W-:Y:S04]  /*1b2b0*/  STL [R1+0x128c], R218 ;  /* 0x00128cda01007387 */ /* 0x000fe80000100800 */
[----:B------:R1:W-:Y:S04]  /*1b2c0*/  STL [R1+0x1288], R3 ;  /* 0x0012880301007387 */ /* 0x0003e80000100800 */
[----:B------:R-:W5:Y:S01]  /*1b2d0*/  LDL.LU.64 R144, [R1+0x4c8] ;  /* 0x0004c80001907983 */ /* 0x000f620000300a00 */
[----:B-1----:R-:W-:-:S03]  /*1b2e0*/  MOV R3, R219 ;  /* 0x000000db00037202 */ /* 0x002fc60000000f00 */
[----:B------:R-:W-:Y:S04]  /*1b2f0*/  STL [R1+0x1284], R146 ;  /* 0x0012849201007387 */ /* 0x000fe80000100800 */
[----:B------:R1:W-:Y:S02]  /*1b300*/  STL [R1+0x1280], R3 ;  /* 0x0012800301007387 */ /* 0x0003e40000100800 */
[----:B-1----:R-:W-:Y:S02]  /*1b310*/  IMAD.MOV.U32 R3, RZ, RZ, R147 ;  /* 0x000000ffff037224 */ /* 0x002fe400078e0093 */
[----:B------:R-:W5:Y:S04]  /*1b320*/  LDL.LU.64 R146, [R1+0x4c0] ;  /* 0x0004c00001927983 */ /* 0x000f680000300a00 */
[----:B------:R1:W-:Y:S04]  /*1b330*/  STL [R1+0x1278], R3 ;  /* 0x0012780301007387 */ /* 0x0003e80000100800 */
[----:B------:R1:W-:Y:S04]  /*1b340*/  STL [R1+0x127c], R234 ;  /* 0x00127cea01007387 */ /* 0x0003e80000100800 */
[----:B------:R-:W5:Y:S01]  /*1b350*/  LDL.LU.64 R218, [R1+0x328] ;  /* 0x0003280001da7983 */ /* 0x000f620000300a00 */
[----:B-1----:R-:W-:-:S03]  /*1b360*/  IMAD.MOV.U32 R3, RZ, RZ, R235 ;  /* 0x000000ffff037224 */ /* 0x002fc600078e00eb */
[----:B------:R-:W-:Y:S04]  /*1b370*/  STL [R1+0x1274], R92 ;  /* 0x0012745c01007387 */ /* 0x000fe80000100800 */
[----:B------:R1:W-:Y:S04]  /*1b380*/  STL [R1+0x1270], R3 ;  /* 0x0012700301007387 */ /* 0x0003e80000100800 */
[----:B------:R-:W5:Y:S01]  /*1b390*/  LDL.LU.64 R234, [R1+0x320] ;  /* 0x0003200001ea7983 */ /* 0x000f620000300a00 */
[----:B-1----:R-:W-:-:S03]  /*1b3a0*/  MOV R3, R93 ;  /* 0x0000005d00037202 */ /* 0x002fc60000000f00 */
[----:B------:R-:W-:Y:S04]  /*1b3b0*/  STL [R1+0x126c], R220 ;  /* 0x00126cdc01007387 */ /* 0x000fe80000100800 */
[----:B------:R1:W-:Y:S04]  /*1b3c0*/  STL [R1+0x1268], R3 ;  /* 0x0012680301007387 */ /* 0x0003e80000100800 */
[----:B------:R-:W5:Y:S01]  /*1b3d0*/  LDL.LU.64 R92, [R1+0x128] ;  /* 0x00012800015c7983 */ /* 0x000f620000300a00 */
[----:B-1----:R-:W-:-:S03]  /*1b3e0*/  IMAD.MOV.U32 R3, RZ, RZ, R221 ;  /* 0x000000ffff037224 */ /* 0x002fc600078e00dd */
[----:B------:R-:W5:Y:S04]  /*1b3f0*/  LDL.LU.64 R220, [R1+0x120] ;  /* 0x0001200001dc7983 */ /* 0x000f680000300a00 */
[----:B------:R1:W-:Y:S04]  /*1b400*/  STL [R1+0x1260], R3 ;  /* 0x0012600301007387 */ /* 0x0003e80000100800 */
[----:B------:R1:W-:Y:S02]  /*1b410*/  STL [R1+0x1264], R240 ;  /* 0x001264f001007387 */ /* 0x0003e40000100800 */
[----:B-1----:R-:W-:-:S02]  /*1b420*/  IMAD.MOV.U32 R3, RZ, RZ, R241 ;  /* 0x000000ffff037224 */ /* 0x002fc400078e00f1 */
[----:B------:R-:W-:Y:S04]  /*1b430*/  STL [R1+0x125c], R216 ;  /* 0x00125cd801007387 */ /* 0x000fe80000100800 */
[----:B------:R1:W-:Y:S04]  /*1b440*/  STL [R1+0x1258], R3 ;  /* 0x0012580301007387 */ /* 0x0003e80000100800 */
[----:B------:R-:W5:Y:S01]  /*1b450*/  LDL.LU.64 R240, [R1+0xc8] ;  /* 0x0000c80001f07983 */ /* 0x000f620000300a00 */
[----:B-1----:R-:W-:-:S03]  /*1b460*/  MOV R3, R217 ;  /* 0x000000d900037202 */ /* 0x002fc60000000f00 */
[----:B--2---:R-:W-:Y:S04]  /*1b470*/  STL [R1+0x1254], R242 ;  /* 0x001254f201007387 */ /* 0x004fe80000100800 */
[----:B------:R1:W-:Y:S02]  /*1b480*/  STL [R1+0x1250], R3 ;  /* 0x0012500301007387 */ /* 0x0003e40000100800 */
[----:B-1----:R-:W-:Y:S02]  /*1b490*/  IMAD.MOV.U32 R3, RZ, RZ, R243 ;  /* 0x000000ffff037224 */ /* 0x002fe400078e00f3 */
[----:B------:R-:W2:Y:S04]  /*1b4a0*/  LDL.LU.64 R242, [R1+0xc0] ;  /* 0x0000c00001f27983 */ /* 0x000ea80000300a00 */
[----:B------:R1:W-:Y:S04]  /*1b4b0*/  STL [R1+0x1248], R3 ;  /* 0x0012480301007387 */ /* 0x0003e80000100800 */
[----:B---3--:R3:W-:Y:S01]  /*1b4c0*/  STL [R1+0x124c], R94 ;  /* 0x00124c5e01007387 */ /* 0x0087e20000100800 */
[----:B-1----:R-:W-:-:S03]  /*1b4d0*/  IMAD.MOV.U32 R3, RZ, RZ, R95 ;  /* 0x000000ffff037224 */ /* 0x002fc600078e005f */
[----:B------:R-:W-:Y:S04]  /*1b4e0*/  STL [R1+0x1244], R232 ;  /* 0x001244e801007387 */ /* 0x000fe80000100800 */
[----:B------:R1:W-:Y:S04]  /*1b4f0*/  STL [R1+0x1240], R3 ;  /* 0x0012400301007387 */ /* 0x0003e80000100800 */
[----:B---3--:R-:W3:Y:S01]  /*1b500*/  LDL.LU.64 R94, [R1+0x5f0] ;  /* 0x0005f000015e7983 */ /* 0x008ee20000300a00 */
[----:B-1----:R-:W-:-:S03]  /*1b510*/  MOV R3, R233 ;  /* 0x000000e900037202 */ /* 0x002fc60000000f00 */
[----:B----4-:R-:W-:Y:S04]  /*1b520*/  STL [R1+0x123c], R222 ;  /* 0x00123cde01007387 */ /* 0x010fe80000100800 */
[----:B------:R1:W-:Y:S04]  /*1b530*/  STL [R1+0x1238], R3 ;  /* 0x0012380301007387 */ /* 0x0003e80000100800 */
[----:B------:R-:W4:Y:S01]  /*1b540*/  LDL.LU.64 R232, [R1+0x5f8] ;  /* 0x0005f80001e87983 */ /* 0x000f220000300a00 */
[----:B-1----:R-:W-:-:S03]  /*1b550*/  IMAD.MOV.U32 R3, RZ, RZ, R223 ;  /* 0x000000ffff037224 */ /* 0x002fc600078e00df */
[----:B-----5:R-:W-:Y:S04]  /*1b560*/  STL [R1+0x1234], R144 ;  /* 0x0012349001007387 */ /* 0x020fe80000100800 */
[----:B------:R1:W-:Y:S04]  /*1b570*/  STL [R1+0x1230], R3 ;  /* 0x0012300301007387 */ /* 0x0003e80000100800 */
[----:B------:R-:W5:Y:S01]  /*1b580*/  LDL.LU.64 R222, [R1+0x310] ;  /* 0x0003100001de7983 */ /* 0x000f620000300a00 */
[----:B-1----:R-:W-:-:S03]  /*1b590*/  IMAD.MOV.U32 R3, RZ, RZ, R145 ;  /* 0x000000ffff037224 */ /* 0x002fc600078e0091 */
[----:B------:R-:W5:Y:S04]  /*1b5a0*/  LDL.LU.64 R144, [R1+0x308] ;  /* 0x0003080001907983 */ /* 0x000f680000300a00 */
[----:B------:R1:W-:Y:S02]  /*1b5b0*/  STL [R1+0x1228], R3 ;  /* 0x0012280301007387 */ /* 0x0003e40000100800 */
[----:B-1----:R-:W-:Y:S02]  /*1b5c0*/  MOV R3, R147 ;  /* 0x0000009300037202 */ /* 0x002fe40000000f00 */
[----:B------:R1:W-:Y:S04]  /*1b5d0*/  STL [R1+0x122c], R146 ;  /* 0x00122c9201007387 */ /* 0x0003e80000100800 */
[----:B------:R-:W-:Y:S04]  /*1b5e0*/  STL [R1+0x1224], R218 ;  /* 0x001224da01007387 */ /* 0x000fe80000100800 */
[----:B------:R1:W-:Y:S04]  /*1b5f0*/  STL [R1+0x1220], R3 ;  /* 0x0012200301007387 */ /* 0x0003e80000100800 */
[----:B-1----:R-:W5:Y:S01]  /*1b600*/  LDL.LU.64 R146, [R1+0x98] ;  /* 0x0000980001927983 */ /* 0x002f620000300a00 */
[----:B------:R-:W-:-:S03]  /*1b610*/  IMAD.MOV.U32 R3, RZ, RZ, R219 ;  /* 0x000000ffff037224 */ /* 0x000fc600078e00db */
[----:B------:R-:W-:Y:S04]  /*1b620*/  STL [R1+0x121c], R234 ;  /* 0x00121cea01007387 */ /* 0x000fe80000100800 */
[----:B------:R1:W-:Y:S02]  /*1b630*/  STL [R1+0x1218], R3 ;  /* 0x0012180301007387 */ /* 0x0003e40000100800 */
[----:B-1----:R-:W-:Y:S02]  /*1b640*/  IMAD.MOV.U32 R3, RZ, RZ, R235 ;  /* 0x000000ffff037224 */ /* 0x002fe400078e00eb */
[----:B------:R-:W5:Y:S04]  /*1b650*/  LDL.LU.64 R234, [R1+0x90] ;  /* 0x0000900001ea7983 */ /* 0x000f680000300a00 */
[----:B------:R1:W-:Y:S04]  /*1b660*/  STL [R1+0x1210], R3 ;  /* 0x0012100301007387 */ /* 0x0003e80000100800 */
[----:B------:R-:W-:Y:S01]  /*1b670*/  STL [R1+0x1214], R92 ;  /* 0x0012145c01007387 */ /* 0x000fe20000100800 */
[----:B-1----:R-:W-:-:S03]  /*1b680*/  MOV R3, R93 ;  /* 0x0000005d00037202 */ /* 0x002fc60000000f00 */
[----:B------:R-:W-:Y:S04]  /*1b690*/  STL [R1+0x120c], R220 ;  /* 0x00120cdc01007387 */ /* 0x000fe80000100800 */
[----:B------:R1:W-:Y:S04]  /*1b6a0*/  STL [R1+0x1208], R3 ;  /* 0x0012080301007387 */ /* 0x0003e80000100800 */
[----:B------:R-:W5:Y:S04]  /*1b6b0*/  LDL.LU.64 R88, [R1+0x68] ;  /* 0x0000680001587983 */ /* 0x000f680000300a00 */
[----:B------:R-:W5:Y:S01]  /*1b6c0*/  LDL.LU.64 R90, [R1+0x60] ;  /* 0x00006000015a7983 */ /* 0x000f620000300a00 */
[----:B-1----:R-:W-:-:S05]  /*1b6d0*/  IMAD.MOV.U32 R3, RZ, RZ, R221 ;  /* 0x000000ffff037224 */ /* 0x002fca00078e00dd */
[----:B------:R1:W-:Y:S04]  /*1b6e0*/  STL [R1+0x1200], R3 ;  /* 0x0012000301007387 */ /* 0x0003e80000100800 */
[----:B------:R-:W-:Y:S04]  /*1b6f0*/  STL [R1+0x1204], R240 ;  /* 0x001204f001007387 */ /* 0x000fe80000100800 */
[----:B------:R-:W5:Y:S01]  /*1b700*/  LDL.LU.64 R216, [R1+0x610] ;  /* 0x0006100001d87983 */ /* 0x000f620000300a00 */
[----:B-1----:R-:W-:-:S03]  /*1b710*/  IMAD.MOV.U32 R3, RZ, RZ, R241 ;  /* 0x000000ffff037224 */ /* 0x002fc600078e00f1 */
[----:B------:R-:W5:Y:S04]  /*1b720*/  LDL.LU.64 R218, [R1+0x618] ;  /* 0x0006180001da7983 */ /* 0x000f680000300a00 */
[----:B------:R1:W-:Y:S04]  /*1b730*/  STL [R1+0x11f8], R3 ;  /* 0x0011f80301007387 */ /* 0x0003e80000100800 */
[----:B--2---:R-:W-:Y:S01]  /*1b740*/  STL [R1+0x11fc], R242 ;  /* 0x0011fcf201007387 */ /* 0x004fe20000100800 */
[----:B-1----:R-:W-:-:S03]  /*1b750*/  MOV R3, R243 ;  /* 0x000000f300037202 */ /* 0x002fc60000000f00 */
[----:B------:R-:W2:Y:S04]  /*1b760*/  LDL.LU.64 R220, [R1+0x2f8] ;  /* 0x0002f80001dc7983 */ /* 0x000ea80000300a00 */
[----:B------:R-:W2:Y:S04]  /*1b770*/  LDL.LU.64 R240, [R1+0x2f0] ;  /* 0x0002f00001f07983 */ /* 0x000ea80000300a00 */
[----:B------:R3:W-:Y:S02]  /*1b780*/  STL [R1+0x11e0], R3 ;  /* 0x0011e00301007387 */ /* 0x0007e40000100800 */
[----:B---3--:R-:W-:-:S02]  /*1b790*/  IMAD.MOV.U32 R3, RZ, RZ, R95 ;  /* 0x000000ffff037224 */ /* 0x008fc400078e005f */
[----:B------:R-:W-:Y:S04]  /*1b7a0*/  STL [R1+0x11e8], R94 ;  /* 0x0011e85e01007387 */ /* 0x000fe80000100800 */
[----:B------:R-:W3:Y:S04]  /*1b7b0*/  LDL.LU.64 R242, [R1+0x38] ;  /* 0x0000380001f27983 */ /* 0x000ee80000300a00 */
[----:B----4-:R-:W-:Y:S04]  /*1b7c0*/  STL [R1+0x11f0], R232 ;  /* 0x0011f0e801007387 */ /* 0x010fe80000100800 */
[----:B------:R1:W-:Y:S02]  /*1b7d0*/  STL [R1+0x11e4], R3 ;  /* 0x0011e40301007387 */ /* 0x0003e40000100800 */
[----:B-1----:R-:W-:-:S02]  /*1b7e0*/  IMAD.MOV.U32 R3, RZ, RZ, R233 ;  /* 0x000000ffff037224 */ /* 0x002fc400078e00e9 */
[----:B------:R-:W4:Y:S04]  /*1b7f0*/  LDL.LU.64 R232, [R1+0x30] ;  /* 0x0000300001e87983 */ /* 0x000f280000300a00 */
[----:B------:R1:W-:Y:S04]  /*1b800*/  STL [R1+0x11ec], R3 ;  /* 0x0011ec0301007387 */ /* 0x0003e80000100800 */
[----:B-----5:R-:W-:Y:S01]  /*1b810*/  STL [R1+0x11f4], R222 ;  /* 0x0011f4de01007387 */ /* 0x020fe20000100800 */
[----:B-1----:R-:W-:-:S03]  /*1b820*/  MOV R3, R223 ;  /* 0x000000df00037202 */ /* 0x002fc60000000f00 */
[----:B------:R-:W-:Y:S04]  /*1b830*/  STL [R1+0x11dc], R144 ;  /* 0x0011dc9001007387 */ /* 0x000fe80000100800 */
[----:B------:R1:W-:Y:S04]  /*1b840*/  STL [R1+0x11d8], R3 ;  /* 0x0011d80301007387 */ /* 0x0003e80000100800 */
[----:B------:R-:W5:Y:S04]  /*1b850*/  LDL.LU.64 R92, [R1+0x8] ;  /* 0x00000800015c7983 */ /* 0x000f680000300a00 */
[----:B------:R-:W5:Y:S01]  /*1b860*/  LDL.LU.64 R94, [R1] ;  /* 0x00000000015e7983 */ /* 0x000f620000300a00 */
[----:B-1----:R-:W-:-:S05]  /*1b870*/  IMAD.MOV.U32 R3, RZ, RZ, R145 ;  /* 0x000000ffff037224 */ /* 0x002fca00078e0091 */
[----:B------:R1:W-:Y:S04]  /*1b880*/  STL [R1+0x11d0], R3 ;  /* 0x0011d00301007387 */ /* 0x0003e80000100800 */
[----:B------:R1:W-:Y:S04]  /*1b890*/  STL [R1+0x11d4], R146 ;  /* 0x0011d49201007387 */ /* 0x0003e80000100800 */
[----:B------:R-:W5:Y:S01]  /*1b8a0*/  LDL.LU.64 R222, [R1+0x630] ;  /* 0x0006300001de7983 */ /* 0x000f620000300a00 */
[----:B-1----:R-:W-:-:S03]  /*1b8b0*/  IMAD.MOV.U32 R3, RZ, RZ, R147 ;  /* 0x000000ffff037224 */ /* 0x002fc600078e0093 */
[----:B------:R-:W5:Y:S04]  /*1b8c0*/  LDL.LU.64 R144, [R1+0x638] ;  /* 0x0006380001907983 */ /* 0x000f680000300a00 */
[----:B------:R1:W-:Y:S04]  /*1b8d0*/  STL [R1+0x11c8], R3 ;  /* 0x0011c80301007387 */ /* 0x0003e80000100800 */
[----:B------:R1:W-:Y:S04]  /*1b8e0*/  STL [R1+0x11cc], R234 ;  /* 0x0011ccea01007387 */ /* 0x0003e80000100800 */
[----:B------:R-:W5:Y:S01]  /*1b8f0*/  LDL.LU.64 R146, [R1+0x2e0] ;  /* 0x0002e00001927983 */ /* 0x000f620000300a00 */
[----:B-1----:R-:W-:-:S03]  /*1b900*/  MOV R3, R235 ;  /* 0x000000eb00037202 */ /* 0x002fc60000000f00 */
[----:B------:R-:W5:Y:S04]  /*1b910*/  LDL.LU.64 R234, [R1+0x2d8] ;  /* 0x0002d80001ea7983 */ /* 0x000f680000300a00 */
[----:B------:R1:W-:Y:S04]  /*1b920*/  STL [R1+0x11c0], R3 ;  /* 0x0011c00301007387 */ /* 0x0003e80000100800 */
[----:B------:R-:W-:Y:S01]  /*1b930*/  STL [R1+0x11c4], R88 ;  /* 0x0011c45801007387 */ /* 0x000fe20000100800 */
[----:B-1----:R-:W-:-:S03]  /*1b940*/  IMAD.MOV.U32 R3, RZ, RZ, R89 ;  /* 0x000000ffff037224 */ /* 0x002fc600078e0059 */
[----:B------:R-:W-:Y:S04]  /*1b950*/  STL [R1+0x11bc], R90 ;  /* 0x0011bc5a01007387 */ /* 0x000fe80000100800 */
[----:B------:R1:W-:Y:S02]  /*1b960*/  STL [R1+0x11b8], R3 ;  /* 0x0011b80301007387 */ /* 0x0003e40000100800 */
[----:B-1----:R-:W-:Y:S02]  /*1b970*/  IMAD.MOV.U32 R3, RZ, RZ, R91 ;  /* 0x000000ffff037224 */ /* 0x002fe400078e005b */
[----:B------:R-:W-:Y:S04]  /*1b980*/  STL [R1+0x11a8], R216 ;  /* 0x0011a8d801007387 */ /* 0x000fe80000100800 */
[----:B------:R1:W-:Y:S04]  /*1b990*/  STL [R1+0x11a0], R3 ;  /* 0x0011a00301007387 */ /* 0x0003e80000100800 */
[----:B------:R-:W-:Y:S01]  /*1b9a0*/  STL [R1+0x11b0], R218 ;  /* 0x0011b0da01007387 */ /* 0x000fe20000100800 */
[----:B-1----:R-:W-:-:S05]  /*1b9b0*/  MOV R3, R217 ;  /* 0x000000d900037202 */ /* 0x002fca0000000f00 */
[----:B------:R1:W-:Y:S02]  /*1b9c0*/  STL [R1+0x11a4], R3 ;  /* 0x0011a40301007387 */ /* 0x0003e40000100800 */
[----:B-1----:R-:W-:Y:S02]  /*1b9d0*/  IMAD.MOV.U32 R3, RZ, RZ, R219 ;  /* 0x000000ffff037224 */ /* 0x002fe400078e00db */
[----:B--2---:R-:W-:Y:S04]  /*1b9e0*/  STL [R1+0x11b4], R220 ;  /* 0x0011b4dc01007387 */ /* 0x004fe80000100800 */
[----:B------:R1:W-:Y:S04]  /*1b9f0*/  STL [R1+0x11ac], R3 ;  /* 0x0011ac0301007387 */ /* 0x0003e80000100800 */
[----:B------:R-:W-:Y:S01]  /*1ba00*/  STL [R1+0x119c], R240 ;  /* 0x00119cf001007387 */ /* 0x000fe20000100800 */
[----:B-1----:R-:W-:-:S05]  /*1ba10*/  IMAD.MOV.U32 R3, RZ, RZ, R221 ;  /* 0x000000ffff037224 */ /* 0x002fca00078e00dd */
[----:B------:R1:W-:Y:S04]  /*1ba20*/  STL [R1+0x1198], R3 ;  /* 0x0011980301007387 */ /* 0x0003e80000100800 */
[----:B---3--:R-:W-:Y:S01]  /*1ba30*/  STL [R1+0x1194], R242 ;  /* 0x001194f201007387 */ /* 0x008fe20000100800 */
[----:B-1----:R-:W-:-:S05]  /*1ba40*/  MOV R3, R241 ;  /* 0x000000f100037202 */ /* 0x002fca0000000f00 */
[----:B------:R1:W-:Y:S04]  /*1ba50*/  STL [R1+0x1190], R3 ;  /* 0x0011900301007387 */ /* 0x0003e80000100800 */
[----:B------:R-:W2:Y:S04]  /*1ba60*/  LDL.LU.64 R220, [R1+0x658] ;  /* 0x0006580001dc7983 */ /* 0x000ea80000300a00 */
[----:B------:R-:W3:Y:S01]  /*1ba70*/  LDL.LU.64 R240, [R1+0x660] ;  /* 0x0006600001f07983 */ /* 0x000ee20000300a00 */
[----:B-1----:R-:W-:-:S05]  /*1ba80*/  IMAD.MOV.U32 R3, RZ, RZ, R243 ;  /* 0x000000ffff037224 */ /* 0x002fca00078e00f3 */
[----:B------:R4:W-:Y:S02]  /*1ba90*/  STL [R1+0x1188], R3 ;  /* 0x0011880301007387 */ /* 0x0009e40000100800 */
[----:B----4-:R-:W-:Y:S02]  /*1baa0*/  IMAD.MOV.U32 R3, RZ, RZ, R233 ;  /* 0x000000ffff037224 */ /* 0x010fe400078e00e9 */
[----:B------:R1:W-:Y:S04]  /*1bab0*/  STL [R1+0x118c], R232 ;  /* 0x00118ce801007387 */ /* 0x0003e80000100800 */
[----:B------:R-:W4:Y:S04]  /*1bac0*/  LDL.LU.64 R242, [R1+0x2c8] ;  /* 0x0002c80001f27983 */ /* 0x000f280000300a00 */
[----:B-1----:R-:W4:Y:S04]  /*1bad0*/  LDL.LU.64 R232, [R1+0x2c0] ;  /* 0x0002c00001e87983 */ /* 0x002f280000300a00 */
[----:B------:R1:W-:Y:S04]  /*1bae0*/  STL [R1+0x1180], R3 ;  /* 0x0011800301007387 */ /* 0x0003e80000100800 */
[----:B-----5:R-:W-:Y:S01]  /*1baf0*/  STL [R1+0x1184], R92 ;  /* 0x0011845c01007387 */ /* 0x020fe20000100800 */
[----:B-1----:R-:W-:-:S03]  /*1bb00*/  MOV R3, R93 ;  /* 0x0000005d00037202 */ /* 0x002fc60000000f00 */
[----:B------:R-:W-:Y:S04]  /*1bb10*/  STL [R1+0x117c], R94 ;  /* 0x00117c5e01007387 */ /* 0x000fe80000100800 */
[----:B------:R1:W-:Y:S02]  /*1bb20*/  STL [R1+0x1178], R3 ;  /* 0x0011780301007387 */ /* 0x0003e40000100800 */
[----:B-1----:R-:W-:Y:S02]  /*1bb30*/  IMAD.MOV.U32 R3, RZ, RZ, R95 ;  /* 0x000000ffff037224 */ /* 0x002fe400078e005f */
[----:B------:R-:W-:Y:S04]  /*1bb40*/  STL [R1+0x1168], R222 ;  /* 0x001168de01007387 */ /* 0x000fe80000100800 */
[----:B------:R1:W-:Y:S04]  /*1bb50*/  STL [R1+0x1160], R3 ;  /* 0x0011600301007387 */ /* 0x0003e80000100800 */
[----:B------:R-:W-:Y:S01]  /*1bb60*/  STL [R1+0x1170], R144 ;  /* 0x0011709001007387 */ /* 0x000fe20000100800 */
[----:B-1----:R-:W-:-:S05]  /*1bb70*/  IMAD.MOV.U32 R3, RZ, RZ, R223 ;  /* 0x000000ffff037224 */ /* 0x002fca00078e00df */
[----:B------:R1:W-:Y:S02]  /*1bb80*/  STL [R1+0x1164], R3 ;  /* 0x0011640301007387 */ /* 0x0003e40000100800 */
[----:B-1----:R-:W-:Y:S02]  /*1bb90*/  MOV R3, R145 ;  /* 0x0000009100037202 */ /* 0x002fe40000000f00 */
[----:B------:R-:W-:Y:S04]  /*1bba0*/  STL [R1+0x1174], R146 ;  /* 0x0011749201007387 */ /* 0x000fe80000100800 */
[----:B------:R1:W-:Y:S04]  /*1bbb0*/  STL [R1+0x116c], R3 ;  /* 0x00116c0301007387 */ /* 0x0003e80000100800 */
[----:B------:R-:W-:Y:S01]  /*1bbc0*/  STL [R1+0x115c], R234 ;  /* 0x00115cea01007387 */ /* 0x000fe20000100800 */
[----:B-1----:R-:W-:-:S05]  /*1bbd0*/  IMAD.MOV.U32 R3, RZ, RZ, R147 ;  /* 0x000000ffff037224 */ /* 0x002fca00078e0093 */
[----:B------:R1:W-:Y:S04]  /*1bbe0*/  STL [R1+0x1158], R3 ;  /* 0x0011580301007387 */ /* 0x0003e80000100800 */
[----:B------:R-:W-:Y:S01]  /*1bbf0*/  STL [R1+0x1154], R250 ;  /* 0x001154fa01007387 */ /* 0x000fe20000100800 */
[----:B-1----:R-:W-:-:S05]  /*1bc00*/  IMAD.MOV.U32 R3, RZ, RZ, R235 ;  /* 0x000000ffff037224 */ /* 0x002fca00078e00eb */
[----:B------:R2:W-:Y:S04]  /*1bc10*/  STL [R1+0x1150], R3 ;  /* 0x0011500301007387 */ /* 0x0005e80000100800 */
[----:B------:R-:W5:Y:S04]  /*1bc20*/  LDL.LU.64 R222, [R1+0x688] ;  /* 0x0006880001de7983 */ /* 0x000f680000300a00 */
[----:B------:R-:W-:Y:S04]  /*1bc30*/  STL [R1+0x1148], R251 ;  /* 0x001148fb01007387 */ /* 0x000fe80000100800 */
[----:B------:R-:W5:Y:S04]  /*1bc40*/  LDL.LU.64 R144, [R1+0x690] ;  /* 0x0006900001907983 */ /* 0x000f680000300a00 */
[----:B------:R-:W-:Y:S04]  /*1bc50*/  STL [R1+0x114c], R248 ;  /* 0x00114cf801007387 */ /* 0x000fe80000100800 */
[----:B------:R-:W5:Y:S04]  /*1bc60*/  LDL.LU.64 R146, [R1+0x5e0] ;  /* 0x0005e00001927983 */ /* 0x000f680000300a00 */
[----:B------:R-:W-:Y:S04]  /*1bc70*/  STL [R1+0x1140], R249 ;  /* 0x001140f901007387 */ /* 0x000fe80000100800 */
[----:B------:R-:W5:Y:S04]  /*1bc80*/  LDL.LU.64 R234, [R1+0x5e8] ;  /* 0x0005e80001ea7983 */ /* 0x000f680000300a00 */
[----:B------:R-:W-:Y:S04]  /*1bc90*/  STL [R1+0x1144], R246 ;  /* 0x001144f601007387 */ /* 0x000fe80000100800 */
[----:B------:R-:W-:Y:S04]  /*1bca0*/  STL [R1+0x1138], R247 ;  /* 0x001138f701007387 */ /* 0x000fe80000100800 */
[----:B------:R-:W-:Y:S04]  /*1bcb0*/  STL [R1+0x113c], R244 ;  /* 0x00113cf401007387 */ /* 0x000fe80000100800 */
[----:B------:R-:W-:Y:S01]  /*1bcc0*/  STL [R1+0x1120], R245 ;  /* 0x001120f501007387 */ /* 0x000fe20000100800 */
[----:B--2---:R-:W-:-:S03]  /*1bcd0*/  MOV R3, R221 ;  /* 0x000000dd00037202 */ /* 0x004fc60000000f00 */
[----:B------:R-:W-:Y:S04]  /*1bce0*/  STL [R1+0x1128], R220 ;  /* 0x001128dc01007387 */ /* 0x000fe80000100800 */
[----:B---3--:R-:W-:Y:S04]  /*1bcf0*/  STL [R1+0x1130], R240 ;  /* 0x001130f001007387 */ /* 0x008fe80000100800 */
[----:B------:R1:W-:Y:S02]  /*1bd00*/  STL [R1+0x1124], R3 ;  /* 0x0011240301007387 */ /* 0x0003e40000100800 */
[----:B-1----:R-:W-:-:S02]  /*1bd10*/  IMAD.MOV.U32 R3, RZ, RZ, R241 ;  /* 0x000000ffff037224 */ /* 0x002fc400078e00f1 */
[----:B----4-:R-:W-:Y:S04]  /*1bd20*/  STL [R1+0x1134], R242 ;  /* 0x001134f201007387 */ /* 0x010fe80000100800 */
[----:B------:R1:W-:Y:S04]  /*1bd30*/  STL [R1+0x112c], R3 ;  /* 0x00112c0301007387 */ /* 0x0003e80000100800 */
[----:B------:R-:W-:Y:S01]  /*1bd40*/  STL [R1+0x111c], R232 ;  /* 0x00111ce801007387 */ /* 0x000fe20000100800 */
[----:B-1----:R-:W-:-:S05]  /*1bd50*/  IMAD.MOV.U32 R3, RZ, RZ, R243 ;  /* 0x000000ffff037224 */ /* 0x002fca00078e00f3 */
[----:B------:R1:W-:Y:S04]  /*1bd60*/  STL [R1+0x1118], R3 ;  /* 0x0011180301007387 */ /* 0x0003e80000100800 */
[----:B------:R-:W-:Y:S01]  /*1bd70*/  STL [R1+0x1114], R238 ;  /* 0x001114ee01007387 */ /* 0x000fe20000100800 */
[----:B-1----:R-:W-:-:S05]  /*1bd80*/  MOV R3, R233 ;  /* 0x000000e900037202 */ /* 0x002fca0000000f00 */
[----:B------:R5:W-:Y:S04]  /*1bd90*/  STL [R1+0x1110], R3 ;  /* 0x0011100301007387 */ /* 0x000be80000100800 */
[----:B------:R-:W2:Y:S04]  /*1bda0*/  LDL.LU.64 R220, [R1+0x6b8] ;  /* 0x0006b80001dc7983 */ /* 0x000ea80000300a00 */
[----:B------:R-:W-:Y:S04]  /*1bdb0*/  STL [R1+0x1108], R239 ;  /* 0x001108ef01007387 */ /* 0x000fe80000100800 */
[----:B------:R-:W3:Y:S04]  /*1bdc0*/  LDL.LU.64 R240, [R1+0x6c0] ;  /* 0x0006c00001f07983 */ /* 0x000ee80000300a00 */
[----:B------:R-:W-:Y:S04]  /*1bdd0*/  STL [R1+0x110c], R236 ;  /* 0x00110cec01007387 */ /* 0x000fe80000100800 */
[----:B------:R-:W4:Y:S04]  /*1bde0*/  LDL.LU.64 R242, [R1+0x600] ;  /* 0x0006000001f27983 */ /* 0x000f280000300a00 */
[----:B------:R-:W-:Y:S04]  /*1bdf0*/  STL [R1+0x1100], R237 ;  /* 0x001100ed01007387 */ /* 0x000fe80000100800 */
[----:B------:R-:W4:Y:S04]  /*1be00*/  LDL.LU.64 R232, [R1+0x608] ;  /* 0x0006080001e87983 */ /* 0x000f280000300a00 */
[----:B------:R-:W-:Y:S04]  /*1be10*/  STL [R1+0x1104], R142 ;  /* 0x0011048e01007387 */ /* 0x000fe80000100800 */
[----:B------:R-:W-:Y:S04]  /*1be20*/  STL [R1+0x10f8], R143 ;  /* 0x0010f88f01007387 */ /* 0x000fe80000100800 */
[----:B------:R-:W-:Y:S04]  /*1be30*/  STL [R1+0x10fc], R140 ;  /* 0x0010fc8c01007387 */ /* 0x000fe80000100800 */
[----:B------:R-:W-:Y:S01]  /*1be40*/  STL [R1+0x10d0], R141 ;  /* 0x0010d08d01007387 */ /* 0x000fe20000100800 */
[----:B-----5:R-:W-:-:S03]  /*1be50*/  IMAD.MOV.U32 R3, RZ, RZ, R223 ;  /* 0x000000ffff037224 */ /* 0x020fc600078e00df */
[----:B------:R-:W-:Y:S04]  /*1be60*/  STL [R1+0x10d8], R222 ;  /* 0x0010d8de01007387 */ /* 0x000fe80000100800 */
[----:B------:R-:W-:Y:S04]  /*1be70*/  STL [R1+0x10e0], R144 ;  /* 0x0010e09001007387 */ /* 0x000fe80000100800 */
[----:B------:R1:W-:Y:S04]  /*1be80*/  STL [R1+0x10d4], R3 ;  /* 0x0010d40301007387 */ /* 0x0003e80000100800 */
[----:B------:R-:W-:Y:S01]  /*1be90*/  STL [R1+0x10e8], R146 ;  /* 0x0010e89201007387 */ /* 0x000fe20000100800 */
[----:B-1----:R-:W-:-:S05]  /*1bea0*/  IMAD.MOV.U32 R3, RZ, RZ, R145 ;  /* 0x000000ffff037224 */ /* 0x002fca00078e0091 */
[----:B------:R1:W-:Y:S04]  /*1beb0*/  STL [R1+0x10dc], R3 ;  /* 0x0010dc0301007387 */ /* 0x0003e80000100800 */
[----:B------:R-:W-:Y:S01]  /*1bec0*/  STL [R1+0x10f0], R234 ;  /* 0x0010f0ea01007387 */ /* 0x000fe20000100800 */
[----:B-1----:R-:W-:-:S05]  /*1bed0*/  MOV R3, R147 ;  /* 0x0000009300037202 */ /* 0x002fca0000000f00 */
        /* <DEDUP_REMOVED lines=15> */
[----:B--2---:R-:W-:-:S03]  /*1bfd0*/  IMAD.MOV.U32 R3, RZ, RZ, R221 ;  /* 0x000000ffff037224 */ /* 0x004fc600078e00dd */
[----:B------:R-:W-:Y:S04]  /*1bfe0*/  STL [R1+0x1098], R220 ;  /* 0x001098dc01007387 */ /* 0x000fe80000100800 */
[----:B---3--:R-:W-:Y:S04]  /*1bff0*/  STL [R1+0x10a0], R240 ;  /* 0x0010a0f001007387 */ /* 0x008fe80000100800 */
[----:B------:R1:W-:Y:S04]  /*1c000*/  STL [R1+0x1094], R3 ;  /* 0x0010940301007387 */ /* 0x0003e80000100800 */
[----:B----4-:R-:W-:Y:S01]  /*1c010*/  STL [R1+0x10a8], R242 ;  /* 0x0010a8f201007387 */ /* 0x010fe20000100800 */
[----:B-1----:R-:W-:-:S05]  /*1c020*/  MOV R3, R241 ;  /* 0x000000f100037202 */ /* 0x002fca0000000f00 */
[----:B------:R1:W-:Y:S04]  /*1c030*/  STL [R1+0x109c], R3 ;  /* 0x00109c0301007387 */ /* 0x0003e80000100800 */
[----:B------:R-:W-:Y:S01]  /*1c040*/  STL [R1+0x10b0], R232 ;  /* 0x0010b0e801007387 */ /* 0x000fe20000100800 */
[----:B-1----:R-:W-:-:S05]  /*1c050*/  IMAD.MOV.U32 R3, RZ, RZ, R243 ;  /* 0x000000ffff037224 */ /* 0x002fca00078e00f3 */
[----:B------:R1:W-:Y:S04]  /*1c060*/  STL [R1+0x10a4], R3 ;  /* 0x0010a40301007387 */ /* 0x0003e80000100800 */
[----:B------:R-:W-:Y:S01]  /*1c070*/  STL [R1+0x10b4], R130 ;  /* 0x0010b48201007387 */ /* 0x000fe20000100800 */
[----:B-1----:R-:W-:-:S05]  /*1c080*/  IMAD.MOV.U32 R3, RZ, RZ, R233 ;  /* 0x000000ffff037224 */ /* 0x002fca00078e00e9 */
[----:B------:R5:W-:Y:S04]  /*1c090*/  STL [R1+0x10ac], R3 ;  /* 0x0010ac0301007387 */ /* 0x000be80000100800 */
[----:B------:R-:W2:Y:S04]  /*1c0a0*/  LDL.LU.64 R240, [R1+0x728] ;  /* 0x0007280001f07983 */ /* 0x000ea80000300a00 */
[----:B------:R-:W-:Y:S04]  /*1c0b0*/  STL [R1+0x1088], R131 ;  /* 0x0010888301007387 */ /* 0x000fe80000100800 */
[----:B------:R-:W-:Y:S04]  /*1c0c0*/  STL [R1+0x108c], R128 ;  /* 0x00108c8001007387 */ /* 0x000fe80000100800 */
[----:B------:R-:W-:Y:S04]  /*1c0d0*/  STL [R1+0x1080], R129 ;  /* 0x0010808101007387 */ /* 0x000fe80000100800 */
[----:B------:R-:W3:Y:S04]  /*1c0e0*/  LDL.LU.64 R220, [R1+0x730] ;  /* 0x0007300001dc7983 */ /* 0x000ee80000300a00 */
[----:B------:R-:W-:Y:S04]  /*1c0f0*/  STL [R1+0x1084], R126 ;  /* 0x0010847e01007387 */ /* 0x000fe80000100800 */
[----:B------:R-:W4:Y:S04]  /*1c100*/  LDL.LU.64 R242, [R1+0x648] ;  /* 0x0006480001f27983 */ /* 0x000f280000300a00 */
[----:B------:R-:W-:Y:S04]  /*1c110*/  STL [R1+0x1078], R127 ;  /* 0x0010787f01007387 */ /* 0x000fe80000100800 */
[----:B------:R-:W4:Y:S04]  /*1c120*/  LDL.LU.64 R232, [R1+0x650] ;  /* 0x0006500001e87983 */ /* 0x000f280000300a00 */
[----:B------:R-:W-:Y:S04]  /*1c130*/  STL [R1+0x107c], R124 ;  /* 0x00107c7c01007387 */ /* 0x000fe80000100800 */
[----:B------:R-:W-:Y:S01]  /*1c140*/  STL [R1+0x1050], R125 ;  /* 0x0010507d01007387 */ /* 0x000fe20000100800 */
[----:B-----5:R-:W-:-:S03]  /*1c150*/  MOV R3, R223 ;  /* 0x000000df00037202 */ /* 0x020fc60000000f00 */
[----:B------:R-:W-:Y:S04]  /*1c160*/  STL [R1+0x1058], R222 ;  /* 0x001058de01007387 */ /* 0x000fe80000100800 */
        /* <DEDUP_REMOVED lines=8> */
[----:B------:R-:W-:Y:S01]  /*1c1f0*/  STL [R1+0x1074], R70 ;  /* 0x0010744601007387 */ /* 0x000fe20000100800 */
[----:B-1----:R-:W-:-:S05]  /*1c200*/  MOV R3, R235 ;  /* 0x000000eb00037202 */ /* 0x002fca0000000f00 */
[----:B------:R1:W-:Y:S04]  /*1c210*/  STL [R1+0x106c], R3 ;  /* 0x00106c0301007387 */ /* 0x0003e80000100800 */
[----:B------:R-:W-:Y:S04]  /*1c220*/  STL [R1+0x1048], R71 ;  /* 0x0010484701007387 */ /* 0x000fe80000100800 */
[----:B------:R-:W-:Y:S04]  /*1c230*/  STL [R1+0x104c], R68 ;  /* 0x00104c4401007387 */ /* 0x000fe80000100800 */
[----:B------:R-:W5:Y:S04]  /*1c240*/  LDL.LU.64 R222, [R1+0x758] ;  /* 0x0007580001de7983 */ /* 0x000f680000300a00 */
[----:B------:R-:W-:Y:S04]  /*1c250*/  STL [R1+0x1040], R69 ;  /* 0x0010404501007387 */ /* 0x000fe80000100800 */
[----:B------:R-:W-:Y:S04]  /*1c260*/  STL [R1+0x1044], R66 ;  /* 0x0010444201007387 */ /* 0x000fe80000100800 */
[----:B------:R-:W-:Y:S04]  /*1c270*/  STL [R1+0x1038], R67 ;  /* 0x0010384301007387 */ /* 0x000fe80000100800 */
[----:B------:R-:W5:Y:S04]  /*1c280*/  LDL.LU.64 R218, [R1+0x768] ;  /* 0x0007680001da7983 */ /* 0x000f680000300a00 */
[----:B------:R-:W-:Y:S04]  /*1c290*/  STL [R1+0x103c], R64 ;  /* 0x00103c4001007387 */ /* 0x000fe80000100800 */
[----:B------:R-:W5:Y:S04]  /*1c2a0*/  LDL.LU.64 R144, [R1+0x678] ;  /* 0x0006780001907983 */ /* 0x000f680000300a00 */
[----:B------:R-:W-:Y:S04]  /*1c2b0*/  STL [R1+0x1010], R65 ;  /* 0x0010104101007387 */ /* 0x000fe80000100800 */
[----:B------:R-:W5:Y:S04]  /*1c2c0*/  LDL.LU.64 R146, [R1+0x680] ;  /* 0x0006800001927983 */ /* 0x000f680000300a00 */
[----:B--2---:R2:W-:Y:S01]  /*1c2d0*/  STL [R1+0x1018], R240 ;  /* 0x001018f001007387 */ /* 0x0045e20000100800 */
[----:B-1----:R-:W-:-:S03]  /*1c2e0*/  IMAD.MOV.U32 R3, RZ, RZ, R241 ;  /* 0x000000ffff037224 */ /* 0x002fc600078e00f1 */
[----:B------:R-:W5:Y:S04]  /*1c2f0*/  LDL.LU.64 R234, [R1+0x2b0] ;  /* 0x0002b00001ea7983 */ /* 0x000f680000300a00 */
[----:B--2---:R-:W2:Y:S04]  /*1c300*/  LDL.LU.64 R240, [R1+0x2a8] ;  /* 0x0002a80001f07983 */ /* 0x004ea80000300a00 */
[----:B------:R1:W-:Y:S04]  /*1c310*/  STL [R1+0x1014], R3 ;  /* 0x0010140301007387 */ /* 0x0003e80000100800 */
[----:B---3--:R-:W-:Y:S01]  /*1c320*/  STL [R1+0x1020], R220 ;  /* 0x001020dc01007387 */ /* 0x008fe20000100800 */
[----:B-1----:R-:W-:-:S03]  /*1c330*/  IMAD.MOV.U32 R3, RZ, RZ, R221 ;  /* 0x000000ffff037224 */ /* 0x002fc600078e00dd */
[----:B----4-:R-:W-:Y:S04]  /*1c340*/  STL [R1+0x1028], R242 ;  /* 0x001028f201007387 */ /* 0x010fe80000100800 */
[----:B------:R1:W-:Y:S04]  /*1c350*/  STL [R1+0x101c], R3 ;  /* 0x00101c0301007387 */ /* 0x0003e80000100800 */
[----:B------:R-:W-:Y:S01]  /*1c360*/  STL [R1+0x1030], R232 ;  /* 0x001030e801007387 */ /* 0x000fe20000100800 */
[----:B-1----:R-:W-:-:S05]  /*1c370*/  MOV R3, R243 ;  /* 0x000000f300037202 */ /* 0x002fca0000000f00 */
[----:B------:R1:W-:Y:S04]  /*1c380*/  STL [R1+0x1024], R3 ;  /* 0x0010240301007387 */ /* 0x0003e80000100800 */
[----:B------:R-:W-:Y:S01]  /*1c390*/  STL [R1+0x1034], R62 ;  /* 0x0010343e01007387 */ /* 0x000fe20000100800 */
[----:B-1----:R-:W-:-:S05]  /*1c3a0*/  IMAD.MOV.U32 R3, RZ, RZ, R233 ;  /* 0x000000ffff037224 */ /* 0x002fca00078e00e9 */
[----:B------:R1:W-:Y:S04]  /*1c3b0*/  STL [R1+0x102c], R3 ;  /* 0x00102c0301007387 */ /* 0x0003e80000100800 */
[----:B------:R-:W-:Y:S04]  /*1c3c0*/  STL [R1+0x1008], R63 ;  /* 0x0010083f01007387 */ /* 0x000fe80000100800 */
[----:B------:R-:W-:Y:S04]  /*1c3d0*/  STL [R1+0x100c], R60 ;  /* 0x00100c3c01007387 */ /* 0x000fe80000100800 */
[----:B------:R-:W3:Y:S04]  /*1c3e0*/  LDL.LU.64 R242, [R1+0x798] ;  /* 0x0007980001f27983 */ /* 0x000ee80000300a00 */
[----:B------:R-:W-:Y:S04]  /*1c3f0*/  STL [R1+0x1000], R61 ;  /* 0x0010003d01007387 */ /* 0x000fe80000100800 */
[----:B------:R-:W-:Y:S04]  /*1c400*/  STL [R1+0x1004], R58 ;  /* 0x0010043a01007387 */ /* 0x000fe80000100800 */
[----:B------:R-:W4:Y:S04]  /*1c410*/  LDL.LU.64 R92, [R1+0x7a8] ;  /* 0x0007a800015c7983 */ /* 0x000f280000300a00 */
[----:B------:R-:W-:Y:S04]  /*1c420*/  STL [R1+0xff8], R59 ;  /* 0x000ff83b01007387 */ /* 0x000fe80000100800 */
[----:B------:R-:W-:Y:S04]  /*1c430*/  STL [R1+0xffc], R56 ;  /* 0x000ffc3801007387 */ /* 0x000fe80000100800 */
[----:B------:R-:W4:Y:S04]  /*1c440*/  LDL.LU.64 R94, [R1+0x6a8] ;  /* 0x0006a800015e7983 */ /* 0x000f280000300a00 */
[----:B------:R-:W-:Y:S04]  /*1c450*/  STL [R1+0xfc0], R57 ;  /* 0x000fc03901007387 */ /* 0x000fe80000100800 */
[----:B------:R-:W4:Y:S04]  /*1c460*/  LDL.LU.64 R220, [R1+0x6b0] ;  /* 0x0006b00001dc7983 */ /* 0x000f280000300a00 */
[----:B-----5:R5:W-:Y:S04]  /*1c470*/  STL [R1+0xfc8], R222 ;  /* 0x000fc8de01007387 */ /* 0x020be80000100800 */
[----:B------:R-:W4:Y:S01]  /*1c480*/  LDL.LU.64 R232, [R1+0x2a0] ;  /* 0x0002a00001e87983 */ /* 0x000f220000300a00 */
[----:B-1----:R-:W-:-:S03]  /*1c490*/  IMAD.MOV.U32 R3, RZ, RZ, R223 ;  /* 0x000000ffff037224 */ /* 0x002fc600078e00df */
[----:B-----5:R-:W5:Y:S04]  /*1c4a0*/  LDL.LU.64 R222, [R1+0x298] ;  /* 0x0002980001de7983 */ /* 0x020f680000300a00 */
[----:B------:R1:W-:Y:S04]  /*1c4b0*/  STL [R1+0xfc4], R3 ;  /* 0x000fc40301007387 */ /* 0x0003e80000100800 */
[----:B------:R-:W-:Y:S01]  /*1c4c0*/  STL [R1+0xfd0], R218 ;  /* 0x000fd0da01007387 */ /* 0x000fe20000100800 */
[----:B-1----:R-:W-:-:S03]  /*1c4d0*/  MOV R3, R219 ;  /* 0x000000db00037202 */ /* 0x002fc60000000f00 */
[----:B------:R-:W-:Y:S04]  /*1c4e0*/  STL [R1+0xfd8], R144 ;  /* 0x000fd89001007387 */ /* 0x000fe80000100800 */
[----:B------:R1:W-:Y:S04]  /*1c4f0*/  STL [R1+0xfcc], R3 ;  /* 0x000fcc0301007387 */ /* 0x0003e80000100800 */
[----:B------:R-:W-:Y:S01]  /*1c500*/  STL [R1+0xfe0], R146 ;  /* 0x000fe09201007387 */ /* 0x000fe20000100800 */
[----:B-1----:R-:W-:-:S05]  /*1c510*/  IMAD.MOV.U32 R3, RZ, RZ, R145 ;  /* 0x000000ffff037224 */ /* 0x002fca00078e0091 */
[----:B------:R1:W-:Y:S02]  /*1c520*/  STL [R1+0xfd4], R3 ;  /* 0x000fd40301007387 */ /* 0x0003e40000100800 */
[----:B-1----:R-:W-:Y:S02]  /*1c530*/  IMAD.MOV.U32 R3, RZ, RZ, R147 ;  /* 0x000000ffff037224 */ /* 0x002fe400078e0093 */
[----:B------:R-:W-:Y:S04]  /*1c540*/  STL [R1+0xfe8], R234 ;  /* 0x000fe8ea01007387 */ /* 0x000fe80000100800 */
[----:B------:R1:W-:Y:S04]  /*1c550*/  STL [R1+0xfdc], R3 ;  /* 0x000fdc0301007387 */ /* 0x0003e80000100800 */
[----:B--2---:R-:W-:Y:S01]  /*1c560*/  STL [R1+0xff0], R240 ;  /* 0x000ff0f001007387 */ /* 0x004fe20000100800 */
[----:B-1----:R-:W-:-:S05]  /*1c570*/  MOV R3, R235 ;  /* 0x000000eb00037202 */ /* 0x002fca0000000f00 */
[----:B------:R1:W-:Y:S04]  /*1c580*/  STL [R1+0xfe4], R3 ;  /* 0x000fe40301007387 */ /* 0x0003e80000100800 */
[----:B------:R-:W2:Y:S01]  /*1c590*/  LDL.LU.64 R234, [R1+0x7d8] ;  /* 0x0007d80001ea7983 */ /* 0x000ea20000300a00 */
[----:B-1----:R-:W-:-:S03]  /*1c5a0*/  IMAD.MOV.U32 R3, RZ, RZ, R241 ;  /* 0x000000ffff037224 */ /* 0x002fc600078e00f1 */
[----:B------:R-:W-:Y:S04]  /*1c5b0*/  STL [R1+0xff4], R54 ;  /* 0x000ff43601007387 */ /* 0x000fe80000100800 */
[----:B------:R3:W-:Y:S04]  /*1c5c0*/  STL [R1+0xfec], R3 ;  /* 0x000fec0301007387 */ /* 0x0007e80000100800 */
[----:B------:R-:W-:Y:S04]  /*1c5d0*/  STL [R1+0xfb8], R55 ;  /* 0x000fb83701007387 */ /* 0x000fe80000100800 */
[----:B------:R-:W2:Y:S04]  /*1c5e0*/  LDL.LU.64 R218, [R1+0x7e8] ;  /* 0x0007e80001da7983 */ /* 0x000ea80000300a00 */
[----:B------:R-:W-:Y:S04]  /*1c5f0*/  STL [R1+0xfbc], R52 ;  /* 0x000fbc3401007387 */ /* 0x000fe80000100800 */
[----:B------:R-:W2:Y:S04]  /*1c600*/  LDL.LU.64 R144, [R1+0x6d8] ;  /* 0x0006d80001907983 */ /* 0x000ea80000300a00 */
[----:B------:R-:W-:Y:S04]  /*1c610*/  STL [R1+0xf80], R53 ;  /* 0x000f803501007387 */ /* 0x000fe80000100800 */
[----:B------:R-:W2:Y:S01]  /*1c620*/  LDL.LU.64 R146, [R1+0x6e0] ;  /* 0x0006e00001927983 */ /* 0x000ea20000300a00 */
[----:B---3--:R-:W-:-:S03]  /*1c630*/  IMAD.MOV.U32 R3, RZ, RZ, R243 ;  /* 0x000000ffff037224 */ /* 0x008fc600078e00f3 */
[----:B------:R1:W-:Y:S04]  /*1c640*/  STL [R1+0xf88], R242 ;  /* 0x000f88f201007387 */ /* 0x0003e80000100800 */
[----:B------:R-:W3:Y:S04]  /*1c650*/  LDL.LU.64 R240, [R1+0x290] ;  /* 0x0002900001f07983 */ /* 0x000ee80000300a00 */
[----:B----4-:R-:W-:Y:S04]  /*1c660*/  STL [R1+0xf90], R92 ;  /* 0x000f905c01007387 */ /* 0x010fe80000100800 */
[----:B------:R4:W-:Y:S04]  /*1c670*/  STL [R1+0xf84], R3 ;  /* 0x000f840301007387 */ /* 0x0009e80000100800 */
[----:B-1----:R-:W3:Y:S01]  /*1c680*/  LDL.LU.64 R242, [R1+0x288] ;  /* 0x0002880001f27983 */ /* 0x002ee20000300a00 */
[----:B----4-:R-:W-:-:S03]  /*1c690*/  MOV R3, R93 ;  /* 0x0000005d00037202 */ /* 0x010fc60000000f00 */
        /* <DEDUP_REMOVED lines=8> */
[----:B-----5:R-:W-:Y:S01]  /*1c720*/  STL [R1+0xfb0], R222 ;  /* 0x000fb0de01007387 */ /* 0x020fe20000100800 */
[----:B-1----:R-:W-:-:S05]  /*1c730*/  MOV R3, R233 ;  /* 0x000000e900037202 */ /* 0x002fca0000000f00 */
[----:B------:R1:W-:Y:S04]  /*1c740*/  STL [R1+0xfa4], R3 ;  /* 0x000fa40301007387 */ /* 0x0003e80000100800 */
[----:B------:R-:W4:Y:S01]  /*1c750*/  LDL.LU.64 R232, [R1+0x828] ;  /* 0x0008280001e87983 */ /* 0x000f220000300a00 */
[----:B-1----:R-:W-:-:S03]  /*1c760*/  IMAD.MOV.U32 R3, RZ, RZ, R223 ;  /* 0x000000ffff037224 */ /* 0x002fc600078e00df */
[----:B------:R-:W-:Y:S04]  /*1c770*/  STL [R1+0xfb4], R50 ;  /* 0x000fb43201007387 */ /* 0x000fe80000100800 */
[----:B------:R1:W-:Y:S04]  /*1c780*/  STL [R1+0xfac], R3 ;  /* 0x000fac0301007387 */ /* 0x0003e80000100800 */
[----:B------:R-:W5:Y:S04]  /*1c790*/  LDL.LU.64 R220, [R1+0x830] ;  /* 0x0008300001dc7983 */ /* 0x000f680000300a00 */
[----:B------:R-:W-:Y:S04]  /*1c7a0*/  STL [R1+0xf78], R51 ;  /* 0x000f783301007387 */ /* 0x000fe80000100800 */
        /* <DEDUP_REMOVED lines=9> */
[----:B------:R-:W-:Y:S01]  /*1c840*/  STL [R1+0xf50], R218 ;  /* 0x000f50da01007387 */ /* 0x000fe20000100800 */
[----:B-1----:R-:W-:-:S03]  /*1c850*/  MOV R3, R219 ;  /* 0x000000db00037202 */ /* 0x002fc60000000f00 */
[----:B------:R-:W-:Y:S04]  /*1c860*/  STL [R1+0xf58], R144 ;  /* 0x000f589001007387 */ /* 0x000fe80000100800 */
[----:B------:R1:W-:Y:S04]  /*1c870*/  STL [R1+0xf4c], R3 ;  /* 0x000f4c0301007387 */ /* 0x0003e80000100800 */
[----:B------:R-:W-:Y:S01]  /*1c880*/  STL [R1+0xf60], R146 ;  /* 0x000f609201007387 */ /* 0x000fe20000100800 */
[----:B-1----:R-:W-:-:S05]  /*1c890*/  IMAD.MOV.U32 R3, RZ, RZ, R145 ;  /* 0x000000ffff037224 */ /* 0x002fca00078e0091 */
[----:B------:R1:W-:Y:S04]  /*1c8a0*/  STL [R1+0xf54], R3 ;  /* 0x000f540301007387 */ /* 0x0003e80000100800 */
[----:B---3--:R-:W-:Y:S01]  /*1c8b0*/  STL [R1+0xf68], R240 ;  /* 0x000f68f001007387 */ /* 0x008fe20000100800 */
[----:B-1----:R-:W-:-:S05]  /*1c8c0*/  IMAD.MOV.U32 R3, RZ, RZ, R147 ;  /* 0x000000ffff037224 */ /* 0x002fca00078e0093 */
[----:B------:R1:W-:Y:S04]  /*1c8d0*/  STL [R1+0xf5c], R3 ;  /* 0x000f5c0301007387 */ /* 0x0003e80000100800 */
[----:B------:R-:W3:Y:S01]  /*1c8e0*/  LDL.LU.64 R144, [R1+0x880] ;  /* 0x0008800001907983 */ /* 0x000ee20000300a00 */
[----:B-1----:R-:W-:-:S05]  /*1c8f0*/  MOV R3, R241 ;  /* 0x000000f100037202 */ /* 0x002fca0000000f00 */
[----:B------:R1:W-:Y:S04]  /*1c900*/  STL [R1+0xf64], R3 ;  /* 0x000f640301007387 */ /* 0x0003e80000100800 */
[----:B------:R1:W-:Y:S04]  /*1c910*/  STL [R1+0xf70], R242 ;  /* 0x000f70f201007387 */ /* 0x0003e80000100800 */
[----:B------:R-:W3:Y:S01]  /*1c920*/  LDL.LU.64 R146, [R1+0x888] ;  /* 0x0008880001927983 */ /* 0x000ee20000300a00 */
[----:B-1----:R-:W-:-:S05]  /*1c930*/  IMAD.MOV.U32 R3, RZ, RZ, R243 ;  /* 0x000000ffff037224 */ /* 0x002fca00078e00f3 */
[----:B------:R1:W-:Y:S04]  /*1c940*/  STL [R1+0xf6c], R3 ;  /* 0x000f6c0301007387 */ /* 0x0003e80000100800 */
[----:B------:R-:W-:Y:S04]  /*1c950*/  STL [R1+0xf74], R46 ;  /* 0x000f742e01007387 */ /* 0x000fe80000100800 */
[----:B------:R-:W-:Y:S04]  /*1c960*/  STL [R1+0xf38], R47 ;  /* 0x000f382f01007387 */ /* 0x000fe80000100800 */
[----:B------:R-:W3:Y:S04]  /*1c970*/  LDL.LU.64 R240, [R1+0x748] ;  /* 0x0007480001f07983 */ /* 0x000ee80000300a00 */
[----:B------:R-:W-:Y:S04]  /*1c980*/  STL [R1+0xf3c], R44 ;  /* 0x000f3c2c01007387 */ /* 0x000fe80000100800 */
[----:B------:R-:W-:Y:S04]  /*1c990*/  STL [R1+0xf00], R45 ;  /* 0x000f002d01007387 */ /* 0x000fe80000100800 */
[----:B------:R-:W3:Y:S04]  /*1c9a0*/  LDL.LU.64 R242, [R1+0x750] ;  /* 0x0007500001f27983 */ /* 0x000ee80000300a00 */
        /* <DEDUP_REMOVED lines=19> */
[----:B-1----:R-:W-:-:S05]  /*1cae0*/  IMAD.MOV.U32 R3, RZ, RZ, R235 ;  /* 0x000000ffff037224 */ /* 0x002fca00078e00eb */
[----:B------:R3:W-:Y:S04]  /*1caf0*/  STL [R1+0xf2c], R3 ;  /* 0x000f2c0301007387 */ /* 0x0007e80000100800 */
[----:B------:R-:W-:Y:S04]  /*1cb00*/  STL [R1+0xf34], R42 ;  /* 0x000f342a01007387 */ /* 0x000fe80000100800 */
[----:B------:R-:W-:Y:S04]  /*1cb10*/  STL [R1+0xef8], R43 ;  /* 0x000ef82b01007387 */ /* 0x000fe80000100800 */
[----:B------:R-:W2:Y:S04]  /*1cb20*/  LDL.LU.64 R222, [R1+0x918] ;  /* 0x0009180001de7983 */ /* 0x000ea80000300a00 */
[----:B------:R-:W-:Y:S04]  /*1cb30*/  STL [R1+0xefc], R40 ;  /* 0x000efc2801007387 */ /* 0x000fe80000100800 */
[----:B------:R-:W-:Y:S04]  /*1cb40*/  STL [R1+0xec0], R41 ;  /* 0x000ec02901007387 */ /* 0x000fe80000100800 */
[----:B------:R-:W2:Y:S01]  /*1cb50*/  LDL.LU.64 R234, [R1+0x788] ;  /* 0x0007880001ea7983 */ /* 0x000ea20000300a00 */
[----:B---3--:R-:W-:-:S03]  /*1cb60*/  IMAD.MOV.U32 R3, RZ, RZ, R145 ;  /* 0x000000ffff037224 */ /* 0x008fc600078e0091 */
[----:B------:R1:W-:Y:S04]  /*1cb70*/  STL [R1+0xec8], R144 ;  /* 0x000ec89001007387 */ /* 0x0003e80000100800 */
[----:B-1----:R-:W3:Y:S04]  /*1cb80*/  LDL.LU.64 R144, [R1+0x790] ;  /* 0x0007900001907983 */ /* 0x002ee80000300a00 */
[----:B------:R1:W-:Y:S04]  /*1cb90*/  STL [R1+0xec4], R3 ;  /* 0x000ec40301007387 */ /* 0x0003e80000100800 */
[----:B------:R1:W-:Y:S02]  /*1cba0*/  STL [R1+0xed0], R146 ;  /* 0x000ed09201007387 */ /* 0x0003e40000100800 */
[----:B-1----:R-:W-:-:S02]  /*1cbb0*/  MOV R3, R147 ;  /* 0x0000009300037202 */ /* 0x002fc40000000f00 */
[----:B------:R-:W3:Y:S04]  /*1cbc0*/  LDL.LU.64 R146, [R1+0x698] ;  /* 0x0006980001927983 */ /* 0x000ee80000300a00 */
[----:B------:R1:W-:Y:S04]  /*1cbd0*/  STL [R1+0xecc], R3 ;  /* 0x000ecc0301007387 */ /* 0x0003e80000100800 */
[----:B------:R1:W-:Y:S02]  /*1cbe0*/  STL [R1+0xed8], R240 ;  /* 0x000ed8f001007387 */ /* 0x0003e40000100800 */
[----:B-1----:R-:W-:-:S02]  /*1cbf0*/  IMAD.MOV.U32 R3, RZ, RZ, R241 ;  /* 0x000000ffff037224 */ /* 0x002fc400078e00f1 */
[----:B------:R-:W3:Y:S04]  /*1cc00*/  LDL.LU.64 R240, [R1+0x6a0] ;  /* 0x0006a00001f07983 */ /* 0x000ee80000300a00 */
[----:B------:R1:W-:Y:S04]  /*1cc10*/  STL [R1+0xed4], R3 ;  /* 0x000ed40301007387 */ /* 0x0003e80000100800 */
[----:B------:R1:W-:Y:S02]  /*1cc20*/  STL [R1+0xee0], R242 ;  /* 0x000ee0f201007387 */ /* 0x0003e40000100800 */
[----:B-1----:R-:W-:-:S02]  /*1cc30*/  IMAD.MOV.U32 R3, RZ, RZ, R243 ;  /* 0x000000ffff037224 */ /* 0x002fc400078e00f3 */
[----:B------:R-:W3:Y:S04]  /*1cc40*/  LDL.LU.64 R242, [R1+0x250] ;  /* 0x0002500001f27983 */ /* 0x000ee80000300a00 */
[----:B------:R4:W-:Y:S02]  /*1cc50*/  STL [R1+0xedc], R3 ;  /* 0x000edc0301007387 */ /* 0x0009e40000100800 */
[----:B----4-:R-:W-:Y:S02]  /*1cc60*/  MOV R3, R233 ;  /* 0x000000e900037202 */ /* 0x010fe40000000f00 */
[----:B------:R1:W-:Y:S04]  /*1cc70*/  STL [R1+0xee8], R232 ;  /* 0x000ee8e801007387 */ /* 0x0003e80000100800 */
[----:B-1----:R-:W4:Y:S04]  /*1cc80*/  LDL.LU.64 R232, [R1+0x258] ;  /* 0x0002580001e87983 */ /* 0x002f280000300a00 */
[----:B------:R1:W-:Y:S04]  /*1cc90*/  STL [R1+0xee4], R3 ;  /* 0x000ee40301007387 */ /* 0x0003e80000100800 */
[----:B-----5:R5:W-:Y:S04]  /*1cca0*/  STL [R1+0xef0], R220 ;  /* 0x000ef0dc01007387 */ /* 0x020be80000100800 */
[----:B------:R-:W4:Y:S01]  /*1ccb0*/  LDL.LU.64 R94, [R1+0x978] ;  /* 0x00097800015e7983 */ /* 0x000f220000300a00 */
[----:B-1----:R-:W-:-:S05]  /*1ccc0*/  IMAD.MOV.U32 R3, RZ, RZ, R221 ;  /* 0x000000ffff037224 */ /* 0x002fca00078e00dd */
[----:B------:R1:W-:Y:S04]  /*1ccd0*/  STL [R1+0xeec], R3 ;  /* 0x000eec0301007387 */ /* 0x0003e80000100800 */
[----:B------:R-:W-:Y:S04]  /*1cce0*/  STL [R1+0xef4], R6 ;  /* 0x000ef40601007387 */ /* 0x000fe80000100800 */
[----:B------:R-:W-:Y:S04]  /*1ccf0*/  STL [R1+0xeb8], R7 ;  /* 0x000eb80701007387 */ /* 0x000fe80000100800 */
[----:B------:R-:W4:Y:S04]  /*1cd00*/  LDL.LU.64 R218, [R1+0x980] ;  /* 0x0009800001da7983 */ /* 0x000f280000300a00 */
[----:B------:R-:W-:Y:S04]  /*1cd10*/  STL [R1+0xebc], R4 ;  /* 0x000ebc0401007387 */ /* 0x000fe80000100800 */
[----:B------:R-:W-:Y:S04]  /*1cd20*/  STL [R1+0x3b4], R5 ;  /* 0x0003b40501007387 */ /* 0x000fe80000100800 */
[----:B-----5:R-:W5:Y:S04]  /*1cd30*/  LDL.LU.64 R220, [R1+0x7c8] ;  /* 0x0007c80001dc7983 */ /* 0x020f680000300a00 */
[----:B--2---:R2:W-:Y:S01]  /*1cd40*/  STL [R1+0x3bc], R92 ;  /* 0x0003bc5c01007387 */ /* 0x0045e20000100800 */
[----:B-1----:R-:W-:-:S03]  /*1cd50*/  IMAD.MOV.U32 R3, RZ, RZ, R93 ;  /* 0x000000ffff037224 */ /* 0x002fc600078e005d */
[----:B--2---:R-:W2:Y:S04]  /*1cd60*/  LDL.LU.64 R92, [R1+0x7d0] ;  /* 0x0007d000015c7983 */ /* 0x004ea80000300a00 */
[----:B------:R1:W-:Y:S04]  /*1cd70*/  STL [R1+0x3b8], R3 ;  /* 0x0003b80301007387 */ /* 0x0003e80000100800 */
[----:B------:R1:W-:Y:S02]  /*1cd80*/  STL [R1+0x3c4], R222 ;  /* 0x0003c4de01007387 */ /* 0x0003e40000100800 */
[----:B-1----:R-:W-:-:S02]  /*1cd90*/  MOV R3, R223 ;  /* 0x000000df00037202 */ /* 0x002fc40000000f00 */
[----:B------:R-:W2:Y:S04]  /*1cda0*/  LDL.LU.64 R222, [R1+0x6c8] ;  /* 0x0006c80001de7983 */ /* 0x000ea80000300a00 */
[----:B------:R1:W-:Y:S04]  /*1cdb0*/  STL [R1+0x3c0], R3 ;  /* 0x0003c00301007387 */ /* 0x0003e80000100800 */
[----:B------:R1:W-:Y:S02]  /*1cdc0*/  STL [R1+0x3cc], R234 ;  /* 0x0003ccea01007387 */ /* 0x0003e40000100800 */
[----:B-1----:R-:W-:-:S02]  /*1cdd0*/  IMAD.MOV.U32 R3, RZ, RZ, R235 ;  /* 0x000000ffff037224 */ /* 0x002fc400078e00eb */
[----:B------:R-:W2:Y:S04]  /*1cde0*/  LDL.LU.64 R234, [R1+0x6d0] ;  /* 0x0006d00001ea7983 */ /* 0x000ea80000300a00 */
[----:B------:R1:W-:Y:S04]  /*1cdf0*/  STL [R1+0x3c8], R3 ;  /* 0x0003c80301007387 */ /* 0x0003e80000100800 */
[----:B---3--:R3:W-:Y:S01]  /*1ce00*/  STL [R1+0x3d4], R144 ;  /* 0x0003d49001007387 */ /* 0x0087e20000100800 */
[----:B-1----:R-:W-:-:S03]  /*1ce10*/  IMAD.MOV.U32 R3, RZ, RZ, R145 ;  /* 0x000000ffff037224 */ /* 0x002fc600078e0091 */
[----:B---3--:R-:W3:Y:S04]  /*1ce20*/  LDL.LU.64 R144, [R1+0x260] ;  /* 0x0002600001907983 */ /* 0x008ee80000300a00 */
        /* <DEDUP_REMOVED lines=12> */
[----:B------:R1:W-:Y:S04]  /*1cef0*/  STL [R1+0x3e8], R3 ;  /* 0x0003e80301007387 */ /* 0x0003e80000100800 */
[----:B----4-:R4:W-:Y:S01]  /*1cf00*/  STL [R1+0x3f4], R232 ;  /* 0x0003f4e801007387 */ /* 0x0109e20000100800 */
[----:B-1----:R-:W-:-:S03]  /*1cf10*/  MOV R3, R233 ;  /* 0x000000e900037202 */ /* 0x002fc60000000f00 */
[----:B----4-:R-:W4:Y:S04]  /*1cf20*/  LDL.LU.64 R232, [R1+0x808] ;  /* 0x0008080001e87983 */ /* 0x010f280000300a00 */
[----:B------:R1:W-:Y:S04]  /*1cf30*/  STL [R1+0x3f0], R3 ;  /* 0x0003f00301007387 */ /* 0x0003e80000100800 */
[----:B------:R1:W-:Y:S02]  /*1cf40*/  STL [R1+0x3fc], R94 ;  /* 0x0003fc5e01007387 */ /* 0x0003e40000100800 */
[----:B-1----:R-:W-:-:S02]  /*1cf50*/  IMAD.MOV.U32 R3, RZ, RZ, R95 ;  /* 0x000000ffff037224 */ /* 0x002fc400078e005f */
[----:B------:R-:W4:Y:S04]  /*1cf60*/  LDL.LU.64 R94, [R1+0x810] ;  /* 0x00081000015e7983 */ /* 0x000f280000300a00 */
[----:B------:R1:W-:Y:S04]  /*1cf70*/  STL [R1+0x3f8], R3 ;  /* 0x0003f80301007387 */ /* 0x0003e80000100800 */
[----:B------:R5:W-:Y:S01]  /*1cf80*/  STL [R1+0x404], R218 ;  /* 0x000404da01007387 */ /* 0x000be20000100800 */
[----:B-1----:R-:W-:-:S03]  /*1cf90*/  IMAD.MOV.U32 R3, RZ, RZ, R219 ;  /* 0x000000ffff037224 */ /* 0x002fc600078e00db */
[----:B-----5:R-:W5:Y:S04]  /*1cfa0*/  LDL.LU.64 R218, [R1+0x700] ;  /* 0x0007000001da7983 */ /* 0x020f680000300a00 */
[----:B------:R1:W-:Y:S04]  /*1cfb0*/  STL [R1+0x400], R3 ;  /* 0x0004000301007387 */ /* 0x0003e80000100800 */
[----:B------:R1:W-:Y:S02]  /*1cfc0*/  STL [R1+0x40c], R220 ;  /* 0x00040cdc01007387 */ /* 0x0003e40000100800 */
[----:B-1----:R-:W-:-:S02]  /*1cfd0*/  MOV R3, R221 ;  /* 0x000000dd00037202 */ /* 0x002fc40000000f00 */
[----:B------:R-:W5:Y:S04]  /*1cfe0*/  LDL.LU.64 R220, [R1+0x710] ;  /* 0x0007100001dc7983 */ /* 0x000f680000300a00 */
[----:B------:R1:W-:Y:S04]  /*1cff0*/  STL [R1+0x408], R3 ;  /* 0x0004080301007387 */ /* 0x0003e80000100800 */
[----:B--2---:R2:W-:Y:S01]  /*1d000*/  STL [R1+0x414], R92 ;  /* 0x0004145c01007387 */ /* 0x0045e20000100800 */
[----:B-1----:R-:W-:-:S03]  /*1d010*/  IMAD.MOV.U32 R3, RZ, RZ, R93 ;  /* 0x000000ffff037224 */ /* 0x002fc600078e005d */
[----:B--2---:R-:W2:Y:S04]  /*1d020*/  LDL.LU.64 R92, [R1+0x270] ;  /* 0x00027000015c7983 */ /* 0x004ea80000300a00 */
[----:B------:R1:W-:Y:S04]  /*1d030*/  STL [R1+0x410], R3 ;  /* 0x0004100301007387 */ /* 0x0003e80000100800 */
[----:B------:R1:W-:Y:S02]  /*1d040*/  STL [R1+0x41c], R222 ;  /* 0x00041cde01007387 */ /* 0x0003e40000100800 */
[----:B-1----:R-:W-:-:S02]  /*1d050*/  IMAD.MOV.U32 R3, RZ, RZ, R223 ;  /* 0x000000ffff037224 */ /* 0x002fc400078e00df */
[----:B------:R-:W2:Y:S04]  /*1d060*/  LDL.LU.64 R222, [R1+0x278] ;  /* 0x0002780001de7983 */ /* 0x000ea80000300a00 */
[----:B------:R1:W-:Y:S04]  /*1d070*/  STL [R1+0x418], R3 ;  /* 0x0004180301007387 */ /* 0x0003e80000100800 */
[----:B------:R1:W-:Y:S02]  /*1d080*/  STL [R1+0x424], R234 ;  /* 0x000424ea01007387 */ /* 0x0003e40000100800 */
[----:B-1----:R-:W-:-:S02]  /*1d090*/  MOV R3, R235 ;  /* 0x000000eb00037202 */ /* 0x002fc40000000f00 */
[----:B------:R-:W2:Y:S04]  /*1d0a0*/  LDL.LU.64 R234, [R1+0x9f0] ;  /* 0x0009f00001ea7983 */ /* 0x000ea80000300a00 */
[----:B------:R1:W-:Y:S04]  /*1d0b0*/  STL [R1+0x420], R3 ;  /* 0x0004200301007387 */ /* 0x0003e80000100800 */
[----:B---3--:R3:W-:Y:S01]  /*1d0c0*/  STL [R1+0x42c], R144 ;  /* 0x00042c9001007387 */ /* 0x0087e20000100800 */
[----:B-1----:R-:W-:-:S03]  /*1d0d0*/  IMAD.MOV.U32 R3, RZ, RZ, R145 ;  /* 0x000000ffff037224 */ /* 0x002fc600078e0091 */
[----:B---3--:R-:W3:Y:S04]  /*1d0e0*/  LDL.LU.64 R144, [R1+0x9f8] ;  /* 0x0009f80001907983 */ /* 0x008ee80000300a00 */
[----:B------:R1:W-:Y:S04]  /*1d0f0*/  STL [R1+0x428], R3 ;  /* 0x0004280301007387 */ /* 0x0003e80000100800 */
[----:B------:R1:W-:Y:S02]  /*1d100*/  STL [R1+0x434], R146 ;  /* 0x0004349201007387 */ /* 0x0003e40000100800 */
[----:B-1----:R-:W-:-:S02]  /*1d110*/  IMAD.MOV.U32 R3, RZ, RZ, R147 ;  /* 0x000000ffff037224 */ /* 0x002fc400078e0093 */
[----:B------:R-:W3:Y:S04]  /*1d120*/  LDL.LU.64 R146, [R1+0x858] ;  /* 0x0008580001927983 */ /* 0x000ee80000300a00 */
        /* <DEDUP_REMOVED lines=9> */
[----:B----4-:R4:W-:Y:S01]  /*1d1c0*/  STL [R1+0x44c], R232 ;  /* 0x00044ce801007387 */ /* 0x0109e20000100800 */
[----:B-1----:R-:W-:-:S03]  /*1d1d0*/  IMAD.MOV.U32 R3, RZ, RZ, R233 ;  /* 0x000000ffff037224 */ /* 0x002fc600078e00e9 */
[----:B----4-:R-:W4:Y:S04]  /*1d1e0*/  LDL.LU.64 R232, [R1+0x740] ;  /* 0x0007400001e87983 */ /* 0x010f280000300a00 */
[----:B------:R1:W-:Y:S04]  /*1d1f0*/  STL [R1+0x448], R3 ;  /* 0x0004480301007387 */ /* 0x0003e80000100800 */
[----:B------:R1:W-:Y:S02]  /*1d200*/  STL [R1+0x454], R94 ;  /* 0x0004545e01007387 */ /* 0x0003e40000100800 */
[----:B-1----:R-:W-:-:S02]  /*1d210*/  MOV R3, R95 ;  /* 0x0000005f00037202 */ /* 0x002fc40000000f00 */
[----:B------:R-:W4:Y:S04]  /*1d220*/  LDL.LU.64 R94, [R1+0x2b8] ;  /* 0x0002b800015e7983 */ /* 0x000f280000300a00 */
[----:B------:R1:W-:Y:S04]  /*1d230*/  STL [R1+0x450], R3 ;  /* 0x0004500301007387 */ /* 0x0003e80000100800 */
[----:B-----5:R5:W-:Y:S01]  /*1d240*/  STL [R1+0x45c], R218 ;  /* 0x00045cda01007387 */ /* 0x020be20000100800 */
[----:B-1----:R-:W-:-:S03]  /*1d250*/  IMAD.MOV.U32 R3, RZ, RZ, R219 ;  /* 0x000000ffff037224 */ /* 0x002fc600078e00db */
[----:B-----5:R-:W5:Y:S04]  /*1d260*/  LDL.LU.64 R218, [R1+0x2d0] ;  /* 0x0002d00001da7983 */ /* 0x020f680000300a00 */
[----:B------:R1:W-:Y:S04]  /*1d270*/  STL [R1+0x458], R3 ;  /* 0x0004580301007387 */ /* 0x0003e80000100800 */
[----:B------:R1:W-:Y:S02]  /*1d280*/  STL [R1+0x464], R220 ;  /* 0x000464dc01007387 */ /* 0x0003e40000100800 */
[----:B-1----:R-:W-:-:S02]  /*1d290*/  IMAD.MOV.U32 R3, RZ, RZ, R221 ;  /* 0x000000ffff037224 */ /* 0x002fc400078e00dd */
[----:B------:R-:W5:Y:S04]  /*1d2a0*/  LDL.LU.64 R220, [R1+0xa78] ;  /* 0x000a780001dc7983 */ /* 0x000f680000300a00 */
[----:B------:R1:W-:Y:S04]  /*1d2b0*/  STL [R1+0x460], R3 ;  /* 0x0004600301007387 */ /* 0x0003e80000100800 */
[----:B--2---:R2:W-:Y:S01]  /*1d2c0*/  STL [R1+0x46c], R92 ;  /* 0x00046c5c01007387 */ /* 0x0045e20000100800 */
[----:B-1----:R-:W-:-:S03]  /*1d2d0*/  MOV R3, R93 ;  /* 0x0000005d00037202 */ /* 0x002fc60000000f00 */
[----:B--2---:R-:W2:Y:S04]  /*1d2e0*/  LDL.LU.64 R92, [R1+0xa88] ;  /* 0x000a8800015c7983 */ /* 0x004ea80000300a00 */
[----:B------:R1:W-:Y:S04]  /*1d2f0*/  STL [R1+0x468], R3 ;  /* 0x0004680301007387 */ /* 0x0003e80000100800 */
[----:B------:R1:W-:Y:S02]  /*1d300*/  STL [R1+0x474], R222 ;  /* 0x000474de01007387 */ /* 0x0003e40000100800 */
[----:B-1----:R-:W-:-:S02]  /*1d310*/  IMAD.MOV.U32 R3, RZ, RZ, R223 ;  /* 0x000000ffff037224 */ /* 0x002fc400078e00df */
[----:B------:R-:W2:Y:S04]  /*1d320*/  LDL.LU.64 R222, [R1+0x8e0] ;  /* 0x0008e00001de7983 */ /* 0x000ea80000300a00 */
[----:B------:R1:W-:Y:S04]  /*1d330*/  STL [R1+0x470], R3 ;  /* 0x0004700301007387 */ /* 0x0003e80000100800 */
[----:B------:R1:W-:Y:S02]  /*1d340*/  STL [R1+0x47c], R234 ;  /* 0x00047cea01007387 */ /* 0x0003e40000100800 */
[----:B-1----:R-:W-:-:S02]  /*1d350*/  IMAD.MOV.U32 R3, RZ, RZ, R235 ;  /* 0x000000ffff037224 */ /* 0x002fc400078e00eb */
[----:B------:R-:W2:Y:S04]  /*1d360*/  LDL.LU.64 R234, [R1+0x8e8] ;  /* 0x0008e80001ea7983 */ /* 0x000ea80000300a00 */
[----:B------:R1:W-:Y:S04]  /*1d370*/  STL [R1+0x478], R3 ;  /* 0x0004780301007387 */ /* 0x0003e80000100800 */
[----:B---3--:R3:W-:Y:S01]  /*1d380*/  STL [R1+0x484], R144 ;  /* 0x0004849001007387 */ /* 0x0087e20000100800 */
[----:B-1----:R-:W-:-:S03]  /*1d390*/  MOV R3, R145 ;  /* 0x0000009100037202 */ /* 0x002fc60000000f00 */
[----:B---3--:R-:W3:Y:S04]  /*1d3a0*/  LDL.LU.64 R144, [R1+0x778] ;  /* 0x0007780001907983 */ /* 0x008ee80000300a00 */
        /* <DEDUP_REMOVED lines=13> */
[----:B----4-:R4:W-:Y:S01]  /*1d480*/  STL [R1+0x4a4], R232 ;  /* 0x0004a4e801007387 */ /* 0x0109e20000100800 */
[----:B-1----:R-:W-:-:S03]  /*1d490*/  IMAD.MOV.U32 R3, RZ, RZ, R233 ;  /* 0x000000ffff037224 */ /* 0x002fc600078e00e9 */
[----:B----4-:R-:W4:Y:S04]  /*1d4a0*/  LDL.LU.64 R232, [R1+0xb00] ;  /* 0x000b000001e87983 */ /* 0x010f280000300a00 */
[----:B------:R1:W-:Y:S04]  /*1d4b0*/  STL [R1+0x4a0], R3 ;  /* 0x0004a00301007387 */ /* 0x0003e80000100800 */
[----:B------:R1:W-:Y:S02]  /*1d4c0*/  STL [R1+0x4ac], R94 ;  /* 0x0004ac5e01007387 */ /* 0x0003e40000100800 */
[----:B-1----:R-:W-:-:S02]  /*1d4d0*/  IMAD.MOV.U32 R3, RZ, RZ, R95 ;  /* 0x000000ffff037224 */ /* 0x002fc400078e005f */
[----:B------:R-:W4:Y:S04]  /*1d4e0*/  LDL.LU.64 R94, [R1+0xb08] ;  /* 0x000b0800015e7983 */ /* 0x000f280000300a00 */
        /* <DEDUP_REMOVED lines=483> */
[----:B------:R-:W4:Y:S04]  /*1f320*/  LDL.64 R94, [R1+0x13b8] ;  /* 0x0013b800015e7983 */ /* 0x000f280000100a00 */
        /* <DEDUP_REMOVED lines=529> */
[----:B-----5:R-:W-:Y:S04]  /*21440*/  STL [R1+0xc9c], R218 ;  /* 0x000c9cda01007387 */ /* 0x020fe80000100800 */
[----:B------:R-:W5:Y:S01]  /*21450*/  LDL.LU.64 R216, [R1+0x15c0] ;  /* 0x0015c00001d87983 */ /* 0x000f620000300a00 */
[----:B-1----:R-:W-:-:S05]  /*21460*/  IMAD.MOV.U32 R3, RZ, RZ, R219 ;  /* 0x000000ffff037224 */ /* 0x002fca00078e00db */
[----:B------:R1:W-:Y:S04]  /*21470*/  STL [R1+0xc98], R3 ;  /* 0x000c980301007387 */ /* 0x0003e80000100800 */
[----:B------:R1:W-:Y:S02]  /*21480*/  STL [R1+0xca4], R220 ;  /* 0x000ca4dc01007387 */ /* 0x0003e40000100800 */
[----:B-1----:R-:W-:Y:S02]  /*21490*/  IMAD.MOV.U32 R3, RZ, RZ, R221 ;  /* 0x000000ffff037224 */ /* 0x002fe400078e00dd */
[----:B------:R-:W5:Y:S04]  /*214a0*/  LDL.LU.64 R220, [R1+0x1538] ;  /* 0x0015380001dc7983 */ /* 0x000f680000300a00 */
[----:B------:R2:W-:Y:S02]  /*214b0*/  STL [R1+0xca0], R3 ;  /* 0x000ca00301007387 */ /* 0x0005e40000100800 */
[----:B--2---:R-:W-:-:S02]  /*214c0*/  MOV R3, R93 ;  /* 0x0000005d00037202 */ /* 0x004fc40000000f00 */
[----:B------:R-:W-:Y:S04]  /*214d0*/  STL [R1+0xcac], R92 ;  /* 0x000cac5c01007387 */ /* 0x000fe80000100800 */
[----:B------:R-:W2:Y:S04]  /*214e0*/  LDL.LU.64 R218, [R1+0x1548] ;  /* 0x0015480001da7983 */ /* 0x000ea80000300a00 */
[----:B------:R1:W-:Y:S02]  /*214f0*/  STL [R1+0xca8], R3 ;  /* 0x000ca80301007387 */ /* 0x0003e40000100800 */
[----:B-1----:R-:W-:-:S02]  /*21500*/  IMAD.MOV.U32 R3, RZ, RZ, R223 ;  /* 0x000000ffff037224 */ /* 0x002fc400078e00df */
[----:B------:R1:W-:Y:S04]  /*21510*/  STL [R1+0xcb4], R222 ;  /* 0x000cb4de01007387 */ /* 0x0003e80000100800 */
[----:B-1----:R-:W2:Y:S04]  /*21520*/  LDL.LU.64 R222, [R1+0xe70] ;  /* 0x000e700001de7983 */ /* 0x002ea80000300a00 */
        /* <DEDUP_REMOVED lines=25> */
[----:B------:R5:W-:Y:S04]  /*216c0*/  STL [R1+0xcec], R94 ;  /* 0x000cec5e01007387 */ /* 0x000be80000100800 */
[----:B------:R-:W4:Y:S01]  /*216d0*/  LDL.LU.64 R92, [R1+0x1730] ;  /* 0x00173000015c7983 */ /* 0x000f220000300a00 */
[----:B-1----:R-:W-:-:S05]  /*216e0*/  IMAD.MOV.U32 R3, RZ, RZ, R95 ;  /* 0x000000ffff037224 */ /* 0x002fca00078e005f */
[----:B------:R1:W-:Y:S04]  /*216f0*/  STL [R1+0xce8], R3 ;  /* 0x000ce80301007387 */ /* 0x0003e80000100800 */
[----:B-----5:R-:W-:Y:S04]  /*21700*/  STL [R1+0xcf4], R216 ;  /* 0x000cf4d801007387 */ /* 0x020fe80000100800 */
[----:B------:R-:W5:Y:S01]  /*21710*/  LDL.LU.64 R94, [R1+0x16c0] ;  /* 0x0016c000015e7983 */ /* 0x000f620000300a00 */
[----:B-1----:R-:W-:-:S03]  /*21720*/  MOV R3, R217 ;  /* 0x000000d900037202 */ /* 0x002fc60000000f00 */
[----:B------:R-:W-:Y:S04]  /*21730*/  STL [R1+0xcfc], R220 ;  /* 0x000cfcdc01007387 */ /* 0x000fe80000100800 */
[----:B------:R1:W-:Y:S02]  /*21740*/  STL [R1+0xcf0], R3 ;  /* 0x000cf00301007387 */ /* 0x0003e40000100800 */
[----:B-1----:R-:W-:Y:S02]  /*21750*/  IMAD.MOV.U32 R3, RZ, RZ, R221 ;  /* 0x000000ffff037224 */ /* 0x002fe400078e00dd */
[----:B------:R-:W5:Y:S04]  /*21760*/  LDL.LU.64 R220, [R1+0x16d0] ;  /* 0x0016d00001dc7983 */ /* 0x000f680000300a00 */
[----:B------:R2:W-:Y:S02]  /*21770*/  STL [R1+0xcf8], R3 ;  /* 0x000cf80301007387 */ /* 0x0005e40000100800 */
[----:B--2---:R-:W-:-:S02]  /*21780*/  IMAD.MOV.U32 R3, RZ, RZ, R219 ;  /* 0x000000ffff037224 */ /* 0x004fc400078e00db */
[----:B------:R1:W-:Y:S04]  /*21790*/  STL [R1+0xd04], R218 ;  /* 0x000d04da01007387 */ /* 0x0003e80000100800 */
[----:B-1----:R-:W2:Y:S04]  /*217a0*/  LDL.LU.64 R218, [R1+0x1678] ;  /* 0x0016780001da7983 */ /* 0x002ea80000300a00 */
[----:B------:R1:W-:Y:S02]  /*217b0*/  STL [R1+0xd00], R3 ;  /* 0x000d000301007387 */ /* 0x0003e40000100800 */
[----:B-1----:R-:W-:-:S02]  /*217c0*/  MOV R3, R223 ;  /* 0x000000df00037202 */ /* 0x002fc40000000f00 */
        /* <DEDUP_REMOVED lines=27> */
[----:B------:R5:W-:Y:S01]  /*21980*/  STL [R1+0xd44], R92 ;  /* 0x000d445c01007387 */ /* 0x000be20000100800 */
[----:B-1----:R-:W-:-:S03]  /*21990*/  IMAD.MOV.U32 R3, RZ, RZ, R93 ;  /* 0x000000ffff037224 */ /* 0x002fc600078e005d */
[----:B-----5:R-:W-:Y:S04]  /*219a0*/  STL [R1+0xd4c], R94 ;  /* 0x000d4c5e01007387 */ /* 0x020fe80000100800 */
[----:B------:R1:W-:Y:S04]  /*219b0*/  STL [R1+0xd40], R3 ;  /* 0x000d400301007387 */ /* 0x0003e80000100800 */
[----:B------:R-:W5:Y:S01]  /*219c0*/  LDL.LU.64 R92, [R1+0xdf0] ;  /* 0x000df000015c7983 */ /* 0x000f620000300a00 */
[----:B-1----:R-:W-:-:S03]  /*219d0*/  IMAD.MOV.U32 R3, RZ, RZ, R95 ;  /* 0x000000ffff037224 */ /* 0x002fc600078e005f */
[----:B------:R-:W5:Y:S04]  /*219e0*/  LDL.LU.64 R94, [R1+0xdf8] ;  /* 0x000df800015e7983 */ /* 0x000f680000300a00 */
[----:B------:R1:W-:Y:S04]  /*219f0*/  STL [R1+0xd48], R3 ;  /* 0x000d480301007387 */ /* 0x0003e80000100800 */
[----:B------:R1:W-:Y:S02]  /*21a00*/  STL [R1+0xd54], R220 ;  /* 0x000d54dc01007387 */ /* 0x0003e40000100800 */
[----:B-1----:R-:W-:-:S02]  /*21a10*/  MOV R3, R221 ;  /* 0x000000dd00037202 */ /* 0x002fc40000000f00 */
[----:B------:R-:W5:Y:S04]  /*21a20*/  LDL.LU.64 R220, [R1+0xdb8] ;  /* 0x000db80001dc7983 */ /* 0x000f680000300a00 */
[----:B------:R1:W-:Y:S04]  /*21a30*/  STL [R1+0xd50], R3 ;  /* 0x000d500301007387 */ /* 0x0003e80000100800 */
[----:B--2---:R-:W-:Y:S01]  /*21a40*/  STL [R1+0xd5c], R218 ;  /* 0x000d5cda01007387 */ /* 0x004fe20000100800 */
[----:B-1----:R-:W-:-:S03]  /*21a50*/  IMAD.MOV.U32 R3, RZ, RZ, R219 ;  /* 0x000000ffff037224 */ /* 0x002fc600078e00db */
[----:B------:R-:W2:Y:S04]  /*21a60*/  LDL.LU.64 R216, [R1+0xdc0] ;  /* 0x000dc00001d87983 */ /* 0x000ea80000300a00 */
        /* <DEDUP_REMOVED lines=9> */
[----:B---3--:R3:W-:Y:S04]  /*21b00*/  STL [R1+0xd74], R144 ;  /* 0x000d749001007387 */ /* 0x0087e80000100800 */
[----:B------:R-:W2:Y:S01]  /*21b10*/  LDL.LU.64 R218, [R1+0x1700] ;  /* 0x0017000001da7983 */ /* 0x000ea20000300a00 */
[----:B-1----:R-:W-:-:S03]  /*21b20*/  IMAD.MOV.U32 R3, RZ, RZ, R145 ;  /* 0x000000ffff037224 */ /* 0x002fc600078e0091 */
[----:B------:R-:W-:Y:S04]  /*21b30*/  STL [R1+0xd7c], R146 ;  /* 0x000d7c9201007387 */ /* 0x000fe80000100800 */
[----:B------:R1:W-:Y:S04]  /*21b40*/  STL [R1+0xd70], R3 ;  /* 0x000d700301007387 */ /* 0x0003e80000100800 */
[----:B---3--:R-:W3:Y:S01]  /*21b50*/  LDL.LU.64 R144, [R1+0x1710] ;  /* 0x0017100001907983 */ /* 0x008ee20000300a00 */
[----:B-1----:R-:W-:-:S03]  /*21b60*/  IMAD.MOV.U32 R3, RZ, RZ, R147 ;  /* 0x000000ffff037224 */ /* 0x002fc600078e0093 */
[----:B------:R-:W-:Y:S04]  /*21b70*/  STL [R1+0xd84], R240 ;  /* 0x000d84f001007387 */ /* 0x000fe80000100800 */
[----:B------:R1:W-:Y:S04]  /*21b80*/  STL [R1+0xd78], R3 ;  /* 0x000d780301007387 */ /* 0x0003e80000100800 */
[----:B------:R-:W3:Y:S01]  /*21b90*/  LDL.LU.64 R146, [R1+0x16c8] ;  /* 0x0016c80001927983 */ /* 0x000ee20000300a00 */
[----:B-1----:R-:W-:-:S03]  /*21ba0*/  MOV R3, R241 ;  /* 0x000000f100037202 */ /* 0x002fc60000000f00 */
[----:B------:R-:W-:Y:S04]  /*21bb0*/  STL [R1+0xd8c], R242 ;  /* 0x000d8cf201007387 */ /* 0x000fe80000100800 */
[----:B------:R1:W-:Y:S04]  /*21bc0*/  STL [R1+0xd80], R3 ;  /* 0x000d800301007387 */ /* 0x0003e80000100800 */
[----:B------:R-:W3:Y:S01]  /*21bd0*/  LDL.LU.64 R240, [R1+0x16e0] ;  /* 0x0016e00001f07983 */ /* 0x000ee20000300a00 */
[----:B-1----:R-:W-:-:S03]  /*21be0*/  IMAD.MOV.U32 R3, RZ, RZ, R243 ;  /* 0x000000ffff037224 */ /* 0x002fc600078e00f3 */
[----:B----4-:R-:W-:Y:S04]  /*21bf0*/  STL [R1+0xd94], R232 ;  /* 0x000d94e801007387 */ /* 0x010fe80000100800 */
[----:B------:R1:W-:Y:S04]  /*21c00*/  STL [R1+0xd88], R3 ;  /* 0x000d880301007387 */ /* 0x0003e80000100800 */
[----:B------:R-:W4:Y:S01]  /*21c10*/  LDL.LU.64 R242, [R1+0x1688] ;  /* 0x0016880001f27983 */ /* 0x000f220000300a00 */
[----:B-1----:R-:W-:-:S03]  /*21c20*/  IMAD.MOV.U32 R3, RZ, RZ, R233 ;  /* 0x000000ffff037224 */ /* 0x002fc600078e00e9 */
[----:B------:R-:W4:Y:S04]  /*21c30*/  LDL.LU.64 R232, [R1+0x16a0] ;  /* 0x0016a00001e87983 */ /* 0x000f280000300a00 */
[----:B------:R1:W-:Y:S04]  /*21c40*/  STL [R1+0xd90], R3 ;  /* 0x000d900301007387 */ /* 0x0003e80000100800 */
[----:B-----5:R5:W-:Y:S01]  /*21c50*/  STL [R1+0xd9c], R92 ;  /* 0x000d9c5c01007387 */ /* 0x020be20000100800 */
[----:B-1----:R-:W-:-:S03]  /*21c60*/  MOV R3, R93 ;  /* 0x0000005d00037202 */ /* 0x002fc60000000f00 */
[----:B------:R-:W-:Y:S04]  /*21c70*/  STL [R1+0xda4], R94 ;  /* 0x000da45e01007387 */ /* 0x000fe80000100800 */
[----:B------:R1:W-:Y:S04]  /*21c80*/  STL [R1+0xd98], R3 ;  /* 0x000d980301007387 */ /* 0x0003e80000100800 */
[----:B-----5:R-:W5:Y:S01]  /*21c90*/  LDL.LU.64 R92, [R1+0x1638] ;  /* 0x00163800015c7983 */ /* 0x020f620000300a00 */
[----:B-1----:R-:W-:-:S03]  /*21ca0*/  IMAD.MOV.U32 R3, RZ, RZ, R95 ;  /* 0x000000ffff037224 */ /* 0x002fc600078e005f */
[----:B------:R-:W-:Y:S04]  /*21cb0*/  STL [R1+0xdac], R220 ;  /* 0x000dacdc01007387 */ /* 0x000fe80000100800 */
[----:B------:R1:W-:Y:S04]  /*21cc0*/  STL [R1+0xda0], R3 ;  /* 0x000da00301007387 */ /* 0x0003e80000100800 */
[----:B------:R-:W5:Y:S01]  /*21cd0*/  LDL.LU.64 R94, [R1+0x1650] ;  /* 0x00165000015e7983 */ /* 0x000f620000300a00 */
[----:B-1----:R-:W-:-:S03]  /*21ce0*/  IMAD.MOV.U32 R3, RZ, RZ, R221 ;  /* 0x000000ffff037224 */ /* 0x002fc600078e00dd */
[----:B--2---:R-:W-:Y:S04]  /*21cf0*/  STL [R1+0xdb4], R216 ;  /* 0x000db4d801007387 */ /* 0x004fe80000100800 */
[----:B------:R1:W-:Y:S04]  /*21d00*/  STL [R1+0xda8], R3 ;  /* 0x000da80301007387 */ /* 0x0003e80000100800 */
[----:B------:R-:W2:Y:S01]  /*21d10*/  LDL.LU.64 R220, [R1+0x15c8] ;  /* 0x0015c80001dc7983 */ /* 0x000ea20000300a00 */
[----:B-1----:R-:W-:-:S03]  /*21d20*/  MOV R3, R217 ;  /* 0x000000d900037202 */ /* 0x002fc60000000f00 */
[----:B------:R-:W-:Y:S04]  /*21d30*/  STL [R1+0xdbc], R222 ;  /* 0x000dbcde01007387 */ /* 0x000fe80000100800 */
[----:B------:R1:W-:Y:S02]  /*21d40*/  STL [R1+0xdb0], R3 ;  /* 0x000db00301007387 */ /* 0x0003e40000100800 */
[----:B-1----:R-:W-:Y:S02]  /*21d50*/  IMAD.MOV.U32 R3, RZ, RZ, R223 ;  /* 0x000000ffff037224 */ /* 0x002fe400078e00df */
[----:B------:R-:W2:Y:S04]  /*21d60*/  LDL.LU.64 R222, [R1+0x15d8] ;  /* 0x0015d80001de7983 */ /* 0x000ea80000300a00 */
[----:B------:R1:W-:Y:S04]  /*21d70*/  STL [R1+0xdb8], R3 ;  /* 0x000db80301007387 */ /* 0x0003e80000100800 */
[----:B------:R1:W-:Y:S02]  /*21d80*/  STL [R1+0xdc4], R234 ;  /* 0x000dc4ea01007387 */ /* 0x0003e40000100800 */
[----:B-1----:R-:W-:-:S02]  /*21d90*/  IMAD.MOV.U32 R3, RZ, RZ, R235 ;  /* 0x000000ffff037224 */ /* 0x002fc400078e00eb */
[----:B------:R-:W-:Y:S04]  /*21da0*/  STL [R1+0xdcc], R218 ;  /* 0x000dccda01007387 */ /* 0x000fe80000100800 */
[----:B------:R1:W-:Y:S04]  /*21db0*/  STL [R1+0xdc0], R3 ;  /* 0x000dc00301007387 */ /* 0x0003e80000100800 */
[----:B------:R-:W2:Y:S01]  /*21dc0*/  LDL.LU.64 R234, [R1+0x1580] ;  /* 0x0015800001ea7983 */ /* 0x000ea20000300a00 */
[----:B-1----:R-:W-:-:S03]  /*21dd0*/  MOV R3, R219 ;  /* 0x000000db00037202 */ /* 0x002fc60000000f00 */
[----:B---3--:R-:W-:Y:S04]  /*21de0*/  STL [R1+0xdd4], R144 ;  /* 0x000dd49001007387 */ /* 0x008fe80000100800 */
[----:B------:R1:W-:Y:S02]  /*21df0*/  STL [R1+0xdc8], R3 ;  /* 0x000dc80301007387 */ /* 0x0003e40000100800 */
[----:B-1----:R-:W-:Y:S02]  /*21e00*/  IMAD.MOV.U32 R3, RZ, RZ, R145 ;  /* 0x000000ffff037224 */ /* 0x002fe400078e0091 */
        /* <DEDUP_REMOVED lines=12> */
[----:B------:R-:W-:Y:S04]  /*21ed0*/  STL [R1+0xdf4], R232 ;  /* 0x000df4e801007387 */ /* 0x000fe80000100800 */
[----:B------:R1:W-:Y:S04]  /*21ee0*/  STL [R1+0xde8], R3 ;  /* 0x000de80301007387 */ /* 0x0003e80000100800 */
[----:B------:R-:W3:Y:S04]  /*21ef0*/  LDL.LU.64 R88, [R1+0x1758] ;  /* 0x0017580001587983 */ /* 0x000ee80000300a00 */
[----:B----4-:R-:W4:Y:S01]  /*21f00*/  LDL.LU.64 R242, [R1+0x1760] ;  /* 0x0017600001f27983 */ /* 0x010f220000300a00 */
[----:B-1----:R-:W-:-:S05]  /*21f10*/  IMAD.MOV.U32 R3, RZ, RZ, R233 ;  /* 0x000000ffff037224 */ /* 0x002fca00078e00e9 */
[----:B------:R1:W-:Y:S04]  /*21f20*/  STL [R1+0xdf0], R3 ;  /* 0x000df00301007387 */ /* 0x0003e80000100800 */
[----:B-----5:R-:W-:Y:S04]  /*21f30*/  STL [R1+0xdfc], R92 ;  /* 0x000dfc5c01007387 */ /* 0x020fe80000100800 */
[----:B------:R-:W5:Y:S01]  /*21f40*/  LDL.LU.64 R232, [R1+0x1738] ;  /* 0x0017380001e87983 */ /* 0x000f620000300a00 */
[----:B-1----:R-:W-:-:S03]  /*21f50*/  MOV R3, R93 ;  /* 0x0000005d00037202 */ /* 0x002fc60000000f00 */
[----:B------:R-:W-:Y:S04]  /*21f60*/  STL [R1+0xe04], R94 ;  /* 0x000e045e01007387 */ /* 0x000fe80000100800 */
[----:B------:R1:W-:Y:S04]  /*21f70*/  STL [R1+0xdf8], R3 ;  /* 0x000df80301007387 */ /* 0x0003e80000100800 */
[----:B------:R-:W5:Y:S01]  /*21f80*/  LDL.LU.64 R90, [R1+0x1740] ;  /* 0x00174000015a7983 */ /* 0x000f620000300a00 */
[----:B-1----:R-:W-:-:S03]  /*21f90*/  IMAD.MOV.U32 R3, RZ, RZ, R95 ;  /* 0x000000ffff037224 */ /* 0x002fc600078e005f */
[----:B--2---:R-:W-:Y:S04]  /*21fa0*/  STL [R1+0xe0c], R220 ;  /* 0x000e0cdc01007387 */ /* 0x004fe80000100800 */
[----:B------:R1:W-:Y:S04]  /*21fb0*/  STL [R1+0xe00], R3 ;  /* 0x000e000301007387 */ /* 0x0003e80000100800 */
[----:B------:R-:W2:Y:S04]  /*21fc0*/  LDL.LU.64 R216, [R1+0x1708] ;  /* 0x0017080001d87983 */ /* 0x000ea80000300a00 */
[----:B------:R-:W2:Y:S01]  /*21fd0*/  LDL.LU.64 R218, [R1+0x1718] ;  /* 0x0017180001da7983 */ /* 0x000ea20000300a00 */
[----:B-1----:R-:W-:-:S05]  /*21fe0*/  IMAD.MOV.U32 R3, RZ, RZ, R221 ;  /* 0x000000ffff037224 */ /* 0x002fca00078e00dd */
[----:B------:R1:W-:Y:S04]  /*21ff0*/  STL [R1+0xe08], R3 ;  /* 0x000e080301007387 */ /* 0x0003e80000100800 */
[----:B------:R-:W-:Y:S01]  /*22000*/  STL [R1+0xe14], R222 ;  /* 0x000e14de01007387 */ /* 0x000fe20000100800 */
[----:B-1----:R-:W-:-:S03]  /*22010*/  MOV R3, R223 ;  /* 0x000000df00037202 */ /* 0x002fc60000000f00 */
[----:B------:R-:W2:Y:S04]  /*22020*/  LDL.LU.64 R92, [R1+0x16d8] ;  /* 0x0016d800015c7983 */ /* 0x000ea80000300a00 */
[----:B------:R-:W2:Y:S04]  /*22030*/  LDL.LU.64 R94, [R1+0x16e8] ;  /* 0x0016e800015e7983 */ /* 0x000ea80000300a00 */
[----:B------:R1:W-:Y:S02]  /*22040*/  STL [R1+0xe10], R3 ;  /* 0x000e100301007387 */ /* 0x0003e40000100800 */
[----:B-1----:R-:W-:-:S02]  /*22050*/  IMAD.MOV.U32 R3, RZ, RZ, R235 ;  /* 0x000000ffff037224 */ /* 0x002fc400078e00eb */
[----:B------:R1:W-:Y:S04]  /*22060*/  STL [R1+0xe1c], R234 ;  /* 0x000e1cea01007387 */ /* 0x0003e80000100800 */
[----:B------:R-:W2:Y:S04]  /*22070*/  LDL.LU.64 R220, [R1+0x1698] ;  /* 0x0016980001dc7983 */ /* 0x000ea80000300a00 */
[----:B-1----:R-:W2:Y:S04]  /*22080*/  LDL.LU.64 R234, [R1+0x16a8] ;  /* 0x0016a80001ea7983 */ /* 0x002ea80000300a00 */
[----:B------:R3:W-:Y:S02]  /*22090*/  STL [R1+0xe18], R3 ;  /* 0x000e180301007387 */ /* 0x0007e40000100800 */
[----:B---3--:R-:W-:-:S02]  /*220a0*/  IMAD.MOV.U32 R3, RZ, RZ, R145 ;  /* 0x000000ffff037224 */ /* 0x008fc400078e0091 */
[----:B------:R-:W-:Y:S04]  /*220b0*/  STL [R1+0xe24], R144 ;  /* 0x000e249001007387 */ /* 0x000fe80000100800 */
[----:B------:R-:W3:Y:S04]  /*220c0*/  LDL.LU.64 R222, [R1+0x1648] ;  /* 0x0016480001de7983 */ /* 0x000ee80000300a00 */
[----:B------:R1:W-:Y:S02]  /*220d0*/  STL [R1+0xe20], R3 ;  /* 0x000e200301007387 */ /* 0x0003e40000100800 */
[----:B-1----:R-:W-:-:S02]  /*220e0*/  MOV R3, R147 ;  /* 0x0000009300037202 */ /* 0x002fc40000000f00 */
[----:B------:R1:W-:Y:S04]  /*220f0*/  STL [R1+0xe2c], R146 ;  /* 0x000e2c9201007387 */ /* 0x0003e80000100800 */
[----:B------:R-:W3:Y:S04]  /*22100*/  LDL.LU.64 R144, [R1+0x1658] ;  /* 0x0016580001907983 */ /* 0x000ee80000300a00 */
[----:B------:R-:W-:Y:S04]  /*22110*/  STL [R1+0xe34], R240 ;  /* 0x000e34f001007387 */ /* 0x000fe80000100800 */
[----:B------:R1:W-:Y:S04]  /*22120*/  STL [R1+0xe28], R3 ;  /* 0x000e280301007387 */ /* 0x0003e80000100800 */
[----:B-1----:R-:W3:Y:S01]  /*22130*/  LDL.LU.64 R146, [R1+0x1600] ;  /* 0x0016000001927983 */ /* 0x002ee20000300a00 */
[----:B------:R-:W-:-:S03]  /*22140*/  IMAD.MOV.U32 R3, RZ, RZ, R241 ;  /* 0x000000ffff037224 */ /* 0x000fc600078e00f1 */
[----:B------:R-:W3:Y:S04]  /*22150*/  LDL.LU.64 R240, [R1+0x1608] ;  /* 0x0016080001f07983 */ /* 0x000ee80000300a00 */
[----:B------:R1:W-:Y:S04]  /*22160*/  STL [R1+0xe30], R3 ;  /* 0x000e300301007387 */ /* 0x0003e80000100800 */
[----:B------:R-:W-:Y:S01]  /*22170*/  STL [R1+0xe3c], R88 ;  /* 0x000e3c5801007387 */ /* 0x000fe20000100800 */
[----:B-1----:R-:W-:-:S03]  /*22180*/  IMAD.MOV.U32 R3, RZ, RZ, R89 ;  /* 0x000000ffff037224 */ /* 0x002fc600078e0059 */
[----:B----4-:R-:W-:Y:S04]  /*22190*/  STL [R1+0xe44], R242 ;  /* 0x000e44f201007387 */ /* 0x010fe80000100800 */
[----:B------:R1:W-:Y:S02]  /*221a0*/  STL [R1+0xe38], R3 ;  /* 0x000e380301007387 */ /* 0x0003e40000100800 */
[----:B-1----:R-:W-:Y:S02]  /*221b0*/  MOV R3, R243 ;  /* 0x000000f300037202 */ /* 0x002fe40000000f00 */
[----:B-----5:R-:W-:Y:S04]  /*221c0*/  STL [R1+0xe4c], R232 ;  /* 0x000e4ce801007387 */ /* 0x020fe80000100800 */
[----:B------:R1:W-:Y:S04]  /*221d0*/  STL [R1+0xe40], R3 ;  /* 0x000e400301007387 */ /* 0x0003e80000100800 */
[----:B------:R-:W4:Y:S01]  /*221e0*/  LDL.LU.64 R242, [R1+0x15e0] ;  /* 0x0015e00001f27983 */ /* 0x000f220000300a00 */
[----:B-1----:R-:W-:-:S03]  /*221f0*/  IMAD.MOV.U32 R3, RZ, RZ, R233 ;  /* 0x000000ffff037224 */ /* 0x002fc600078e00e9 */
[----:B------:R-:W-:Y:S04]  /*22200*/  STL [R1+0xe54], R90 ;  /* 0x000e545a01007387 */ /* 0x000fe80000100800 */
[----:B------:R1:W-:Y:S04]  /*22210*/  STL [R1+0xe48], R3 ;  /* 0x000e480301007387 */ /* 0x0003e80000100800 */
[----:B------:R-:W5:Y:S01]  /*22220*/  LDL.LU.64 R232, [R1+0x15e8] ;  /* 0x0015e80001e87983 */ /* 0x000f620000300a00 */
[----:B-1----:R-:W-:-:S03]  /*22230*/  IMAD.MOV.U32 R3, RZ, RZ, R91 ;  /* 0x000000ffff037224 */ /* 0x002fc600078e005b */
[----:B--2---:R-:W-:Y:S04]  /*22240*/  STL [R1+0xe5c], R216 ;  /* 0x000e5cd801007387 */ /* 0x004fe80000100800 */
[----:B------:R1:W-:Y:S04]  /*22250*/  STL [R1+0xe50], R3 ;  /* 0x000e500301007387 */ /* 0x0003e80000100800 */
[----:B------:R-:W-:Y:S01]  /*22260*/  STL [R1+0xe64], R218 ;  /* 0x000e64da01007387 */ /* 0x000fe20000100800 */
[----:B-1----:R-:W-:-:S05]  /*22270*/  MOV R3, R217 ;  /* 0x000000d900037202 */ /* 0x002fca0000000f00 */
[----:B------:R1:W-:Y:S02]  /*22280*/  STL [R1+0xe58], R3 ;  /* 0x000e580301007387 */ /* 0x0003e40000100800 */
[----:B-1----:R-:W-:Y:S02]  /*22290*/  IMAD.MOV.U32 R3, RZ, RZ, R219 ;  /* 0x000000ffff037224 */ /* 0x002fe400078e00db */
        /* <DEDUP_REMOVED lines=10> */
[----:B------:R1:W-:Y:S02]  /*22340*/  STL [R1+0xe78], R3 ;  /* 0x000e780301007387 */ /* 0x0003e40000100800 */
[----:B-1----:R-:W-:Y:S02]  /*22350*/  IMAD.MOV.U32 R3, RZ, RZ, R235 ;  /* 0x000000ffff037224 */ /* 0x002fe400078e00eb */
[----:B---3--:R-:W-:-:S03]  /*22360*/  IMAD.MOV.U32 R4, RZ, RZ, R241 ;  /* 0x000000ffff047224 */ /* 0x008fc600078e00f1 */
[----:B------:R1:W-:Y:S01]  /*22370*/  STL [R1+0xe80], R3 ;  /* 0x000e800301007387 */ /* 0x0003e20000100800 */
[----:B------:R-:W2:Y:S03]  /*22380*/  LDC R235, c[0x0][0x3a0] ;  /* 0x0000e800ffeb7b82 */ /* 0x000ea60000000800 */
[----:B------:R-:W-:Y:S01]  /*22390*/  STL [R1+0xe8c], R222 ;  /* 0x000e8cde01007387 */ /* 0x000fe20000100800 */
[----:B-1----:R-:W-:-:S03]  /*223a0*/  MOV R3, R223 ;  /* 0x000000df00037202 */ /* 0x002fc60000000f00 */
[----:B------:R-:W-:Y:S04]  /*223b0*/  STL [R1+0xe94], R144 ;  /* 0x000e949001007387 */ /* 0x000fe80000100800 */
[----:B------:R1:W-:Y:S04]  /*223c0*/  STL [R1+0xe88], R3 ;  /* 0x000e880301007387 */ /* 0x0003e80000100800 */
[----:B------:R-:W-:Y:S01]  /*223d0*/  STL [R1+0xe9c], R146 ;  /* 0x000e9c9201007387 */ /* 0x000fe20000100800 */
[----:B-1----:R-:W-:-:S05]  /*223e0*/  IMAD.MOV.U32 R3, RZ, RZ, R145 ;  /* 0x000000ffff037224 */ /* 0x002fca00078e0091 */
[----:B------:R1:W-:Y:S04]  /*223f0*/  STL [R1+0xe90], R3 ;  /* 0x000e900301007387 */ /* 0x0003e80000100800 */
[----:B------:R-:W-:Y:S01]  /*22400*/  STL [R1+0xea4], R240 ;  /* 0x000ea4f001007387 */ /* 0x000fe20000100800 */
[----:B-1----:R-:W-:-:S05]  /*22410*/  IMAD.MOV.U32 R3, RZ, RZ, R147 ;  /* 0x000000ffff037224 */ /* 0x002fca00078e0093 */
[----:B------:R-:W-:Y:S04]  /*22420*/  STL [R1+0xe98], R3 ;  /* 0x000e980301007387 */ /* 0x000fe80000100800 */
[----:B------:R1:W-:Y:S04]  /*22430*/  STL [R1+0xea0], R4 ;  /* 0x000ea00401007387 */ /* 0x0003e80000100800 */
[----:B----4-:R-:W-:Y:S01]  /*22440*/  STL [R1+0xeac], R242 ;  /* 0x000eacf201007387 */ /* 0x010fe20000100800 */
[----:B-1----:R-:W-:Y:S01]  /*22450*/  MOV R4, R243 ;  /* 0x000000f300047202 */ /* 0x002fe20000000f00 */
[----:B-----5:R-:W-:-:S04]  /*22460*/  IMAD.MOV.U32 R5, RZ, RZ, R233 ;  /* 0x000000ffff057224 */ /* 0x020fc800078e00e9 */
[----:B------:R1:W-:Y:S04]  /*22470*/  STL [R1+0xea8], R4 ;  /* 0x000ea80401007387 */ /* 0x0003e80000100800 */
[----:B------:R-:W-:Y:S04]  /*22480*/  STL [R1+0xeb4], R232 ;  /* 0x000eb4e801007387 */ /* 0x000fe80000100800 */
[----:B------:R3:W-:Y:S04]  /*22490*/  STL [R1+0xeb0], R5 ;  /* 0x000eb00501007387 */ /* 0x0007e80000100800 */
        /* <DEDUP_REMOVED lines=41> */
[----:B------:R4:W-:Y:S01]  /*22730*/  STL [R1+0xf0], RZ ;  /* 0x0000f0ff01007387 */ /* 0x0009e20000100800 */
[----:B------:R-:W5:Y:S03]  /*22740*/  S2R R234, SR_TID.X ;  /* 0x0000000000ea7919 */ /* 0x000f660000002100 */
        /* <DEDUP_REMOVED lines=29> */
[----:B-----5:R-:W-:-:S03]  /*22920*/  LOP3.LUT R252, R234, 0x7, RZ, 0xc0, !PT ;  /* 0x00000007eafc7812 */ /* 0x020fc600078ec0ff */
[----:B------:R4:W-:Y:S04]  /*22930*/  STL [R1+0x48], RZ ;  /* 0x000048ff01007387 */ /* 0x0009e80000100800 */
[----:B------:R4:W-:Y:S04]  /*22940*/  STL [R1+0x4c], RZ ;  /* 0x00004cff01007387 */ /* 0x0009e80000100800 */
[----:B------:R4:W-:Y:S04]  /*22950*/  STL [R1+0x20], RZ ;  /* 0x000020ff01007387 */ /* 0x0009e80000100800 */
[----:B------:R4:W-:Y:S04]  /*22960*/  STL [R1+0x24], RZ ;  /* 0x000024ff01007387 */ /* 0x0009e80000100800 */
[----:B------:R4:W-:Y:S01]  /*22970*/  STL [R1+0x28], RZ ;  /* 0x000028ff01007387 */ /* 0x0009e20000100800 */
[----:B------:R-:W-:-:S03]  /*22980*/  IMAD R252, R252, 0x210, RZ ;  /* 0x00000210fcfc7824 */ /* 0x000fc600078e02ff */
[----:B------:R4:W-:Y:S01]  /*22990*/  STL [R1+0x2c], RZ ;  /* 0x00002cff01007387 */ /* 0x0009e20000100800 */
[----:B------:R-:W-:Y:S01]  /*229a0*/  SHF.L.U32 R3, R234, 0x1, RZ ;  /* 0x00000001ea037819 */ /* 0x000fe200000006ff */
[----:B--2---:R-:W-:-:S03]  /*229b0*/  VIADD R235, R235, 0x7f ;  /* 0x0000007febeb7836 */ /* 0x004fc60000000000 */
[----:B------:R-:W-:Y:S01]  /*229c0*/  LOP3.LUT R252, R252, 0x30, R3, 0x78, !PT ;  /* 0x00000030fcfc7812 */ /* 0x000fe200078e7803 */
[----:B------:R-:W-:Y:S01]  /*229d0*/  IMAD.SHL.U32 R3, R234, 0x80, RZ ;  /* 0x00000080ea037824 */ /* 0x000fe200078e00ff */
[----:B------:R-:W-:Y:S02]  /*229e0*/  SHF.R.S32.HI R6, RZ, 0x1f, R235 ;  /* 0x0000001fff067819 */ /* 0x000fe400000114eb */
[----:B-1----:R-:W-:Y:S02]  /*229f0*/  SHF.R.S32.HI R4, RZ, 0x1f, R0 ;  /* 0x0000001fff047819 */ /* 0x002fe40000011400 */
[----:B------:R-:W-:Y:S02]  /*22a00*/  LOP3.LUT R252, R252, 0x1000, R3, 0xf8, !PT ;  /* 0x00001000fcfc7812 */ /* 0x000fe400078ef803 */
[----:B------:R-:W-:Y:S02]  /*22a10*/  SHF.R.S32.HI R3, RZ, 0x1f, R2 ;  /* 0x0000001fff037819 */ /* 0x000fe40000011402 */
[----:B------:R-:W-:-:S02]  /*22a20*/  LEA.HI R6, R6, R235, RZ, 0x7 ;  /* 0x000000eb06067211 */ /* 0x000fc400078f38ff */
[----:B------:R-:W-:Y:S02]  /*22a30*/  CS2R R96, SRZ ;  /* 0x0000000000607805 */ /* 0x000fe4000001ff00 */
[C---:B------:R-:W-:Y:S02]  /*22a40*/  SHF.L.U64.HI R4, R0.reuse, 0x2, R4 ;  /* 0x0000000200047819 */ /* 0x040fe40000010204 */
[----:B------:R-:W-:Y:S02]  /*22a50*/  CS2R R98, SRZ ;  /* 0x0000000000627805 */ /* 0x000fe4000001ff00 */
[----:B---3--:R-:W-:Y:S02]  /*22a60*/  SHF.L.U32 R5, R0, 0x2, RZ ;  /* 0x0000000200057819 */ /* 0x008fe400000006ff */
[----:B------:R-:W-:Y:S02]  /*22a70*/  CS2R R100, SRZ ;  /* 0x0000000000647805 */ /* 0x000fe4000001ff00 */
[C---:B------:R-:W-:Y:S01]  /*22a80*/  SHF.L.U64.HI R3, R2.reuse, 0x2, R3 ;  /* 0x0000000202037819 */ /* 0x040fe20000010203 */
[----:B------:R-:W-:Y:S01]  /*22a90*/  IMAD.SHL.U32 R2, R2, 0x4, RZ ;  /* 0x0000000402027824 */ /* 0x000fe200078e00ff */
        /* <DEDUP_REMOVED lines=76> */
[----:B------:R-:W-:Y:S02]  /*22f60*/  SHF.R.S32.HI R0, RZ, 0x7, R6 ;  /* 0x00000007ff007819 */ /* 0x000fe40000011406 */
        /* <DEDUP_REMOVED lines=10> */
[----:B------:R-:W-:Y:S01]  /*23010*/  CS2R R234, SRZ ;  /* 0x0000000000ea7805 */ /* 0x000fe2000001ff00 */
[----:B------:R-:W-:Y:S01]  /*23020*/  UMOV UR5, 0x1 ;  /* 0x0000000100057882 */ /* 0x000fe20000000000 */
[----:B----4-:R-:W-:-:S05]  /*23030*/  UMOV UR6, 0xffffffff ;  /* 0xffffffff00067882 */ /* 0x010fca0000000000 */
.L_x_1:
[----:B------:R-:W-:Y:S01]  /*23040*/  STL [R1+0x24a8], R240 ;  /* 0x0024a8f001007387 */ /* 0x000fe20000100800 */
[----:B------:R-:W-:-:S04]  /*23050*/  DEPBAR.LE SB0, 0x2 ;  /* 0x000080800000791a */ /* 0x000fc80000000000 */
[----:B------:R-:W-:Y:S01]  /*23060*/  STL [R1+0x24a4], R241 ;  /* 0x0024a4f101007387 */ /* 0x000fe20000100800 */
[----:B------:R-:W-:-:S03]  /*23070*/  UIADD3 UR6, UPT, UPT, UR6, 0x1, URZ ;  /* 0x0000000106067890 */ /* 0x000fc6000fffe0ff */
[----:B------:R-:W-:Y:S01]  /*23080*/  STL [R1+0x24a0], R242 ;  /* 0x0024a0f201007387 */ /* 0x000fe20000100800 */
[----:B------:R-:W-:-:S03]  /*23090*/  UISETP.GT.AND UP0, UPT, UR6, 0x1, UPT ;  /* 0x000000010600788c */ /* 0x000fc6000bf04270 */
[----:B------:R-:W-:Y:S04]  /*230a0*/  STL [R1+0x249c], R243 ;  /* 0x00249cf301007387 */ /* 0x000fe80000100800 */
        /* <DEDUP_REMOVED lines=8> */
[----:B------:R-:W2:Y:S04]  /*23130*/  LDL.LU.64 R140, [R1+0x1d0] ;  /* 0x0001d000018c7983 */ /* 0x000ea80000300a00 */
[----:B------:R-:W2:Y:S04]  /*23140*/  LDL.LU.64 R142, [R1+0x1d8] ;  /* 0x0001d800018e7983 */ /* 0x000ea80000300a00 */
[----:B------:R-:W3:Y:S04]  /*23150*/  LDL.LU.64 R136, [R1+0x220] ;  /* 0x0002200001887983 */ /* 0x000ee80000300a00 */
[----:B------:R-:W3:Y:S01]  /*23160*/  LDL.LU.64 R138, [R1+0x228] ;  /* 0x00022800018a7983 */ /* 0x000ee20000300a00 */
[----:B------:R-:W1:Y:S01]  /*23170*/  S2R R0, SR_TID.X ;  /* 0x0000000000007919 */ /* 0x000e620000002100 */
[----:B------:R-:W-:-:S02]  /*23180*/  USEL UR6, UR6, URZ, !UP0 ;  /* 0x000000ff06067287 */ /* 0x000fc4000c000000 */
[----:B------:R-:W4:Y:S02]  /*23190*/  LDL.LU.64 R248, [R1+0x210] ;  /* 0x0002100001f87983 */ /* 0x000f240000300a00 */
[----:B------:R-:W-:Y:S01]  /*231a0*/  ULEA UR7, UR6, UR4, 0x10 ;  /* 0x0000000406077291 */ /* 0x000fe2000f8e80ff */
[----:B------:R-:W-:Y:S06]  /*231b0*/  BAR.SYNC.DEFER_BLOCKING 0x0 ;  /* 0x0000000000007b1d */ /* 0x000fec0000010000 */
[----:B------:R-:W4:Y:S01]  /*231c0*/  LDL.LU.64 R250, [R1+0x218] ;  /* 0x0002180001fa7983 */ /* 0x000f220000300a00 */
[----:B-1----:R-:W-:-:S03]  /*231d0*/  LOP3.LUT R6, R0, 0x3, RZ, 0xc0, !PT ;  /* 0x0000000300067812 */ /* 0x002fc600078ec0ff */
[----:B-----5:R-:W1:Y:S01]  /*231e0*/  LDSM.16.M88.4 R60, [R252+UR7+0x20000] ;  /* 0x02000007fc3c783b */ /* 0x020e620008000200 */
[----:B------:R-:W-:-:S03]  /*231f0*/  LOP3.LUT R0, R0, 0x1c, RZ, 0xc0, !PT ;  /* 0x0000001c00007812 */ /* 0x000fc600078ec0ff */
[----:B------:R-:W1:Y:S02]  /*23200*/  LDSM.16.M88.4 R56, [R252+UR7+0x22000] ;  /* 0x02200007fc38783b */ /* 0x000e640008000200 */
[----:B------:R-:W-:Y:S02]  /*23210*/  IMAD R0, R6, 0x220, R0 ;  /* 0x0000022006007824 */ /* 0x000fe400078e0200 */
[----:B------:R-:W1:Y:S03]  /*23220*/  LDSM.16.M88.4 R64, [R252+UR7+0x24000] ;  /* 0x02400007fc40783b */ /* 0x000e660008000200 */
[C---:B------:R-:W-:Y:S01]  /*23230*/  LOP3.LUT R6, R0.reuse, 0x20, RZ, 0x3c, !PT ;  /* 0x0000002000067812 */ /* 0x040fe200078e3cff */
[----:B------:R-:W-:Y:S04]  /*23240*/  LDS R128, [R0+UR7] ;  /* 0x0000000700807984 */ /* 0x000fe80008000800 */
[----:B------:R-:W-:Y:S04]  /*23250*/  LDS R130, [R0+UR7+0x800] ;  /* 0x0008000700827984 */ /* 0x000fe80008000800 */
[----:B------:R-:W-:Y:S04]  /*23260*/  LDS R129, [R6+UR7] ;  /* 0x0000000706817984 */ /* 0x000fe80008000800 */
[----:B------:R-:W-:Y:S04]  /*23270*/  LDS R131, [R6+UR7+0x800] ;  /* 0x0008000706837984 */ /* 0x000fe80008000800 */
[----:B------:R-:W1:Y:S04]  /*23280*/  LDSM.16.M88.4 R52, [R252+UR7+0x26000] ;  /* 0x02600007fc34783b */ /* 0x000e680008000200 */
[----:B------:R-:W1:Y:S04]  /*23290*/  LDSM.16.M88.4 R48, [R252+UR7+0x28000] ;  /* 0x02800007fc30783b */ /* 0x000e680008000200 */
[----:B------:R-:W1:Y:S04]  /*232a0*/  LDSM.16.M88.4 R44, [R252+UR7+0x2a000] ;  /* 0x02a00007fc2c783b */ /* 0x000e680008000200 */
[----:B------:R-:W1:Y:S04]  /*232b0*/  LDSM.16.M88.4 R40, [R252+UR7+0x2c000] ;  /* 0x02c00007fc28783b */ /* 0x000e680008000200 */
[----:B------:R-:W1:Y:S04]  /*232c0*/  LDSM.16.M88.4 R244, [R252+UR7+0x2e000] ;  /* 0x02e00007fcf4783b */ /* 0x000e680008000200 */
[----:B-1----:R-:W-:Y:S04]  /*232d0*/  STL [R1+0x247c], R62 ;  /* 0x00247c3e01007387 */ /* 0x002fe80000100800 */
        /* <DEDUP_REMOVED lines=15> */
[----:B------:R-:W-:Y:S01]  /*233d0*/  STL [R1+0x2438], R252 ;  /* 0x002438fc01007387 */ /* 0x000fe20000100800 */
[----:B------:R-:W-:-:S02]  /*233e0*/  LOP3.LUT R7, R0, 0x40, RZ, 0x3c, !PT ;  /* 0x0000004000077812 */ /* 0x000fc400078e3cff */
[----:B------:R-:W-:Y:S01]  /*233f0*/  LOP3.LUT R2, R0, 0x60, RZ, 0x3c, !PT ;  /* 0x0000006000027812 */ /* 0x000fe200078e3cff */
[----:B------:R-:W-:Y:S04]  /*23400*/  LDS R124, [R0+UR7+0x80] ;  /* 0x00008007007c7984 */ /* 0x000fe80008000800 */
[----:B------:R-:W-:Y:S04]  /*23410*/  LDS R132, [R7+UR7] ;  /* 0x0000000707847984 */ /* 0x000fe80008000800 */
[----:B------:R-:W-:Y:S04]  /*23420*/  LDS R134, [R7+UR7+0x800] ;  /* 0x0008000707867984 */ /* 0x000fe80008000800 */
[----:B------:R-:W-:Y:S04]  /*23430*/  LDS R133, [R2+UR7] ;  /* 0x0000000702857984 */ /* 0x000fe80008000800 */
[----:B------:R-:W-:Y:S04]  /*23440*/  LDS R135, [R2+UR7+0x800] ;  /* 0x0008000702877984 */ /* 0x000fe80008000800 */
[----:B------:R-:W-:Y:S04]  /*23450*/  LDS R126, [R0+UR7+0x880] ;  /* 0x00088007007e7984 */ /* 0x000fe80008000800 */
[----:B------:R-:W-:Y:S04]  /*23460*/  LDS R125, [R6+UR7+0x80] ;  /* 0x00008007067d7984 */ /* 0x000fe80008000800 */
[----:B------:R-:W1:Y:S01]  /*23470*/  LDS R127, [R6+UR7+0x880] ;  /* 0x00088007067f7984 */ /* 0x000e620008000800 */
[C---:B--2---:R-:W-:Y:S03]  /*23480*/  HMMA.1688.F32.TF32 R140, R128.reuse, R60, R140 ;  /* 0x0000003c808c723c */ /* 0x044fe6000008108c */
[----:B------:R-:W-:Y:S04]  /*23490*/  LDS R68, [R7+UR7+0x80] ;  /* 0x0000800707447984 */ /* 0x000fe80008000800 */
[----:B------:R-:W-:Y:S01]  /*234a0*/  LDS R70, [R7+UR7+0x880] ;  /* 0x0008800707467984 */ /* 0x000fe20008000800 */
[----:B---3--:R-:W-:Y:S03]  /*234b0*/  HMMA.1688.F32.TF32 R136, R128, R56, R136 ;  /* 0x000000388088723c */ /* 0x008fe60000081088 */
[----:B------:R-:W-:Y:S04]  /*234c0*/  LDS R69, [R2+UR7+0x80] ;  /* 0x0000800702457984 */ /* 0x000fe80008000800 */
[----:B------:R-:W2:Y:S04]  /*234d0*/  LDS R71, [R2+UR7+0x880] ;  /* 0x0008800702477984 */ /* 0x000ea80008000800 */
[----:B------:R-:W-:Y:S01]  /*234e0*/  IMAD.MOV.U32 R240, RZ, RZ, R143 ;  /* 0x000000fffff07224 */ /* 0x000fe200078e008f */
[----:B------:R3:W-:Y:S04]  /*234f0*/  STL.64 [R1+0x1d0], R140 ;  /* 0x0001d08c01007387 */ /* 0x0007e80000100a00 */
[----:B------:R1:W-:Y:S04]  /*23500*/  STL [R1+0x1d8], R142 ;  /* 0x0001d88e01007387 */ /* 0x0003e80000100800 */
[----:B------:R-:W2:Y:S01]  /*23510*/  LDL.LU.64 R236, [R1+0x200] ;  /* 0x0002000001ec7983 */ /* 0x000ea20000300a00 */
[----:B------:R-:W-:-:S03]  /*23520*/  MOV R241, R136 ;  /* 0x0000008800f17202 */ /* 0x000fc60000000f00 */
[----:B------:R-:W2:Y:S01]  /*23530*/  LDL.LU.64 R238, [R1+0x208] ;  /* 0x0002080001ee7983 */ /* 0x000ea20000300a00 */
[----:B------:R-:W-:-:S03]  /*23540*/  IMAD.MOV.U32 R242, RZ, RZ, R137 ;  /* 0x000000fffff27224 */ /* 0x000fc600078e0089 */
[----:B------:R2:W-:Y:S01]  /*23550*/  STL [R1+0x24c8], R240 ;  /* 0x0024c8f001007387 */ /* 0x0005e20000100800 */
[----:B------:R-:W-:Y:S01]  /*23560*/  IMAD.MOV.U32 R243, RZ, RZ, R138 ;  /* 0x000000fffff37224 */ /* 0x000fe200078e008a */
[----:B------:R-:W-:Y:S02]  /*23570*/  MOV R232, R139 ;  /* 0x0000008b00e87202 */ /* 0x000fe40000000f00 */
[----:B---3--:R-:W3:Y:S04]  /*23580*/  LDL.LU.64 R140, [R1+0x1f0] ;  /* 0x0001f000018c7983 */ /* 0x008ee80000300a00 */
[----:B-1----:R-:W3:Y:S04]  /*23590*/  LDL.LU.64 R142, [R1+0x1f8] ;  /* 0x0001f800018e7983 */ /* 0x002ee80000300a00 */
[----:B------:R-:W2:Y:S04]  /*235a0*/  LDL.LU.64 R136, [R1+0x1e0] ;  /* 0x0001e00001887983 */ /* 0x000ea80000300a00 */
[----:B------:R-:W2:Y:S01]  /*235b0*/  LDL.LU.64 R138, [R1+0x1e8] ;  /* 0x0001e800018a7983 */ /* 0x000ea20000300a00 */
[C---:B------:R-:W-:Y:S08]  /*235c0*/  HMMA.1688.F32.TF32 R100, R128.reuse, R244, R100 ;  /* 0x000000f48064723c */ /* 0x040ff00000081064 */
[----:B----4-:R-:W-:-:S15]  /*235d0*/  HMMA.1688.F32.TF32 R248, R128, R64, R248 ;  /* 0x0000004080f8723c */ /* 0x010fde00000810f8 */
[----:B------:R-:W-:-:S04]  /*235e0*/  NOP ;  /* 0x0000000000007918 */ /* 0x000fc80000000000 */
[----:B------:R-:W-:Y:S01]  /*235f0*/  IMAD.MOV.U32 R233, RZ, RZ, R248 ;  /* 0x000000ffffe97224 */ /* 0x000fe200078e00f8 */
[----:B------:R-:W-:Y:S01]  /*23600*/  MOV R235, R250 ;  /* 0x000000fa00eb7202 */ /* 0x000fe20000000f00 */
[----:B------:R-:W-:Y:S02]  /*23610*/  IMAD.MOV.U32 R234, RZ, RZ, R249 ;  /* 0x000000ffffea7224 */ /* 0x000fe400078e00f9 */
[----:B------:R-:W-:Y:S02]  /*23620*/  IMAD.MOV.U32 R67, RZ, RZ, R251 ;  /* 0x000000ffff437224 */ /* 0x000fe400078e00fb */
[----:B------:R-:W-:Y:S08]  /*23630*/  HMMA.1688.F32.TF32 R248, R124, R56, R172 ;  /* 0x000000387cf8723c */ /* 0x000ff000000810ac */
[----:B--2---:R-:W-:-:S15]  /*23640*/  HMMA.1688.F32.TF32 R136, R128, R44, R136 ;  /* 0x0000002c8088723c */ /* 0x004fde0000081088 */
[----:B------:R-:W-:-:S04]  /*23650*/  NOP ;  /* 0x0000000000007918 */ /* 0x000fc80000000000 */
[----:B------:R-:W-:Y:S01]  /*23660*/  IMAD.MOV.U32 R240, RZ, RZ, R136 ;  /* 0x000000fffff07224 */ /* 0x000fe200078e0088 */
[----:B------:R-:W-:Y:S01]  /*23670*/  MOV R47, R138 ;  /* 0x0000008a002f7202 */ /* 0x000fe20000000f00 */
[----:B------:R-:W-:Y:S02]  /*23680*/  IMAD.MOV.U32 R46, RZ, RZ, R137 ;  /* 0x000000ffff2e7224 */ /* 0x000fe400078e0089 */
[----:B------:R-:W-:Y:S02]  /*23690*/  IMAD.MOV.U32 R50, RZ, RZ, R139 ;  /* 0x000000ffff327224 */ /* 0x000fe400078e008b */
[----:B------:R-:W-:Y:S08]  /*236a0*/  HMMA.1688.F32.TF32 R136, R128, R40, R96 ;  /* 0x000000288088723c */ /* 0x000ff00000081060 */
[C---:B------:R-:W-:Y:S08]  /*236b0*/  HMMA.1688.F32.TF32 R96, R132.reuse, R60, R104 ;  /* 0x0000003c8460723c */ /* 0x040ff00000081068 */
[C---:B------:R-:W-:Y:S01]  /*236c0*/  HMMA.1688.F32.TF32 R104, R132.reuse, R56, R108 ;  /* 0x000000388468723c */ /* 0x040fe2000008106c */
[----:B------:R-:W-:Y:S04]  /*236d0*/  LDS R108, [R0+UR7+0x100] ;  /* 0x00010007006c7984 */ /* 0x000fe80008000800 */
[----:B------:R-:W-:Y:S04]  /*236e0*/  STL.64 [R1+0x170], R136 ;  /* 0x0001708801007387 */ /* 0x000fe80000100a00 */
[----:B------:R-:W-:Y:S04]  /*236f0*/  STL.64 [R1+0x178], R138 ;  /* 0x0001788a01007387 */ /* 0x000fe80000100a00 */
[----:B------:R-:W-:Y:S04]  /*23700*/  STL.64 [R1+0x160], R100 ;  /* 0x0001606401007387 */ /* 0x000fe80000100a00 */
[----:B------:R1:W-:Y:S04]  /*23710*/  STL.64 [R1+0x168], R102 ;  /* 0x0001686601007387 */ /* 0x0003e80000100a00 */
[----:B------:R-:W-:Y:S04]  /*23720*/  STL.64 [R1+0x150], R96 ;  /* 0x0001506001007387 */ /* 0x000fe80000100a00 */
[----:B------:R2:W-:Y:S01]  /*23730*/  STL.64 [R1+0x158], R98 ;  /* 0x0001586201007387 */ /* 0x0005e20000100a00 */
[C---:B-1----:R-:W-:Y:S03]  /*23740*/  HMMA.1688.F32.TF32 R100, R132.reuse, R64, R112 ;  /* 0x000000408464723c */ /* 0x042fe60000081070 */
[----:B------:R-:W-:Y:S04]  /*23750*/  LDS R110, [R0+UR7+0x900] ;  /* 0x00090007006e7984 */ /* 0x000fe80008000800 */
[----:B------:R-:W-:Y:S01]  /*23760*/  LDS R109, [R6+UR7+0x100] ;  /* 0x00010007066d7984 */ /* 0x000fe20008000800 */
[-C--:B--2---:R-:W-:Y:S03]  /*23770*/  HMMA.1688.F32.TF32 R96, R132, R52.reuse, R116 ;  /* 0x000000348460723c */ /* 0x084fe60000081074 */
[----:B------:R-:W-:Y:S04]  /*23780*/  STL.64 [R1+0x140], R104 ;  /* 0x0001406801007387 */ /* 0x000fe80000100a00 */
[----:B------:R-:W-:Y:S01]  /*23790*/  STL.64 [R1+0x148], R106 ;  /* 0x0001486a01007387 */ /* 0x000fe20000100a00 */
[C---:B------:R-:W-:Y:S03]  /*237a0*/  HMMA.1688.F32.TF32 R236, R128.reuse, R52, R236 ;  /* 0x0000003480ec723c */ /* 0x040fe600000810ec */
[----:B------:R-:W-:Y:S04]  /*237b0*/  LDS R111, [R6+UR7+0x900] ;  /* 0x00090007066f7984 */ /* 0x000fe80008000800 */
[----:B------:R-:W-:Y:S04]  /*237c0*/  STL.64 [R1+0x130], R100 ;  /* 0x0001306401007387 */ /* 0x000fe80000100a00 */
[----:B------:R-:W-:Y:S04]  /*237d0*/  STL.64 [R1+0x138], R102 ;  /* 0x0001386601007387 */ /* 0x000fe80000100a00 */
[----:B------:R-:W-:Y:S04]  /*237e0*/  STL.64 [R1+0x120], R96 ;  /* 0x0001206001007387 */ /* 0x000fe80000100a00 */
[----:B------:R1:W-:Y:S01]  /*237f0*/  STL.64 [R1+0x128], R98 ;  /* 0x0001286201007387 */ /* 0x0003e20000100a00 */
[----:B---3--:R-:W-:Y:S03]  /*23800*/  HMMA.1688.F32.TF32 R140, R128, R48, R140 ;  /* 0x00000030808c723c */ /* 0x008fe6000008108c */
[----:B------:R-:W-:Y:S04]  /*23810*/  LDS R112, [R7+UR7+0x100] ;  /* 0x0001000707707984 */ /* 0x000fe80008000800 */
[----:B------:R-:W-:Y:S01]  /*23820*/  LDS R114, [R7+UR7+0x900] ;  /* 0x0009000707727984 */ /* 0x000fe20008000800 */
[C---:B-1----:R-:W-:Y:S03]  /*23830*/  HMMA.1688.F32.TF32 R96, R132.reuse, R40, R160 ;  /* 0x000000288460723c */ /* 0x042fe600000810a0 */
[----:B------:R-:W-:Y:S04]  /*23840*/  LDS R113, [R2+UR7+0x100] ;  /* 0x0001000702717984 */ /* 0x000fe80008000800 */
[----:B------:R-:W-:Y:S01]  /*23850*/  LDS R115, [R2+UR7+0x900] ;  /* 0x0009000702737984 */ /* 0x000fe20008000800 */
[C---:B------:R-:W-:Y:S08]  /*23860*/  HMMA.1688.F32.TF32 R104, R132.reuse, R48, R120 ;  /* 0x000000308468723c */ /* 0x040ff00000081078 */
[----:B------:R-:W-:Y:S03]  /*23870*/  HMMA.1688.F32.TF32 R100, R132, R44, R156 ;  /* 0x0000002c8464723c */ /* 0x000fe6000008109c */
[----:B------:R-:W-:Y:S01]  /*23880*/  IMAD.MOV.U32 R252, RZ, RZ, R96 ;  /* 0x000000fffffc7224 */ /* 0x000fe200078e0060 */
[----:B------:R-:W-:Y:S01]  /*23890*/  MOV R5, R97 ;  /* 0x0000006100057202 */ /* 0x000fe20000000f00 */
[----:B------:R-:W-:-:S02]  /*238a0*/  IMAD.MOV.U32 R4, RZ, RZ, R98 ;  /* 0x000000ffff047224 */ /* 0x000fc400078e0062 */
[----:B------:R-:W-:Y:S02]  /*238b0*/  IMAD.MOV.U32 R3, RZ, RZ, R99 ;  /* 0x000000ffff037224 */ /* 0x000fe400078e0063 */
[----:B------:R-:W-:Y:S02]  /*238c0*/  HMMA.1688.F32.TF32 R96, R132, R244, R164 ;  /* 0x000000f48460723c */ /* 0x000fe400000810a4 */
[----:B------:R-:W-:Y:S04]  /*238d0*/  STL.64 [R1+0xc0], R104 ;  /* 0x0000c06801007387 */ /* 0x000fe80000100a00 */
[----:B------:R-:W-:Y:S04]  /*238e0*/  STL.64 [R1+0xc8], R106 ;  /* 0x0000c86a01007387 */ /* 0x000fe80000100a00 */
[----:B------:R-:W-:Y:S04]  /*238f0*/  STL.64 [R1+0x90], R100 ;  /* 0x0000906401007387 */ /* 0x000fe80000100a00 */
[----:B------:R-:W-:Y:S04]  /*23900*/  STL.64 [R1+0x98], R102 ;  /* 0x0000986601007387 */ /* 0x000fe80000100a00 */
[----:B------:R-:W-:Y:S04]  /*23910*/  STL [R1+0x2464], R5 ;  /* 0x0024640501007387 */ /* 0x000fe80000100800 */
[----:B------:R-:W-:Y:S04]  /*23920*/  STL [R1+0x2460], R252 ;  /* 0x002460fc01007387 */ /* 0x000fe80000100800 */
[----:B------:R1:W-:Y:S04]  /*23930*/  STL.64 [R1+0x30], R96 ;  /* 0x0000306001007387 */ /* 0x0003e80000100a00 */
[----:B------:R-:W2:Y:S04]  /*23940*/  LDL.LU.64 R120, [R1+0x10] ;  /* 0x0000100001787983 */ /* 0x000ea80000300a00 */
[----:B------:R-:W2:Y:S04]  /*23950*/  LDL.LU.64 R122, [R1+0x18] ;  /* 0x00001800017a7983 */ /* 0x000ea80000300a00 */
[----:B------:R-:W3:Y:S01]  /*23960*/  LDL.LU.64 R128, [R1+0x110] ;  /* 0x0001100001807983 */ /* 0x000ee20000300a00 */
[----:B------:R-:W-:-:S03]  /*23970*/  IMAD.MOV.U32 R51, RZ, RZ, R236 ;  /* 0x000000ffff337224 */ /* 0x000fc600078e00ec */
[----:B------:R-:W3:Y:S01]  /*23980*/  LDL.LU.64 R130, [R1+0x118] ;  /* 0x0001180001827983 */ /* 0x000ee20000300a00 */
[----:B------:R-:W-:Y:S01]  /*23990*/  MOV R54, R237 ;  /* 0x000000ed00367202 */ /* 0x000fe20000000f00 */
[----:B------:R-:W-:Y:S02]  /*239a0*/  IMAD.MOV.U32 R55, RZ, RZ, R238 ;  /* 0x000000ffff377224 */ /* 0x000fe400078e00ee */
[----:B------:R-:W4:Y:S01]  /*239b0*/  LDL.LU.64 R132, [R1+0x100] ;  /* 0x0001000001847983 */ /* 0x000f220000300a00 */
[----:B------:R-:W-:Y:S01]  /*239c0*/  IMAD.MOV.U32 R66, RZ, RZ, R239 ;  /* 0x000000ffff427224 */ /* 0x000fe200078e00ef */
[----:B------:R-:W-:Y:S02]  /*239d0*/  MOV R58, R140 ;  /* 0x0000008c003a7202 */ /* 0x000fe40000000f00 */
[----:B------:R-:W4:Y:S01]  /*239e0*/  LDL.LU.64 R134, [R1+0x108] ;  /* 0x0001080001867983 */ /* 0x000f220000300a00 */
[----:B------:R-:W-:Y:S01]  /*239f0*/  IMAD.MOV.U32 R59, RZ, RZ, R141 ;  /* 0x000000ffff3b7224 */ /* 0x000fe200078e008d */
[----:B------:R-:W-:Y:S02]  /*23a00*/  HMMA.1688.F32.TF32 R236, R124, R64, R176 ;  /* 0x000000407cec723c */ /* 0x000fe400000810b0 */
[----:B------:R-:W4:Y:S01]  /*23a10*/  LDL.LU.64 R136, [R1+0xf0] ;  /* 0x0000f00001887983 */ /* 0x000f220000300a00 */
[----:B------:R-:W-:Y:S01]  /*23a20*/  IMAD.MOV.U32 R62, RZ, RZ, R142 ;  /* 0x000000ffff3e7224 */ /* 0x000fe200078e008e */
[----:B------:R-:W-:-:S02]  /*23a30*/  MOV R63, R143 ;  /* 0x0000008f003f7202 */ /* 0x000fc40000000f00 */
[----:B------:R-:W4:Y:S04]  /*23a40*/  LDL.LU.64 R138, [R1+0xf8] ;  /* 0x0000f800018a7983 */ /* 0x000f280000300a00 */
[----:B------:R-:W4:Y:S01]  /*23a50*/  LDL.LU.64 R140, [R1+0xe0] ;  /* 0x0000e000018c7983 */ /* 0x000f220000300a00 */
[----:B------:R-:W-:-:S03]  /*23a60*/  MOV R42, R98 ;  /* 0x00000062002a7202 */ /* 0x000fc60000000f00 */
[----:B------:R-:W4:Y:S01]  /*23a70*/  LDL.LU.64 R142, [R1+0xe8] ;  /* 0x0000e800018e7983 */ /* 0x000f220000300a00 */
[----:B------:R-:W-:-:S03]  /*23a80*/  IMAD.MOV.U32 R43, RZ, RZ, R99 ;  /* 0x000000ffff2b7224 */ /* 0x000fc600078e0063 */
[----:B------:R-:W4:Y:S01]  /*23a90*/  LDL.LU.64 R160, [R1+0xd0] ;  /* 0x0000d00001a07983 */ /* 0x000f220000300a00 */
[-C--:B-1----:R-:W-:Y:S03]  /*23aa0*/  HMMA.1688.F32.TF32 R96, R124, R60.reuse, R168 ;  /* 0x0000003c7c60723c */ /* 0x082fe600000810a8 */
[----:B------:R-:W4:Y:S04]  /*23ab0*/  LDL.LU.64 R162, [R1+0xd8] ;  /* 0x0000d80001a27983 */ /* 0x000f280000300a00 */
        /* <DEDUP_REMOVED lines=8> */
[----:B------:R-:W-:Y:S04]  /*23b40*/  STL.64 [R1+0x23e0], R250 ;  /* 0x0023e0fa01007387 */ /* 0x000fe80000100a00 */
[----:B------:R1:W-:Y:S04]  /*23b50*/  STL.64 [R1+0x23d8], R248 ;  /* 0x0023d8f801007387 */ /* 0x0003e80000100a00 */
[----:B-1----:R-:W4:Y:S04]  /*23b60*/  LDL.LU.64 R248, [R1+0x20] ;  /* 0x0000200001f87983 */ /* 0x002f280000300a00 */
[----:B------:R-:W4:Y:S04]  /*23b70*/  LDL.LU.64 R250, [R1+0x28] ;  /* 0x0000280001fa7983 */ /* 0x000f280000300a00 */
[----:B------:R-:W4:Y:S04]  /*23b80*/  LDL.LU.64 R176, [R1+0x40] ;  /* 0x0000400001b07983 */ /* 0x000f280000300a00 */
[----:B------:R-:W4:Y:S04]  /*23b90*/  LDL.LU.64 R178, [R1+0x48] ;  /* 0x0000480001b27983 */ /* 0x000f280000300a00 */
[----:B------:R-:W-:Y:S04]  /*23ba0*/  STL.64 [R1+0x23f0], R238 ;  /* 0x0023f0ee01007387 */ /* 0x000fe80000100a00 */
[----:B------:R1:W-:Y:S04]  /*23bb0*/  STL.64 [R1+0x23e8], R236 ;  /* 0x0023e8ec01007387 */ /* 0x0003e80000100a00 */
[----:B-1----:R-:W4:Y:S04]  /*23bc0*/  LDL.LU.64 R236, [R1+0xa0] ;  /* 0x0000a00001ec7983 */ /* 0x002f280000300a00 */
[----:B------:R-:W4:Y:S01]  /*23bd0*/  LDL.LU.64 R238, [R1+0xa8] ;  /* 0x0000a80001ee7983 */ /* 0x000f220000300a00 */
[----:B------:R-:W-:Y:S01]  /*23be0*/  IMAD.MOV.U32 R246, RZ, RZ, R96 ;  /* 0x000000fffff67224 */ /* 0x000fe200078e0060 */
[----:B------:R-:W-:Y:S01]  /*23bf0*/  MOV R247, R97 ;  /* 0x0000006100f77202 */ /* 0x000fe20000000f00 */
[----:B------:R-:W-:Y:S01]  /*23c00*/  IMAD.MOV.U32 R5, RZ, RZ, R98 ;  /* 0x000000ffff057224 */ /* 0x000fe200078e0062 */
[C---:B------:R-:W-:Y:S01]  /*23c10*/  HMMA.1688.F32.TF32 R200, R68.reuse, R60, R200 ;  /* 0x0000003c44c8723c */ /* 0x040fe200000810c8 */
[----:B------:R-:W-:Y:S01]  /*23c20*/  IMAD.MOV.U32 R252, RZ, RZ, R99 ;  /* 0x000000fffffc7224 */ /* 0x000fe200078e0063 */
[----:B------:R-:W-:Y:S04]  /*23c30*/  LDS R96, [R0+UR7+0x180] ;  /* 0x0001800700607984 */ /* 0x000fe80008000800 */
[----:B------:R-:W-:Y:S02]  /*23c40*/  LDS R98, [R0+UR7+0x980] ;  /* 0x0009800700627984 */ /* 0x000fe40008000800 */
[C---:B------:R-:W-:Y:S02]  /*23c50*/  HMMA.1688.F32.TF32 R204, R68.reuse, R56, R204 ;  /* 0x0000003844cc723c */ /* 0x040fe400000810cc */
[----:B------:R-:W-:Y:S04]  /*23c60*/  LDS R97, [R6+UR7+0x180] ;  /* 0x0001800706617984 */ /* 0x000fe80008000800 */
[----:B------:R-:W1:Y:S02]  /*23c70*/  LDS R99, [R6+UR7+0x980] ;  /* 0x0009800706637984 */ /* 0x000e640008000800 */
[C---:B------:R-:W-:Y:S08]  /*23c80*/  HMMA.1688.F32.TF32 R16, R68.reuse, R64, R16 ;  /* 0x000000404410723c */ /* 0x040ff00000081010 */
[C---:B------:R-:W-:Y:S08]  /*23c90*/  HMMA.1688.F32.TF32 R20, R68.reuse, R52, R20 ;  /* 0x000000344414723c */ /* 0x040ff00000081014 */
[C---:B------:R-:W-:Y:S08]  /*23ca0*/  HMMA.1688.F32.TF32 R24, R68.reuse, R48, R24 ;  /* 0x000000304418723c */ /* 0x040ff00000081018 */
[C---:B------:R-:W-:Y:S08]  /*23cb0*/  HMMA.1688.F32.TF32 R28, R68.reuse, R44, R28 ;  /* 0x0000002c441c723c */ /* 0x040ff0000008101c */
[C---:B------:R-:W-:Y:S08]  /*23cc0*/  HMMA.1688.F32.TF32 R32, R68.reuse, R40, R32 ;  /* 0x000000284420723c */ /* 0x040ff00000081020 */
[----:B------:R-:W-:Y:S01]  /*23cd0*/  HMMA.1688.F32.TF32 R12, R68, R244, R12 ;  /* 0x000000f4440c723c */ /* 0x000fe2000008100c */
[----:B------:R-:W-:Y:S04]  /*23ce0*/  LDS R68, [R7+UR7+0x180] ;  /* 0x0001800707447984 */ /* 0x000fe80008000800 */
[----:B------:R-:W-:Y:S04]  /*23cf0*/  LDS R70, [R7+UR7+0x980] ;  /* 0x0009800707467984 */ /* 0x000fe80008000800 */
[----:B------:R-:W-:Y:S04]  /*23d00*/  LDS R69, [R2+UR7+0x180] ;  /* 0x0001800702457984 */ /* 0x000fe80008000800 */
[----:B------:R-:W1:Y:S01]  /*23d10*/  LDS R71, [R2+UR7+0x980] ;  /* 0x0009800702477984 */ /* 0x000e620008000800 */
[C---:B------:R-:W-:Y:S08]  /*23d20*/  HMMA.1688.F32.TF32 R180, R124.reuse, R52, R180 ;  /* 0x000000347cb4723c */ /* 0x040ff000000810b4 */
[C---:B------:R-:W-:Y:S08]  /*23d30*/  HMMA.1688.F32.TF32 R184, R124.reuse, R48, R184 ;  /* 0x000000307cb8723c */ /* 0x040ff000000810b8 */
[C---:B------:R-:W-:Y:S08]  /*23d40*/  HMMA.1688.F32.TF32 R188, R124.reuse, R44, R188 ;  /* 0x0000002c7cbc723c */ /* 0x040ff000000810bc */
[C---:B------:R-:W-:Y:S08]  /*23d50*/  HMMA.1688.F32.TF32 R192, R124.reuse, R40, R192 ;  /* 0x000000287cc0723c */ /* 0x040ff000000810c0 */
[----:B------:R-:W-:Y:S01]  /*23d60*/  HMMA.1688.F32.TF32 R8, R124, R244, R8 ;  /* 0x000000f47c08723c */ /* 0x000fe20000081008 */
[----:B------:R-:W-:Y:S04]  /*23d70*/  STL.64 [R1+0x2400], R182 ;  /* 0x002400b601007387 */ /* 0x000fe80000100a00 */
[----:B------:R1:W-:Y:S04]  /*23d80*/  STL.64 [R1+0x23f8], R180 ;  /* 0x0023f8b401007387 */ /* 0x0003e80000100a00 */
[----:B------:R-:W-:Y:S04]  /*23d90*/  STL.64 [R1+0x2410], R186 ;  /* 0x002410ba01007387 */ /* 0x000fe80000100a00 */
[----:B------:R-:W-:Y:S04]  /*23da0*/  STL.64 [R1+0x2408], R184 ;  /* 0x002408b801007387 */ /* 0x000fe80000100a00 */
[----:B------:R-:W-:Y:S04]  /*23db0*/  STL.64 [R1+0x2420], R190 ;  /* 0x002420be01007387 */ /* 0x000fe80000100a00 */
[----:B------:R2:W-:Y:S01]  /*23dc0*/  STL.64 [R1+0x2418], R188 ;  /* 0x002418bc01007387 */ /* 0x0005e20000100a00 */
[C---:B-1----:R-:W-:Y:S03]  /*23dd0*/  HMMA.1688.F32.TF32 R116, R96.reuse, R60, R144 ;  /* 0x0000003c6074723c */ /* 0x042fe60000081090 */
[----:B------:R-:W-:Y:S04]  /*23de0*/  STL.64 [R1+0x2430], R194 ;  /* 0x002430c201007387 */ /* 0x000fe80000100a00 */
[----:B------:R1:W-:Y:S04]  /*23df0*/  STL.64 [R1+0x2428], R192 ;  /* 0x002428c001007387 */ /* 0x0003e80000100a00 */
[----:B------:R-:W-:Y:S04]  /*23e00*/  STL.64 [R1+0x2448], R10 ;  /* 0x0024480a01007387 */ /* 0x000fe80000100a00 */
[----:B------:R-:W-:Y:S04]  /*23e10*/  STL.64 [R1+0x2440], R8 ;  /* 0x0024400801007387 */ /* 0x000fe80000100a00 */
[----:B------:R-:W-:Y:S04]  /*23e20*/  STL.64 [R1+0x2458], R202 ;  /* 0x002458ca01007387 */ /* 0x000fe80000100a00 */
[----:B------:R-:W-:Y:S01]  /*23e30*/  STL.64 [R1+0x2450], R200 ;  /* 0x002450c801007387 */ /* 0x000fe20000100a00 */
[C---:B--2---:R-:W-:Y:S08]  /*23e40*/  HMMA.1688.F32.TF32 R120, R96.reuse, R56, R120 ;  /* 0x000000386078723c */ /* 0x044ff00000081078 */
[C---:B---3--:R-:W-:Y:S08]  /*23e50*/  HMMA.1688.F32.TF32 R128, R96.reuse, R52, R128 ;  /* 0x000000346080723c */ /* 0x048ff00000081080 */
[C---:B----4-:R-:W-:Y:S08]  /*23e60*/  HMMA.1688.F32.TF32 R132, R96.reuse, R48, R132 ;  /* 0x000000306084723c */ /* 0x050ff00000081084 */
[C---:B------:R-:W-:Y:S08]  /*23e70*/  HMMA.1688.F32.TF32 R136, R96.reuse, R44, R136 ;  /* 0x0000002c6088723c */ /* 0x040ff00000081088 */
[C---:B------:R-:W-:Y:S08]  /*23e80*/  HMMA.1688.F32.TF32 R140, R96.reuse, R40, R140 ;  /* 0x00000028608c723c */ /* 0x040ff0000008108c */
[C---:B------:R-:W-:Y:S08]  /*23e90*/  HMMA.1688.F32.TF32 R160, R96.reuse, R244, R160 ;  /* 0x000000f460a0723c */ /* 0x040ff000000810a0 */
[----:B------:R-:W-:Y:S01]  /*23ea0*/  HMMA.1688.F32.TF32 R124, R96, R64, R236 ;  /* 0x00000040607c723c */ /* 0x000fe200000810ec */
[----:B------:R-:W-:Y:S01]  /*23eb0*/  IMAD.MOV.U32 R180, RZ, RZ, R51 ;  /* 0x000000ffffb47224 */ /* 0x000fe200078e0033 */
[----:B------:R-:W-:Y:S01]  /*23ec0*/  MOV R182, R55 ;  /* 0x0000003700b67202 */ /* 0x000fe20000000f00 */
[----:B------:R-:W-:-:S02]  /*23ed0*/  IMAD.MOV.U32 R181, RZ, RZ, R54 ;  /* 0x000000ffffb57224 */ /* 0x000fc400078e0036 */
[----:B------:R-:W-:Y:S01]  /*23ee0*/  IMAD.MOV.U32 R183, RZ, RZ, R66 ;  /* 0x000000ffffb77224 */ /* 0x000fe200078e0042 */
[----:B------:R-:W-:Y:S01]  /*23ef0*/  MOV R188, R241 ;  /* 0x000000f100bc7202 */ /* 0x000fe20000000f00 */
[----:B------:R-:W-:Y:S01]  /*23f00*/  IMAD.MOV.U32 R189, RZ, RZ, R242 ;  /* 0x000000ffffbd7224 */ /* 0x000fe200078e00f2 */
[----:B------:R-:W-:Y:S01]  /*23f10*/  HMMA.1688.F32.TF32 R96, R68, R44, R248 ;  /* 0x0000002c4460723c */ /* 0x000fe200000810f8 */
[----:B------:R-:W-:Y:S01]  /*23f20*/  MOV R248, R240 ;  /* 0x000000f000f87202 */ /* 0x000fe20000000f00 */
[----:B------:R-:W-:Y:S01]  /*23f30*/  IMAD.MOV.U32 R190, RZ, RZ, R243 ;  /* 0x000000ffffbe7224 */ /* 0x000fe200078e00f3 */
[----:B------:R-:W2:Y:S01]  /*23f40*/  LDL.LU R240, [R1+0x24c8] ;  /* 0x0024c80001f07983 */ /* 0x000ea20000300800 */
[----:B------:R-:W-:Y:S01]  /*23f50*/  IMAD.MOV.U32 R249, RZ, RZ, R46 ;  /* 0x000000fffff97224 */ /* 0x000fe200078e002e */
[----:B------:R-:W-:Y:S01]  /*23f60*/  MOV R251, R50 ;  /* 0x0000003200fb7202 */ /* 0x000fe20000000f00 */
[----:B------:R-:W-:Y:S01]  /*23f70*/  IMAD.MOV.U32 R250, RZ, RZ, R47 ;  /* 0x000000fffffa7224 */ /* 0x000fe200078e002f */
[----:B------:R-:W3:Y:S04]  /*23f80*/  LDL.LU R46, [R1+0x24c4] ;  /* 0x0024c400012e7983 */ /* 0x000ee80000300800 */
[----:B------:R-:W3:Y:S04]  /*23f90*/  LDL.LU R47, [R1+0x24c0] ;  /* 0x0024c000012f7983 */ /* 0x000ee80000300800 */
[----:B------:R-:W4:Y:S04]  /*23fa0*/  LDL.LU R50, [R1+0x24bc] ;  /* 0x0024bc0001327983 */ /* 0x000f280000300800 */
[----:B------:R-:W4:Y:S04]  /*23fb0*/  LDL.LU R51, [R1+0x24b8] ;  /* 0x0024b80001337983 */ /* 0x000f280000300800 */
[----:B------:R-:W3:Y:S04]  /*23fc0*/  LDL.LU R54, [R1+0x24b4] ;  /* 0x0024b40001367983 */ /* 0x000ee80000300800 */
[----:B------:R-:W3:Y:S04]  /*23fd0*/  LDL.LU R55, [R1+0x24b0] ;  /* 0x0024b00001377983 */ /* 0x000ee80000300800 */
[----:B------:R-:W3:Y:S04]  /*23fe0*/  LDL.LU R66, [R1+0x24ac] ;  /* 0x0024ac0001427983 */ /* 0x000ee80000300800 */
[----:B-1----:R-:W3:Y:S04]  /*23ff0*/  LDL.LU R192, [R1+0x1d0] ;  /* 0x0001d00001c07983 */ /* 0x002ee80000300800 */
[----:B------:R-:W3:Y:S04]  /*24000*/  LDL.LU R193, [R1+0x1d4] ;  /* 0x0001d40001c17983 */ /* 0x000ee80000300800 */
[----:B------:R-:W3:Y:S01]  /*24010*/  LDL.LU R194, [R1+0x1d8] ;  /* 0x0001d80001c27983 */ /* 0x000ee20000300800 */
[----:B------:R-:W-:Y:S01]  /*24020*/  MOV R191, R232 ;  /* 0x000000e800bf7202 */ /* 0x000fe20000000f00 */
[----:B------:R-:W-:Y:S01]  /*24030*/  IMAD.MOV.U32 R184, RZ, RZ, R233 ;  /* 0x000000ffffb87224 */ /* 0x000fe200078e00e9 */
[----:B------:R-:W-:Y:S01]  /*24040*/  MOV R186, R235 ;  /* 0x000000eb00ba7202 */ /* 0x000fe20000000f00 */
[----:B------:R-:W-:-:S02]  /*24050*/  IMAD.MOV.U32 R185, RZ, RZ, R234 ;  /* 0x000000ffffb97224 */ /* 0x000fc400078e00ea */
[----:B------:R-:W-:Y:S01]  /*24060*/  IMAD.MOV.U32 R187, RZ, RZ, R67 ;  /* 0x000000ffffbb7224 */ /* 0x000fe200078e0043 */
[----:B------:R-:W-:Y:S01]  /*24070*/  MOV R237, R59 ;  /* 0x0000003b00ed7202 */ /* 0x000fe20000000f00 */
[----:B------:R-:W-:Y:S01]  /*24080*/  IMAD.MOV.U32 R236, RZ, RZ, R58 ;  /* 0x000000ffffec7224 */ /* 0x000fe200078e003a */
[----:B------:R-:W-:Y:S01]  /*24090*/  LDS R144, [R0+UR7+0x1000] ;  /* 0x0010000700907984 */ /* 0x000fe20008000800 */
[----:B------:R-:W-:Y:S02]  /*240a0*/  IMAD.MOV.U32 R238, RZ, RZ, R62 ;  /* 0x000000ffffee7224 */ /* 0x000fe400078e003e */
[----:B------:R-:W-:Y:S01]  /*240b0*/  IMAD.MOV.U32 R239, RZ, RZ, R63 ;  /* 0x000000ffffef7224 */ /* 0x000fe200078e003f */
[----:B------:R-:W-:Y:S04]  /*240c0*/  LDS R146, [R0+UR7+0x1800] ;  /* 0x0018000700927984 */ /* 0x000fe80008000800 */
[----:B------:R-:W-:Y:S04]  /*240d0*/  LDS R145, [R6+UR7+0x1000] ;  /* 0x0010000706917984 */ /* 0x000fe80008000800 */
[----:B------:R-:W3:Y:S01]  /*240e0*/  LDS R147, [R6+UR7+0x1800] ;  /* 0x0018000706937984 */ /* 0x000ee20008000800 */
[----:B--2---:R-:W-:-:S03]  /*240f0*/  IMAD.MOV.U32 R195, RZ, RZ, R240 ;  /* 0x000000ffffc37224 */ /* 0x004fc600078e00f0 */
[----:B------:R-:W2:Y:S04]  /*24100*/  LDL.LU R240, [R1+0x24a8] ;  /* 0x0024a80001f07983 */ /* 0x000ea80000300800 */
[----:B------:R-:W2:Y:S04]  /*24110*/  LDL.LU R241, [R1+0x24a4] ;  /* 0x0024a40001f17983 */ /* 0x000ea80000300800 */
[----:B------:R-:W2:Y:S04]  /*24120*/  LDL.LU R242, [R1+0x24a0] ;  /* 0x0024a00001f27983 */ /* 0x000ea80000300800 */
[----:B------:R-:W2:Y:S04]  /*24130*/  LDL.LU R243, [R1+0x249c] ;  /* 0x00249c0001f37983 */ /* 0x000ea80000300800 */
[----:B------:R-:W3:Y:S04]  /*24140*/  LDL.LU R232, [R1+0x2498] ;  /* 0x0024980001e87983 */ /* 0x000ee80000300800 */
[----:B------:R-:W3:Y:S04]  /*24150*/  LDL.LU R233, [R1+0x2494] ;  /* 0x0024940001e97983 */ /* 0x000ee80000300800 */
[----:B------:R-:W3:Y:S04]  /*24160*/  LDL.LU R234, [R1+0x2490] ;  /* 0x0024900001ea7983 */ /* 0x000ee80000300800 */
[----:B------:R-:W3:Y:S04]  /*24170*/  LDL.LU R235, [R1+0x248c] ;  /* 0x00248c0001eb7983 */ /* 0x000ee80000300800 */
[----:B------:R-:W4:Y:S04]  /*24180*/  LDL.LU R67, [R1+0x2488] ;  /* 0x0024880001437983 */ /* 0x000f280000300800 */
[----:B------:R-:W4:Y:S04]  /*24190*/  LDL.LU R58, [R1+0x2484] ;  /* 0x00248400013a7983 */ /* 0x000f280000300800 */
[----:B------:R-:W4:Y:S04]  /*241a0*/  LDL.LU R59, [R1+0x2480] ;  /* 0x00248000013b7983 */ /* 0x000f280000300800 */
[----:B------:R-:W4:Y:S04]  /*241b0*/  LDL.LU R62, [R1+0x247c] ;  /* 0x00247c00013e7983 */ /* 0x000f280000300800 */
[----:B------:R-:W4:Y:S01]  /*241c0*/  LDL.LU R63, [R1+0x2478] ;  /* 0x00247800013f7983 */ /* 0x000f220000300800 */
[C---:B------:R-:W-:Y:S08]  /*241d0*/  HMMA.1688.F32.TF32 R228, R108.reuse, R60, R228 ;  /* 0x0000003c6ce4723c */ /* 0x040ff000000810e4 */
[C---:B------:R-:W-:Y:S08]  /*241e0*/  HMMA.1688.F32.TF32 R224, R108.reuse, R56, R224 ;  /* 0x000000386ce0723c */ /* 0x040ff000000810e0 */
[C---:B------:R-:W-:Y:S08]  /*241f0*/  HMMA.1688.F32.TF32 R36, R108.reuse, R64, R36 ;  /* 0x000000406c24723c */ /* 0x040ff00000081024 */
[C---:B------:R-:W-:Y:S01]  /*24200*/  HMMA.1688.F32.TF32 R100, R108.reuse, R52, R148 ;  /* 0x000000346c64723c */ /* 0x040fe20000081094 */
[----:B------:R-:W-:Y:S04]  /*24210*/  LDS R148, [R7+UR7+0x1000] ;  /* 0x0010000707947984 */ /* 0x000fe80008000800 */
[----:B------:R-:W-:Y:S03]  /*24220*/  LDS R150, [R7+UR7+0x1800] ;  /* 0x0018000707967984 */ /* 0x000fe60008000800 */
[C---:B------:R-:W-:Y:S01]  /*24230*/  HMMA.1688.F32.TF32 R72, R108.reuse, R48, R72 ;  /* 0x000000306c48723c */ /* 0x040fe20000081048 */
[----:B------:R-:W-:Y:S04]  /*24240*/  LDS R149, [R2+UR7+0x1000] ;  /* 0x0010000702957984 */ /* 0x000fe80008000800 */
[----:B------:R-:W1:Y:S03]  /*24250*/  LDS R151, [R2+UR7+0x1800] ;  /* 0x0018000702977984 */ /* 0x000e660008000800 */
[C---:B------:R-:W-:Y:S01]  /*24260*/  HMMA.1688.F32.TF32 R104, R108.reuse, R44, R152 ;  /* 0x0000002c6c68723c */ /* 0x040fe20000081098 */
[----:B------:R-:W-:Y:S04]  /*24270*/  LDS R152, [R7+UR7+0x1080] ;  /* 0x0010800707987984 */ /* 0x000fe80008000800 */
[----:B------:R-:W-:Y:S03]  /*24280*/  LDS R154, [R7+UR7+0x1880] ;  /* 0x00188007079a7984 */ /* 0x000fe60008000800 */
[C---:B------:R-:W-:Y:S01]  /*24290*/  HMMA.1688.F32.TF32 R76, R108.reuse, R40, R76 ;  /* 0x000000286c4c723c */ /* 0x040fe2000008104c */
[----:B------:R-:W-:Y:S04]  /*242a0*/  LDS R153, [R2+UR7+0x1080] ;  /* 0x0010800702997984 */ /* 0x000fe80008000800 */
[----:B------:R-:W-:Y:S03]  /*242b0*/  LDS R155, [R2+UR7+0x1880] ;  /* 0x00188007029b7984 */ /* 0x000fe60008000800 */
[----:B------:R-:W-:Y:S08]  /*242c0*/  HMMA.1688.F32.TF32 R196, R108, R244, R196 ;  /* 0x000000f46cc4723c */ /* 0x000ff000000810c4 */
[C---:B------:R-:W-:Y:S08]  /*242d0*/  HMMA.1688.F32.TF32 R108, R112.reuse, R40, R92 ;  /* 0x00000028706c723c */ /* 0x040ff0000008105c */
[C---:B------:R-:W-:Y:S08]  /*242e0*/  HMMA.1688.F32.TF32 R80, R112.reuse, R60, R80 ;  /* 0x0000003c7050723c */ /* 0x040ff00000081050 */
[C---:B------:R-:W-:Y:S08]  /*242f0*/  HMMA.1688.F32.TF32 R208, R112.reuse, R56, R208 ;  /* 0x0000003870d0723c */ /* 0x040ff000000810d0 */
[C---:B------:R-:W-:Y:S08]  /*24300*/  HMMA.1688.F32.TF32 R84, R112.reuse, R64, R84 ;  /* 0x000000407054723c */ /* 0x040ff00000081054 */
[C---:B------:R-:W-:Y:S08]  /*24310*/  HMMA.1688.F32.TF32 R212, R112.reuse, R52, R212 ;  /* 0x0000003470d4723c */ /* 0x040ff000000810d4 */
[C---:B------:R-:W-:Y:S08]  /*24320*/  HMMA.1688.F32.TF32 R88, R112.reuse, R48, R88 ;  /* 0x000000307058723c */ /* 0x040ff00000081058 */
[C---:B------:R-:W-:Y:S08]  /*24330*/  HMMA.1688.F32.TF32 R216, R112.reuse, R44, R216 ;  /* 0x0000002c70d8723c */ /* 0x040ff000000810d8 */
[----:B------:R-:W-:Y:S08]  /*24340*/  HMMA.1688.F32.TF32 R220, R112, R244, R220 ;  /* 0x000000f470dc723c */ /* 0x000ff000000810dc */
[C---:B------:R-:W-:Y:S08]  /*24350*/  HMMA.1688.F32.TF32 R164, R68.reuse, R60, R164 ;  /* 0x0000003c44a4723c */ /* 0x040ff000000810a4 */
[C---:B------:R-:W-:Y:S08]  /*24360*/  HMMA.1688.F32.TF32 R168, R68.reuse, R56, R168 ;  /* 0x0000003844a8723c */ /* 0x040ff000000810a8 */
[C---:B------:R-:W-:Y:S08]  /*24370*/  HMMA.1688.F32.TF32 R172, R68.reuse, R64, R172 ;  /* 0x0000004044ac723c */ /* 0x040ff000000810ac */
[C---:B------:R-:W-:Y:S08]  /*24380*/  HMMA.1688.F32.TF32 R156, R68.reuse, R52, R156 ;  /* 0x00000034449c723c */ /* 0x040ff0000008109c */
[C---:B------:R-:W-:Y:S01]  /*24390*/  HMMA.1688.F32.TF32 R112, R68.reuse, R48, R176 ;  /* 0x000000304470723c */ /* 0x040fe200000810b0 */
[----:B------:R-:W-:Y:S04]  /*243a0*/  LDS R176, [R0+UR7+0x1080] ;  /* 0x0010800700b07984 */ /* 0x000fe80008000800 */
[----:B------:R-:W-:Y:S04]  /*243b0*/  LDS R178, [R0+UR7+0x1880] ;  /* 0x0018800700b27984 */ /* 0x000fe80008000800 */
[----:B------:R-:W-:Y:S04]  /*243c0*/  LDS R177, [R6+UR7+0x1080] ;  /* 0x0010800706b17984 */ /* 0x000fe80008000800 */
[----:B------:R-:W1:Y:S01]  /*243d0*/  LDS R179, [R6+UR7+0x1880] ;  /* 0x0018800706b37984 */ /* 0x000e620008000800 */
[C---:B--2---:R-:W-:Y:S08]  /*243e0*/  HMMA.1688.F32.TF32 R92, R68.reuse, R40, R240 ;  /* 0x00000028445c723c */ /* 0x044ff000000810f0 */
[----:B---3--:R-:W-:Y:S08]  /*243f0*/  HMMA.1688.F32.TF32 R68, R68, R244, R232 ;  /* 0x000000f44444723c */ /* 0x008ff000000810e8 */
[C---:B----4-:R-:W-:Y:S08]  /*24400*/  HMMA.1688.F32.TF32 R8, R144.reuse, R62, R192 ;  /* 0x0000003e9008723c */ /* 0x050ff000000810c0 */
[----:B------:R-:W-:Y:S11]  /*24410*/  HMMA.1688.F32.TF32 R240, R144, R58, R188 ;  /* 0x0000003a90f0723c */ /* 0x000ff600000810bc */
[----:B------:R-:W-:Y:S01]  /*24420*/  MOV R245, R8 ;  /* 0x0000000800f57202 */ /* 0x000fe20000000f00 */
[----:B------:R-:W-:Y:S01]  /*24430*/  IMAD.MOV.U32 R244, RZ, RZ, R9 ;  /* 0x000000fffff47224 */ /* 0x000fe200078e0009 */
[----:B------:R-:W-:Y:S01]  /*24440*/  MOV R56, R11 ;  /* 0x0000000b00387202 */ /* 0x000fe20000000f00 */
[----:B------:R-:W-:-:S02]  /*24450*/  IMAD.MOV.U32 R57, RZ, RZ, R10 ;  /* 0x000000ffff397224 */ /* 0x000fc400078e000a */
[C---:B------:R-:W-:Y:S03]  /*24460*/  HMMA.1688.F32.TF32 R8, R144.reuse, R66, R184 ;  /* 0x000000429008723c */ /* 0x040fe600000810b8 */
[----:B------:R-:W-:Y:S04]  /*24470*/  STL [R1+0x23a0], R240 ;  /* 0x0023a0f001007387 */ /* 0x000fe80000100800 */
[----:B------:R-:W-:Y:S01]  /*24480*/  STL [R1+0x239c], R241 ;  /* 0x00239cf101007387 */ /* 0x000fe20000100800 */
[C---:B------:R-:W-:Y:S03]  /*24490*/  HMMA.1688.F32.TF32 R184, R144.reuse, R54, R180 ;  /* 0x0000003690b8723c */ /* 0x040fe600000810b4 */
[----:B------:R-:W-:Y:S04]  /*244a0*/  STL [R1+0x2398], R242 ;  /* 0x002398f201007387 */ /* 0x000fe80000100800 */
[----:B------:R-:W-:Y:S01]  /*244b0*/  STL [R1+0x2394], R243 ;  /* 0x002394f301007387 */ /* 0x000fe20000100800 */
[C---:B------:R-:W-:Y:S03]  /*244c0*/  HMMA.1688.F32.TF32 R180, R144.reuse, R50, R236 ;  /* 0x0000003290b4723c */ /* 0x040fe600000810ec */
[----:B------:R-:W-:Y:S04]  /*244d0*/  STL.64 [R1+0x2b0], R8 ;  /* 0x0002b00801007387 */ /* 0x000fe80000100a00 */
[----:B------:R2:W-:Y:S02]  /*244e0*/  STL.64 [R1+0x2b8], R10 ;  /* 0x0002b80a01007387 */ /* 0x0005e40000100a00 */
[----:B--2---:R-:W-:Y:S02]  /*244f0*/  HMMA.1688.F32.TF32 R8, R144, R46, R248 ;  /* 0x0000002e9008723c */ /* 0x004fe400000810f8 */
[----:B------:R-:W-:Y:S04]  /*24500*/  STL.64 [R1+0x2a0], R184 ;  /* 0x0002a0b801007387 */ /* 0x000fe80000100a00 */
[----:B------:R-:W-:Y:S04]  /*24510*/  STL.64 [R1+0x2a8], R186 ;  /* 0x0002a8ba01007387 */ /* 0x000fe80000100a00 */
[----:B------:R-:W-:Y:S04]  /*24520*/  STL.64 [R1+0x290], R180 ;  /* 0x000290b401007387 */ /* 0x000fe80000100a00 */
[----:B------:R-:W-:Y:S05]  /*24530*/  STL.64 [R1+0x298], R182 ;  /* 0x000298b601007387 */ /* 0x000fea0000100a00 */
[----:B------:R2:W-:Y:S01]  /*24540*/  STL.64 [R1+0x288], R10 ;  /* 0x0002880a01007387 */ /* 0x0005e20000100a00 */
[----:B------:R-:W-:-:S03]  /*24550*/  IMAD.MOV.U32 R60, RZ, RZ, R8 ;  /* 0x000000ffff3c7224 */ /* 0x000fc600078e0008 */
[----:B------:R-:W1:Y:S01]  /*24560*/  LDL.LU R236, [R1+0xc0] ;  /* 0x0000c00001ec7983 */ /* 0x000e620000300800 */
[----:B------:R-:W-:-:S03]  /*24570*/  IMAD.MOV.U32 R61, RZ, RZ, R9 ;  /* 0x000000ffff3d7224 */ /* 0x000fc600078e0009 */
[----:B------:R-:W1:Y:S04]  /*24580*/  LDL.LU R237, [R1+0xc4] ;  /* 0x0000c40001ed7983 */ /* 0x000e680000300800 */
[----:B------:R-:W1:Y:S04]  /*24590*/  LDL.LU R238, [R1+0xc8] ;  /* 0x0000c80001ee7983 */ /* 0x000e680000300800 */
[----:B------:R-:W1:Y:S04]  /*245a0*/  LDL.LU R239, [R1+0xcc] ;  /* 0x0000cc0001ef7983 */ /* 0x000e680000300800 */
[----:B------:R-:W3:Y:S04]  /*245b0*/  LDL.LU R8, [R1+0x160] ;  /* 0x0001600001087983 */ /* 0x000ee80000300800 */
[----:B------:R-:W3:Y:S04]  /*245c0*/  LDL.LU R9, [R1+0x164] ;  /* 0x0001640001097983 */ /* 0x000ee80000300800 */
[----:B--2---:R-:W3:Y:S04]  /*245d0*/  LDL.LU R10, [R1+0x168] ;  /* 0x00016800010a7983 */ /* 0x004ee80000300800 */
[----:B------:R-:W3:Y:S04]  /*245e0*/  LDL.LU R11, [R1+0x16c] ;  /* 0x00016c00010b7983 */ /* 0x000ee80000300800 */
[----:B------:R-:W2:Y:S04]  /*245f0*/  LDL.LU R200, [R1+0x170] ;  /* 0x0001700001c87983 */ /* 0x000ea80000300800 */
[----:B------:R-:W2:Y:S04]  /*24600*/  LDL.LU R201, [R1+0x174] ;  /* 0x0001740001c97983 */ /* 0x000ea80000300800 */
[----:B------:R-:W2:Y:S04]  /*24610*/  LDL.LU R202, [R1+0x178] ;  /* 0x0001780001ca7983 */ /* 0x000ea80000300800 */
[----:B------:R-:W2:Y:S04]  /*24620*/  LDL.LU R203, [R1+0x17c] ;  /* 0x00017c0001cb7983 */ /* 0x000ea80000300800 */
[----:B------:R-:W4:Y:S04]  /*24630*/  LDL.LU R192, [R1+0x150] ;  /* 0x0001500001c07983 */ /* 0x000f280000300800 */
[----:B------:R-:W4:Y:S04]  /*24640*/  LDL.LU R193, [R1+0x154] ;  /* 0x0001540001c17983 */ /* 0x000f280000300800 */
[----:B------:R-:W4:Y:S04]  /*24650*/  LDL.LU R194, [R1+0x158] ;  /* 0x0001580001c27983 */ /* 0x000f280000300800 */
[----:B------:R-:W4:Y:S04]  /*24660*/  LDL.LU R195, [R1+0x15c] ;  /* 0x00015c0001c37983 */ /* 0x000f280000300800 */
        /* <DEDUP_REMOVED lines=13> */
[----:B------:R-:W3:Y:S01]  /*24740*/  LDL.LU R249, [R1+0x94] ;  /* 0x0000940001f97983 */ /* 0x000ee20000300800 */
[----:B------:R-:W-:-:S03]  /*24750*/  MOV R242, R42 ;  /* 0x0000002a00f27202 */ /* 0x000fc60000000f00 */
[----:B------:R-:W3:Y:S01]  /*24760*/  LDL.LU R250, [R1+0x98] ;  /* 0x0000980001fa7983 */ /* 0x000ee20000300800 */
[----:B------:R-:W-:-:S03]  /*24770*/  IMAD.MOV.U32 R243, RZ, RZ, R43 ;  /* 0x000000fffff37224 */ /* 0x000fc600078e002b */
[----:B------:R-:W3:Y:S04]  /*24780*/  LDL.LU R251, [R1+0x9c] ;  /* 0x00009c0001fb7983 */ /* 0x000ee80000300800 */
[----:B------:R-:W3:Y:S04]  /*24790*/  LDL.LU R240, [R1+0x30] ;  /* 0x0000300001f07983 */ /* 0x000ee80000300800 */
[----:B------:R-:W3:Y:S04]  /*247a0*/  LDL.LU R241, [R1+0x34] ;  /* 0x0000340001f17983 */ /* 0x000ee80000300800 */
[----:B------:R-:W3:Y:S04]  /*247b0*/  LDL.LU R42, [R1+0x2474] ;  /* 0x00247400012a7983 */ /* 0x000ee80000300800 */
[----:B------:R-:W3:Y:S01]  /*247c0*/  LDL.LU R43, [R1+0x2470] ;  /* 0x00247000012b7983 */ /* 0x000ee20000300800 */
[----:B------:R-:W-:Y:S01]  /*247d0*/  IMAD.MOV.U32 R232, RZ, RZ, R246 ;  /* 0x000000ffffe87224 */ /* 0x000fe200078e00f6 */
[----:B------:R-:W-:-:S02]  /*247e0*/  MOV R233, R247 ;  /* 0x000000f700e97202 */ /* 0x000fc40000000f00 */
[----:B------:R-:W3:Y:S04]  /*247f0*/  LDL.LU R246, [R1+0x246c] ;  /* 0x00246c0001f67983 */ /* 0x000ee80000300800 */
[----:B------:R-:W3:Y:S01]  /*24800*/  LDL.LU R247, [R1+0x2468] ;  /* 0x0024680001f77983 */ /* 0x000ee20000300800 */
[----:B------:R-:W-:Y:S02]  /*24810*/  IMAD.MOV.U32 R234, RZ, RZ, R5 ;  /* 0x000000ffffea7224 */ /* 0x000fe400078e0005 */
[----:B------:R-:W-:Y:S01]  /*24820*/  IMAD.MOV.U32 R235, RZ, RZ, R252 ;  /* 0x000000ffffeb7224 */ /* 0x000fe200078e00fc */
[----:B------:R-:W3:Y:S04]  /*24830*/  LDL.LU R5, [R1+0x2464] ;  /* 0x0024640001057983 */ /* 0x000ee80000300800 */
[----:B------:R-:W3:Y:S04]  /*24840*/  LDL.LU R252, [R1+0x2460] ;  /* 0x0024600001fc7983 */ /* 0x000ee80000300800 */
[----:B------:R-:W-:Y:S04]  /*24850*/  STL [R1+0x23a8], R61 ;  /* 0x0023a83d01007387 */ /* 0x000fe80000100800 */
[----:B------:R1:W-:Y:S02]  /*24860*/  STL [R1+0x23a4], R60 ;  /* 0x0023a43c01007387 */ /* 0x0003e40000100800 */
[C---:B-1----:R-:W-:Y:S08]  /*24870*/  HMMA.1688.F32.TF32 R236, R148.reuse, R50, R236 ;  /* 0x0000003294ec723c */ /* 0x042ff000000810ec */
[C---:B----4-:R-:W-:Y:S08]  /*24880*/  HMMA.1688.F32.TF32 R192, R148.reuse, R62, R192 ;  /* 0x0000003e94c0723c */ /* 0x050ff000000810c0 */
[----:B--2---:R-:W-:Y:S11]  /*24890*/  HMMA.1688.F32.TF32 R188, R148, R58, R188 ;  /* 0x0000003a94bc723c */ /* 0x004ff600000810bc */
[----:B------:R-:W-:-:S02]  /*248a0*/  IMAD.MOV.U32 R60, RZ, RZ, R194 ;  /* 0x000000ffff3c7224 */ /* 0x000fc400078e00c2 */
[----:B------:R-:W-:Y:S01]  /*248b0*/  IMAD.MOV.U32 R61, RZ, RZ, R193 ;  /* 0x000000ffff3d7224 */ /* 0x000fe200078e00c1 */
[C---:B---3--:R-:W-:Y:S08]  /*248c0*/  HMMA.1688.F32.TF32 R184, R148.reuse, R66, R184 ;  /* 0x0000004294b8723c */ /* 0x048ff000000810b8 */
[----:B------:R-:W-:Y:S08]  /*248d0*/  HMMA.1688.F32.TF32 R180, R148, R54, R180 ;  /* 0x0000003694b4723c */ /* 0x000ff000000810b4 */
[C---:B------:R-:W-:Y:S08]  /*248e0*/  HMMA.1688.F32.TF32 R200, R144.reuse, R42, R200 ;  /* 0x0000002a90c8723c */ /* 0x040ff000000810c8 */
[----:B------:R-:W-:Y:S11]  /*248f0*/  HMMA.1688.F32.TF32 R144, R144, R246, R8 ;  /* 0x000000f69090723c */ /* 0x000ff60000081008 */
[----:B------:R-:W-:Y:S04]  /*24900*/  STL.64 [R1+0x270], R200 ;  /* 0x000270c801007387 */ /* 0x000fe80000100a00 */
[----:B------:R1:W-:Y:S04]  /*24910*/  STL.64 [R1+0x278], R202 ;  /* 0x000278ca01007387 */ /* 0x0003e80000100a00 */
[----:B-1----:R-:W2:Y:S04]  /*24920*/  LDL.LU.64 R202, [R1+0x2458] ;  /* 0x0024580001ca7983 */ /* 0x002ea80000300a00 */
[----:B------:R-:W2:Y:S04]  /*24930*/  LDL.LU.64 R200, [R1+0x2450] ;  /* 0x0024500001c87983 */ /* 0x000ea80000300a00 */
[----:B------:R-:W3:Y:S04]  /*24940*/  LDL.LU.64 R10, [R1+0x2448] ;  /* 0x00244800010a7983 */ /* 0x000ee80000300a00 */
[----:B------:R-:W3:Y:S04]  /*24950*/  LDL.LU.64 R8, [R1+0x2440] ;  /* 0x0024400001087983 */ /* 0x000ee80000300a00 */
[----:B------:R1:W-:Y:S04]  /*24960*/  STL.64 [R1+0x200], R144 ;  /* 0x0002009001007387 */ /* 0x0003e80000100a00 */
[----:B------:R-:W-:Y:S01]  /*24970*/  STL.64 [R1+0x208], R146 ;  /* 0x0002089201007387 */ /* 0x000fe20000100a00 */
[----:B------:R-:W-:Y:S01]  /*24980*/  HMMA.1688.F32.TF32 R248, R148, R46, R248 ;  /* 0x0000002e94f8723c */ /* 0x000fe200000810f8 */
[----:B-1----:R-:W-:-:S02]  /*24990*/  MOV R144, R252 ;  /* 0x000000fc00907202 */ /* 0x002fc40000000f00 */
[----:B------:R-:W4:Y:S04]  /*249a0*/  LDL.LU R252, [R1+0x2438] ;  /* 0x0024380001fc7983 */ /* 0x000f280000300800 */
[----:B------:R-:W-:Y:S04]  /*249b0*/  STL [R1+0x1f0], R192 ;  /* 0x0001f0c001007387 */ /* 0x000fe80000100800 */
[----:B------:R1:W-:Y:S04]  /*249c0*/  STL [R1+0x1fc], R195 ;  /* 0x0001fcc301007387 */ /* 0x0003e80000100800 */
[----:B-1----:R-:W2:Y:S04]  /*249d0*/  LDL.LU.64 R194, [R1+0x2430] ;  /* 0x0024300001c27983 */ /* 0x002ea80000300a00 */
[----:B------:R-:W2:Y:S04]  /*249e0*/  LDL.LU.64 R192, [R1+0x2428] ;  /* 0x0024280001c07983 */ /* 0x000ea80000300a00 */
[----:B------:R1:W-:Y:S04]  /*249f0*/  STL [R1+0x23b0], R60 ;  /* 0x0023b03c01007387 */ /* 0x0003e80000100800 */
[----:B------:R1:W-:Y:S04]  /*24a00*/  STL [R1+0x23ac], R61 ;  /* 0x0023ac3d01007387 */ /* 0x0003e80000100800 */
[----:B------:R-:W-:Y:S01]  /*24a10*/  STL.64 [R1+0xe0], R188 ;  /* 0x0000e0bc01007387 */ /* 0x000fe20000100a00 */
[----:B-1----:R-:W-:-:S03]  /*24a20*/  MOV R60, R186 ;  /* 0x000000ba003c7202 */ /* 0x002fc60000000f00 */
[----:B------:R1:W-:Y:S01]  /*24a30*/  STL.64 [R1+0xe8], R190 ;  /* 0x0000e8be01007387 */ /* 0x0003e20000100a00 */
[----:B------:R-:W-:-:S03]  /*24a40*/  IMAD.MOV.U32 R61, RZ, RZ, R187 ;  /* 0x000000ffff3d7224 */ /* 0x000fc600078e00bb */
[----:B-1----:R-:W2:Y:S04]  /*24a50*/  LDL.LU.64 R190, [R1+0x2420] ;  /* 0x0024200001be7983 */ /* 0x002ea80000300a00 */
[----:B------:R-:W2:Y:S04]  /*24a60*/  LDL.LU.64 R188, [R1+0x2418] ;  /* 0x0024180001bc7983 */ /* 0x000ea80000300a00 */
[----:B------:R1:W-:Y:S04]  /*24a70*/  STL.64 [R1+0xd0], R184 ;  /* 0x0000d0b801007387 */ /* 0x0003e80000100a00 */
[----:B------:R-:W2:Y:S04]  /*24a80*/  LDL.LU.64 R186, [R1+0x2410] ;  /* 0x0024100001ba7983 */ /* 0x000ea80000300a00 */
[----:B-1----:R-:W2:Y:S04]  /*24a90*/  LDL.LU.64 R184, [R1+0x2408] ;  /* 0x0024080001b87983 */ /* 0x002ea80000300a00 */
[----:B------:R1:W-:Y:S04]  /*24aa0*/  STL [R1+0x23b8], R60 ;  /* 0x0023b83c01007387 */ /* 0x0003e80000100800 */
[----:B------:R1:W-:Y:S04]  /*24ab0*/  STL [R1+0x23b4], R61 ;  /* 0x0023b43d01007387 */ /* 0x0003e80000100800 */
[----:B------:R-:W-:Y:S01]  /*24ac0*/  STL.64 [R1+0xb0], R180 ;  /* 0x0000b0b401007387 */ /* 0x000fe20000100a00 */
[----:B-1----:R-:W-:-:S03]  /*24ad0*/  IMAD.MOV.U32 R60, RZ, RZ, R236 ;  /* 0x000000ffff3c7224 */ /* 0x002fc600078e00ec */
[----:B------:R1:W-:Y:S01]  /*24ae0*/  STL.64 [R1+0xb8], R182 ;  /* 0x0000b8b601007387 */ /* 0x0003e20000100a00 */
[----:B------:R-:W-:-:S03]  /*24af0*/  MOV R61, R237 ;  /* 0x000000ed003d7202 */ /* 0x000fc60000000f00 */
[----:B-1----:R-:W2:Y:S04]  /*24b00*/  LDL.LU.64 R182, [R1+0x2400] ;  /* 0x0024000001b67983 */ /* 0x002ea80000300a00 */
[----:B------:R-:W2:Y:S04]  /*24b10*/  LDL.LU.64 R180, [R1+0x23f8] ;  /* 0x0023f80001b47983 */ /* 0x000ea80000300a00 */
[----:B------:R1:W-:Y:S04]  /*24b20*/  STL.64 [R1+0xa8], R238 ;  /* 0x0000a8ee01007387 */ /* 0x0003e80000100a00 */
[----:B-1----:R-:W2:Y:S04]  /*24b30*/  LDL.LU.64 R238, [R1+0x23f0] ;  /* 0x0023f00001ee7983 */ /* 0x002ea80000300a00 */
[----:B------:R-:W2:Y:S04]  /*24b40*/  LDL.LU.64 R236, [R1+0x23e8] ;  /* 0x0023e80001ec7983 */ /* 0x000ea80000300a00 */
[----:B------:R-:W-:Y:S04]  /*24b50*/  STL [R1+0x23c0], R60 ;  /* 0x0023c03c01007387 */ /* 0x000fe80000100800 */
[----:B------:R-:W-:Y:S04]  /*24b60*/  STL [R1+0x23bc], R61 ;  /* 0x0023bc3d01007387 */ /* 0x000fe80000100800 */
[----:B------:R-:W-:Y:S04]  /*24b70*/  STL.64 [R1+0x90], R248 ;  /* 0x000090f801007387 */ /* 0x000fe80000100a00 */
[----:B------:R1:W-:Y:S04]  /*24b80*/  STL.64 [R1+0x98], R250 ;  /* 0x000098fa01007387 */ /* 0x0003e80000100a00 */
[----:B-1----:R-:W2:Y:S04]  /*24b90*/  LDL.LU.64 R250, [R1+0x23e0] ;  /* 0x0023e00001fa7983 */ /* 0x002ea80000300a00 */
[----:B------:R-:W2:Y:S01]  /*24ba0*/  LDL.LU.64 R248, [R1+0x23d8] ;  /* 0x0023d80001f87983 */ /* 0x000ea20000300a00 */
[----:B------:R-:W-:Y:S01]  /*24bb0*/  IMAD.MOV.U32 R145, RZ, RZ, R5 ;  /* 0x000000ffff917224 */ /* 0x000fe200078e0005 */
[----:B------:R-:W-:Y:S01]  /*24bc0*/  MOV R147, R3 ;  /* 0x0000000300937202 */ /* 0x000fe20000000f00 */
[----:B------:R-:W-:-:S07]  /*24bd0*/  IMAD.MOV.U32 R146, RZ, RZ, R4 ;  /* 0x000000ffff927224 */ /* 0x000fce00078e0004 */
[----:B------:R-:W-:-:S15]  /*24be0*/  HMMA.1688.F32.TF32 R144, R148, R42, R144 ;  /* 0x0000002a9490723c */ /* 0x000fde0000081090 */
[----:B------:R-:W-:-:S04]  /*24bf0*/  NOP ;  /* 0x0000000000007918 */ /* 0x000fc80000000000 */
[----:B------:R-:W-:Y:S01]  /*24c00*/  IMAD.MOV.U32 R60, RZ, RZ, R146 ;  /* 0x000000ffff3c7224 */ /* 0x000fe200078e0092 */
[----:B------:R1:W-:Y:S01]  /*24c10*/  STL.64 [R1+0x80], R144 ;  /* 0x0000809001007387 */ /* 0x0003e20000100a00 */
[----:B------:R-:W-:Y:S02]  /*24c20*/  IMAD.MOV.U32 R61, RZ, RZ, R147 ;  /* 0x000000ffff3d7224 */ /* 0x000fe400078e0093 */
[----:B-1----:R-:W-:Y:S01]  /*24c30*/  HMMA.1688.F32.TF32 R144, R148, R246, R240 ;  /* 0x000000f69490723c */ /* 0x002fe200000810f0 */
[----:B------:R-:W-:Y:S04]  /*24c40*/  STL [R1+0x23c8], R60 ;  /* 0x0023c83c01007387 */ /* 0x000fe80000100800 */
[----:B------:R-:W-:-:S14]  /*24c50*/  STL [R1+0x23c4], R61 ;  /* 0x0023c43d01007387 */ /* 0x000fdc0000100800 */
[----:B------:R-:W-:Y:S01]  /*24c60*/  MOV R240, R146 ;  /* 0x0000009200f07202 */ /* 0x000fe20000000f00 */
[----:B------:R1:W-:Y:S01]  /*24c70*/  STL.64 [R1+0x70], R144 ;  /* 0x0000709001007387 */ /* 0x0003e20000100a00 */
[----:B------:R-:W-:Y:S02]  /*24c80*/  IMAD.MOV.U32 R241, RZ, RZ, R147 ;  /* 0x000000fffff17224 */ /* 0x000fe400078e0093 */
[----:B-1----:R-:W-:Y:S03]  /*24c90*/  HMMA.1688.F32.TF32 R144, R176, R62, R232 ;  /* 0x0000003eb090723c */ /* 0x002fe600000810e8 */
[----:B------:R-:W-:Y:S04]  /*24ca0*/  STL [R1+0x23d0], R241 ;  /* 0x0023d0f101007387 */ /* 0x000fe80000100800 */
[----:B------:R-:W-:-:S12]  /*24cb0*/  STL [R1+0x23cc], R240 ;  /* 0x0023ccf001007387 */ /* 0x000fd80000100800 */
[----:B------:R-:W-:Y:S01]  /*24cc0*/  IMAD.MOV.U32 R60, RZ, RZ, R144 ;  /* 0x000000ffff3c7224 */ /* 0x000fe200078e0090 */
[----:B------:R2:W-:Y:S01]  /*24cd0*/  STL.64 [R1+0x68], R146 ;  /* 0x0000689201007387 */ /* 0x0005e20000100a00 */
[----:B------:R-:W-:Y:S01]  /*24ce0*/  MOV R61, R145 ;  /* 0x00000091003d7202 */ /* 0x000fe20000000f00 */
[----:B---3--:R-:W-:Y:S02]  /*24cf0*/  HMMA.1688.F32.TF32 R232, R176, R246, R8 ;  /* 0x000000f6b0e8723c */ /* 0x008fe40000081008 */
[----:B------:R-:W-:Y:S04]  /*24d00*/  LDS R8, [R7+UR7+0x1180] ;  /* 0x0011800707087984 */ /* 0x000fe80008000800 */
[----:B------:R-:W-:Y:S02]  /*24d10*/  LDS R10, [R7+UR7+0x1980] ;  /* 0x00198007070a7984 */ /* 0x000fe40008000800 */
[----:B------:R-:W-:Y:S02]  /*24d20*/  HMMA.1688.F32.TF32 R148, R152, R42, R32 ;  /* 0x0000002a9894723c */ /* 0x000fe40000081020 */
[----:B------:R-:W-:Y:S04]  /*24d30*/  LDS R9, [R2+UR7+0x1180] ;  /* 0x0011800702097984 */ /* 0x000fe80008000800 */
[----:B------:R-:W-:Y:S05]  /*24d40*/  LDS R11, [R2+UR7+0x1980] ;  /* 0x00198007020b7984 */ /* 0x000fea0008000800 */
[----:B------:R-:W-:Y:S04]  /*24d50*/  STL [R1+0x2380], R232 ;  /* 0x002380e801007387 */ /* 0x000fe80000100800 */
[----:B------:R-:W-:Y:S04]  /*24d60*/  STL [R1+0x237c], R233 ;  /* 0x00237ce901007387 */ /* 0x000fe80000100800 */
[----:B------:R-:W-:Y:S04]  /*24d70*/  STL [R1+0x2378], R234 ;  /* 0x002378ea01007387 */ /* 0x000fe80000100800 */
[----:B------:R-:W-:Y:S01]  /*24d80*/  STL [R1+0x2374], R235 ;  /* 0x002374eb01007387 */ /* 0x000fe20000100800 */
[----:B--2---:R-:W-:-:S15]  /*24d90*/  HMMA.1688.F32.TF32 R144, R176, R58, R248 ;  /* 0x0000003ab090723c */ /* 0x004fde00000810f8 */
[----:B------:R-:W-:-:S04]  /*24da0*/  NOP ;  /* 0x0000000000007918 */ /* 0x000fc80000000000 */
[----:B------:R-:W-:Y:S01]  /*24db0*/  IMAD.MOV.U32 R4, RZ, RZ, R144 ;  /* 0x000000ffff047224 */ /* 0x000fe200078e0090 */
[----:B------:R-:W-:Y:S01]  /*24dc0*/  MOV R241, R146 ;  /* 0x0000009200f17202 */ /* 0x000fe20000000f00 */
[----:B------:R-:W-:Y:S02]  /*24dd0*/  IMAD.MOV.U32 R3, RZ, RZ, R145 ;  /* 0x000000ffff037224 */ /* 0x000fe400078e0091 */
[----:B------:R-:W-:Y:S02]  /*24de0*/  IMAD.MOV.U32 R240, RZ, RZ, R147 ;  /* 0x000000fffff07224 */ /* 0x000fe400078e0093 */
[----:B------:R-:W-:-:S15]  /*24df0*/  HMMA.1688.F32.TF32 R144, R176, R66, R236 ;  /* 0x00000042b090723c */ /* 0x000fde00000810ec */
[----:B------:R-:W-:-:S04]  /*24e00*/  NOP ;  /* 0x0000000000007918 */ /* 0x000fc80000000000 */
[----:B------:R-:W-:Y:S01]  /*24e10*/  IMAD.MOV.U32 R238, RZ, RZ, R144 ;  /* 0x000000ffffee7224 */ /* 0x000fe200078e0090 */
[----:B------:R-:W-:Y:S01]  /*24e20*/  MOV R5, R145 ;  /* 0x0000009100057202 */ /* 0x000fe20000000f00 */
[----:B------:R-:W-:Y:S02]  /*24e30*/  IMAD.MOV.U32 R237, RZ, RZ, R146 ;  /* 0x000000ffffed7224 */ /* 0x000fe400078e0092 */
[----:B------:R-:W-:Y:S02]  /*24e40*/  IMAD.MOV.U32 R236, RZ, RZ, R147 ;  /* 0x000000ffffec7224 */ /* 0x000fe400078e0093 */
[----:B------:R-:W-:-:S15]  /*24e50*/  HMMA.1688.F32.TF32 R144, R176, R54, R180 ;  /* 0x00000036b090723c */ /* 0x000fde00000810b4 */
[----:B------:R-:W-:-:S04]  /*24e60*/  NOP ;  /* 0x0000000000007918 */ /* 0x000fc80000000000 */
[----:B------:R-:W-:Y:S01]  /*24e70*/  MOV R242, R144 ;  /* 0x0000009000f27202 */ /* 0x000fe20000000f00 */
[----:B------:R-:W-:Y:S01]  /*24e80*/  IMAD.MOV.U32 R243, RZ, RZ, R145 ;  /* 0x000000fffff37224 */ /* 0x000fe200078e0091 */
[----:B------:R-:W-:Y:S01]  /*24e90*/  MOV R64, R147 ;  /* 0x0000009300407202 */ /* 0x000fe20000000f00 */
[----:B------:R-:W-:Y:S02]  /*24ea0*/  IMAD.MOV.U32 R65, RZ, RZ, R146 ;  /* 0x000000ffff417224 */ /* 0x000fe400078e0092 */
[----:B------:R-:W-:Y:S08]  /*24eb0*/  HMMA.1688.F32.TF32 R144, R176, R50, R184 ;  /* 0x00000032b090723c */ /* 0x000ff000000810b8 */
[----:B------:R-:W-:Y:S01]  /*24ec0*/  HMMA.1688.F32.TF32 R184, R152, R66, R16 ;  /* 0x0000004298b8723c */ /* 0x000fe20000081010 */
[----:B------:R-:W-:Y:S04]  /*24ed0*/  LDS R16, [R0+UR7+0x1100] ;  /* 0x0011000700107984 */ /* 0x000fe80008000800 */
[----:B------:R-:W-:Y:S04]  /*24ee0*/  LDS R18, [R0+UR7+0x1900] ;  /* 0x0019000700127984 */ /* 0x000fe80008000800 */
[----:B------:R-:W-:Y:S04]  /*24ef0*/  LDS R17, [R6+UR7+0x1100] ;  /* 0x0011000706117984 */ /* 0x000fe80008000800 */
[----:B------:R-:W1:Y:S01]  /*24f00*/  LDS R19, [R6+UR7+0x1900] ;  /* 0x0019000706137984 */ /* 0x000e620008000800 */
[----:B------:R-:W-:Y:S01]  /*24f10*/  IMAD.MOV.U32 R53, RZ, RZ, R144 ;  /* 0x000000ffff357224 */ /* 0x000fe200078e0090 */
[----:B------:R-:W-:Y:S01]  /*24f20*/  MOV R49, R146 ;  /* 0x0000009200317202 */ /* 0x000fe20000000f00 */
[----:B------:R-:W-:-:S02]  /*24f30*/  IMAD.MOV.U32 R52, RZ, RZ, R145 ;  /* 0x000000ffff347224 */ /* 0x000fc400078e0091 */
[----:B------:R-:W-:Y:S02]  /*24f40*/  IMAD.MOV.U32 R48, RZ, RZ, R147 ;  /* 0x000000ffff307224 */ /* 0x000fe400078e0093 */
[----:B------:R-:W-:-:S15]  /*24f50*/  HMMA.1688.F32.TF32 R144, R176, R46, R188 ;  /* 0x0000002eb090723c */ /* 0x000fde00000810bc */
[----:B------:R-:W-:-:S04]  /*24f60*/  NOP ;  /* 0x0000000000007918 */ /* 0x000fc80000000000 */
[----:B------:R-:W-:Y:S01]  /*24f70*/  IMAD.MOV.U32 R45, RZ, RZ, R144 ;  /* 0x000000ffff2d7224 */ /* 0x000fe200078e0090 */
[----:B------:R-:W-:Y:S01]  /*24f80*/  MOV R44, R145 ;  /* 0x00000091002c7202 */ /* 0x000fe20000000f00 */
[----:B------:R-:W-:Y:S02]  /*24f90*/  IMAD.MOV.U32 R41, RZ, RZ, R146 ;  /* 0x000000ffff297224 */ /* 0x000fe400078e0092 */
[----:B------:R-:W-:Y:S02]  /*24fa0*/  IMAD.MOV.U32 R40, RZ, RZ, R147 ;  /* 0x000000ffff287224 */ /* 0x000fe400078e0093 */
[----:B------:R-:W-:Y:S08]  /*24fb0*/  HMMA.1688.F32.TF32 R144, R176, R42, R192 ;  /* 0x0000002ab090723c */ /* 0x000ff000000810c0 */
[----:B------:R-:W-:Y:S08]  /*24fc0*/  HMMA.1688.F32.TF32 R176, R152, R50, R24 ;  /* 0x0000003298b0723c */ /* 0x000ff00000081018 */
[----:B-1----:R-:W-:Y:S08]  /*24fd0*/  HMMA.1688.F32.TF32 R24, R16, R58, R224 ;  /* 0x0000003a1018723c */ /* 0x002ff000000810e0 */
[----:B------:R-:W-:Y:S11]  /*24fe0*/  HMMA.1688.F32.TF32 R192, R152, R62, R200 ;  /* 0x0000003e98c0723c */ /* 0x000ff600000810c8 */
[----:B------:R-:W-:Y:S01]  /*24ff0*/  IMAD.MOV.U32 R232, RZ, RZ, R24 ;  /* 0x000000ffffe87224 */ /* 0x000fe200078e0018 */
[----:B------:R-:W-:Y:S01]  /*25000*/  MOV R234, R26 ;  /* 0x0000001a00ea7202 */ /* 0x000fe20000000f00 */
[----:B------:R-:W-:-:S02]  /*25010*/  IMAD.MOV.U32 R233, RZ, RZ, R25 ;  /* 0x000000ffffe97224 */ /* 0x000fc400078e0019 */
[----:B------:R-:W-:Y:S02]  /*25020*/  IMAD.MOV.U32 R235, RZ, RZ, R27 ;  /* 0x000000ffffeb7224 */ /* 0x000fe400078e001b */
[----:B------:R-:W-:Y:S01]  /*25030*/  HMMA.1688.F32.TF32 R24, R16, R66, R36 ;  /* 0x000000421018723c */ /* 0x000fe20000081024 */
[----:B------:R-:W-:Y:S01]  /*25040*/  MOV R251, R145 ;  /* 0x0000009100fb7202 */ /* 0x000fe20000000f00 */
[----:B------:R1:W-:Y:S01]  /*25050*/  STL [R1+0x2390], R192 ;  /* 0x002390c001007387 */ /* 0x0003e20000100800 */
[----:B------:R-:W-:Y:S01]  /*25060*/  IMAD.MOV.U32 R250, RZ, RZ, R146 ;  /* 0x000000fffffa7224 */ /* 0x000fe200078e0092 */
[----:B------:R-:W-:Y:S01]  /*25070*/  MOV R248, R144 ;  /* 0x0000009000f87202 */ /* 0x000fe20000000f00 */
[----:B------:R-:W-:Y:S01]  /*25080*/  IMAD.MOV.U32 R249, RZ, RZ, R147 ;  /* 0x000000fffff97224 */ /* 0x000fe200078e0093 */
[----:B------:R2:W-:Y:S02]  /*25090*/  STL [R1+0x238c], R193 ;  /* 0x00238cc101007387 */ /* 0x0005e40000100800 */
[----:B------:R-:W-:Y:S02]  /*250a0*/  HMMA.1688.F32.TF32 R144, R152, R46, R28 ;  /* 0x0000002e9890723c */ /* 0x000fe4000008101c */
[----:B------:R3:W-:Y:S04]  /*250b0*/  STL [R1+0x2388], R194 ;  /* 0x002388c201007387 */ /* 0x0007e80000100800 */
[----:B------:R4:W-:Y:S02]  /*250c0*/  STL [R1+0x2384], R195 ;  /* 0x002384c301007387 */ /* 0x0009e40000100800 */
[----:B------:R-:W-:Y:S03]  /*250d0*/  HMMA.1688.F32.TF32 R28, R16, R62, R228 ;  /* 0x0000003e101c723c */ /* 0x000fe600000810e4 */
[----:B-1----:R-:W-:Y:S01]  /*250e0*/  IMAD.MOV.U32 R192, RZ, RZ, R24 ;  /* 0x000000ffffc07224 */ /* 0x002fe200078e0018 */
[----:B--2---:R-:W-:Y:S01]  /*250f0*/  MOV R193, R25 ;  /* 0x0000001900c17202 */ /* 0x004fe20000000f00 */
[----:B---3--:R-:W-:-:S03]  /*25100*/  IMAD.MOV.U32 R194, RZ, RZ, R26 ;  /* 0x000000ffffc27224 */ /* 0x008fc600078e001a */
[-C--:B------:R-:W-:Y:S01]  /*25110*/  HMMA.1688.F32.TF32 R180, R152, R54.reuse, R20 ;  /* 0x0000003698b4723c */ /* 0x080fe20000081014 */
[----:B----4-:R-:W-:Y:S01]  /*25120*/  IMAD.MOV.U32 R195, RZ, RZ, R27 ;  /* 0x000000ffffc37224 */ /* 0x010fe200078e001b */
[----:B------:R-:W-:Y:S04]  /*25130*/  LDS R20, [R7+UR7+0x1100] ;  /* 0x0011000707147984 */ /* 0x000fe80008000800 */
[----:B------:R-:W-:Y:S02]  /*25140*/  LDS R22, [R7+UR7+0x1900] ;  /* 0x0019000707167984 */ /* 0x000fe40008000800 */
[C---:B------:R-:W-:Y:S02]  /*25150*/  HMMA.1688.F32.TF32 R24, R16.reuse, R54, R100 ;  /* 0x000000361018723c */ /* 0x040fe40000081064 */
[----:B------:R-:W-:Y:S04]  /*25160*/  LDS R21, [R2+UR7+0x1100] ;  /* 0x0011000702157984 */ /* 0x000fe80008000800 */
[----:B------:R-:W1:Y:S02]  /*25170*/  LDS R23, [R2+UR7+0x1900] ;  /* 0x0019000702177984 */ /* 0x000e640008000800 */
[C---:B------:R-:W-:Y:S02]  /*25180*/  HMMA.1688.F32.TF32 R32, R16.reuse, R50, R72 ;  /* 0x000000321020723c */ /* 0x040fe40000081048 */
[----:B------:R-:W-:Y:S04]  /*25190*/  STL.64 [R1+0x260], R28 ;  /* 0x0002601c01007387 */ /* 0x000fe80000100a00 */
[----:B------:R2:W-:Y:S05]  /*251a0*/  STL.64 [R1+0x268], R30 ;  /* 0x0002681e01007387 */ /* 0x0005ea0000100a00 */
[----:B------:R-:W-:Y:S04]  /*251b0*/  STL.64 [R1+0x240], R24 ;  /* 0x0002401801007387 */ /* 0x000fe80000100a00 */
[----:B------:R3:W-:Y:S01]  /*251c0*/  STL.64 [R1+0x248], R26 ;  /* 0x0002481a01007387 */ /* 0x0007e20000100a00 */
[C---:B--2---:R-:W-:Y:S08]  /*251d0*/  HMMA.1688.F32.TF32 R28, R16.reuse, R46, R104 ;  /* 0x0000002e101c723c */ /* 0x044ff00000081068 */
[C---:B---3--:R-:W-:Y:S08]  /*251e0*/  HMMA.1688.F32.TF32 R24, R16.reuse, R42, R76 ;  /* 0x0000002a1018723c */ /* 0x048ff0000008104c */
[----:B------:R-:W-:Y:S01]  /*251f0*/  HMMA.1688.F32.TF32 R16, R16, R246, R196 ;  /* 0x000000f61010723c */ /* 0x000fe200000810c4 */
[----:B------:R-:W-:Y:S04]  /*25200*/  STL.64 [R1+0x230], R32 ;  /* 0x0002302001007387 */ /* 0x000fe80000100a00 */
[----:B------:R-:W-:Y:S04]  /*25210*/  STL.64 [R1+0x238], R34 ;  /* 0x0002382201007387 */ /* 0x000fe80000100a00 */
[----:B------:R-:W-:Y:S04]  /*25220*/  STL.64 [R1+0x220], R28 ;  /* 0x0002201c01007387 */ /* 0x000fe80000100a00 */
[----:B------:R1:W-:Y:S04]  /*25230*/  STL.64 [R1+0x228], R30 ;  /* 0x0002281e01007387 */ /* 0x0003e80000100a00 */
[----:B------:R-:W-:Y:S04]  /*25240*/  STL.64 [R1+0x210], R24 ;  /* 0x0002101801007387 */ /* 0x000fe80000100a00 */
[----:B------:R2:W-:Y:S01]  /*25250*/  STL.64 [R1+0x218], R26 ;  /* 0x0002181a01007387 */ /* 0x0005e20000100a00 */
[C---:B-1----:R-:W-:Y:S03]  /*25260*/  HMMA.1688.F32.TF32 R28, R20.reuse, R62, R80 ;  /* 0x0000003e141c723c */ /* 0x042fe60000081050 */
[----:B------:R-:W-:Y:S04]  /*25270*/  STL.64 [R1+0x1e0], R16 ;  /* 0x0001e01001007387 */ /* 0x000fe80000100a00 */
[----:B------:R1:W-:Y:S01]  /*25280*/  STL.64 [R1+0x1e8], R18 ;  /* 0x0001e81201007387 */ /* 0x0003e20000100a00 */
[C---:B--2---:R-:W-:Y:S08]  /*25290*/  HMMA.1688.F32.TF32 R24, R20.reuse, R58, R208 ;  /* 0x0000003a1418723c */ /* 0x044ff000000810d0 */
[C---:B-1----:R-:W-:Y:S03]  /*252a0*/  HMMA.1688.F32.TF32 R16, R20.reuse, R66, R84 ;  /* 0x000000421410723c */ /* 0x042fe60000081054 */
[----:B------:R-:W-:Y:S04]  /*252b0*/  STL.64 [R1+0x1d0], R28 ;  /* 0x0001d01c01007387 */ /* 0x000fe80000100a00 */
[----:B------:R1:W-:Y:S04]  /*252c0*/  STL.64 [R1+0x1d8], R30 ;  /* 0x0001d81e01007387 */ /* 0x0003e80000100a00 */
[----:B------:R-:W-:Y:S04]  /*252d0*/  STL.64 [R1+0x1c0], R24 ;  /* 0x0001c01801007387 */ /* 0x000fe80000100a00 */
[----:B------:R2:W-:Y:S01]  /*252e0*/  STL.64 [R1+0x1c8], R26 ;  /* 0x0001c81a01007387 */ /* 0x0005e20000100a00 */
[C---:B-1----:R-:W-:Y:S03]  /*252f0*/  HMMA.1688.F32.TF32 R28, R20.reuse, R54, R212 ;  /* 0x00000036141c723c */ /* 0x042fe600000810d4 */
[----:B------:R-:W-:Y:S04]  /*25300*/  STL.64 [R1+0x1b0], R16 ;  /* 0x0001b01001007387 */ /* 0x000fe80000100a00 */
[----:B------:R1:W-:Y:S01]  /*25310*/  STL.64 [R1+0x1b8], R18 ;  /* 0x0001b81201007387 */ /* 0x0003e20000100a00 */
[----:B--2---:R-:W-:Y:S08]  /*25320*/  HMMA.1688.F32.TF32 R24, R20, R50, R88 ;  /* 0x000000321418723c */ /* 0x004ff00000081058 */
[----:B------:R-:W-:Y:S01]  /*25330*/  HMMA.1688.F32.TF32 R188, R152, R58, R204 ;  /* 0x0000003a98bc723c */ /* 0x000fe200000810cc */
[----:B------:R-:W-:Y:S01]  /*25340*/  MOV R203, R238 ;  /* 0x000000ee00cb7202 */ /* 0x000fe20000000f00 */
[----:B------:R-:W-:-:S06]  /*25350*/  IMAD.MOV.U32 R202, RZ, RZ, R5 ;  /* 0x000000ffffca7224 */ /* 0x000fcc00078e0005 */
[----:B-1----:R-:W-:Y:S01]  /*25360*/  HMMA.1688.F32.TF32 R16, R20, R46, R216 ;  /* 0x0000002e1410723c */ /* 0x002fe200000810d8 */
[----:B------:R-:W-:Y:S04]  /*25370*/  STL.64 [R1+0x1a0], R28 ;  /* 0x0001a01c01007387 */ /* 0x000fe80000100a00 */
[----:B------:R-:W-:Y:S03]  /*25380*/  STL.64 [R1+0x1a8], R30 ;  /* 0x0001a81e01007387 */ /* 0x000fe60000100a00 */
[----:B------:R-:W-:Y:S01]  /*25390*/  HMMA.1688.F32.TF32 R152, R152, R246, R12 ;  /* 0x000000f69898723c */ /* 0x000fe2000008100c */
[----:B------:R-:W-:Y:S04]  /*253a0*/  LDS R12, [R0+UR7+0x1180] ;  /* 0x00118007000c7984 */ /* 0x000fe80008000800 */
[----:B------:R-:W-:Y:S04]  /*253b0*/  LDS R14, [R0+UR7+0x1980] ;  /* 0x00198007000e7984 */ /* 0x000fe80008000800 */
[----:B------:R-:W-:Y:S04]  /*253c0*/  LDS R13, [R6+UR7+0x1180] ;  /* 0x00118007060d7984 */ /* 0x000fe80008000800 */
[----:B------:R-:W1:Y:S04]  /*253d0*/  LDS R15, [R6+UR7+0x1980] ;  /* 0x00198007060f7984 */ /* 0x000e680008000800 */
[----:B------:R-:W-:Y:S04]  /*253e0*/  STL.64 [R1+0x190], R24 ;  /* 0x0001901801007387 */ /* 0x000fe80000100a00 */
[----:B------:R-:W-:Y:S04]  /*253f0*/  STL.64 [R1+0x198], R26 ;  /* 0x0001981a01007387 */ /* 0x000fe80000100a00 */
[----:B------:R-:W-:Y:S04]  /*25400*/  STL.64 [R1+0x180], R16 ;  /* 0x0001801001007387 */ /* 0x000fe80000100a00 */
[----:B------:R2:W-:Y:S01]  /*25410*/  STL.64 [R1+0x188], R18 ;  /* 0x0001881201007387 */ /* 0x0005e20000100a00 */
[----:B------:R-:W-:Y:S01]  /*25420*/  MOV R239, R3 ;  /* 0x0000000300ef7202 */ /* 0x000fe20000000f00 */
[C---:B------:R-:W-:Y:S01]  /*25430*/  HMMA.1688.F32.TF32 R224, R8.reuse, R62, R164 ;  /* 0x0000003e08e0723c */ /* 0x040fe200000810a4 */
[----:B------:R-:W-:Y:S01]  /*25440*/  IMAD.MOV.U32 R101, RZ, RZ, R249 ;  /* 0x000000ffff657224 */ /* 0x000fe200078e00f9 */
[----:B------:R-:W-:Y:S01]  /*25450*/  MOV R74, R248 ;  /* 0x000000f8004a7202 */ /* 0x000fe20000000f00 */
[----:B------:R-:W-:Y:S01]  /*25460*/  IMAD.MOV.U32 R100, RZ, RZ, R250 ;  /* 0x000000ffff647224 */ /* 0x000fe200078e00fa */
[----:B------:R-:W-:Y:S01]  /*25470*/  MOV R75, R251 ;  /* 0x000000fb004b7202 */ /* 0x000fe20000000f00 */
[----:B------:R-:W-:Y:S01]  /*25480*/  IMAD.MOV.U32 R104, RZ, RZ, R242 ;  /* 0x000000ffff687224 */ /* 0x000fe200078e00f2 */
[----:B------:R-:W-:Y:S01]  /*25490*/  MOV R105, R243 ;  /* 0x000000f300697202 */ /* 0x000fe20000000f00 */
[----:B------:R-:W-:Y:S01]  /*254a0*/  IMAD.MOV.U32 R106, RZ, RZ, R65 ;  /* 0x000000ffff6a7224 */ /* 0x000fe200078e0041 */
[----:B------:R-:W-:Y:S01]  /*254b0*/  HMMA.1688.F32.TF32 R196, R8, R58, R168 ;  /* 0x0000003a08c4723c */ /* 0x000fe200000810a8 */
[----:B------:R-:W-:Y:S01]  /*254c0*/  IMAD.MOV.U32 R107, RZ, RZ, R64 ;  /* 0x000000ffff6b7224 */ /* 0x000fe200078e0040 */
[----:B------:R-:W-:Y:S04]  /*254d0*/  LDS R88, [R7+UR7+0x2000] ;  /* 0x0020000707587984 */ /* 0x000fe80008000800 */
[----:B------:R-:W-:Y:S02]  /*254e0*/  LDS R90, [R7+UR7+0x2800] ;  /* 0x00280007075a7984 */ /* 0x000fe40008000800 */
[----:B--2---:R-:W-:Y:S01]  /*254f0*/  HMMA.1688.F32.TF32 R16, R20, R42, R108 ;  /* 0x0000002a1410723c */ /* 0x004fe2000008106c */
[----:B------:R-:W-:Y:S01]  /*25500*/  IMAD.MOV.U32 R238, RZ, RZ, R4 ;  /* 0x000000ffffee7224 */ /* 0x000fe200078e0004 */
[----:B------:R-:W-:Y:S04]  /*25510*/  LDS R89, [R2+UR7+0x2000] ;  /* 0x0020000702597984 */ /* 0x000fe80008000800 */
[----:B------:R-:W-:-:S13]  /*25520*/  LDS R91, [R2+UR7+0x2800] ;  /* 0x00280007025b7984 */ /* 0x000fda0008000800 */
[----:B------:R-:W-:Y:S01]  /*25530*/  IMAD.MOV.U32 R5, RZ, RZ, R17 ;  /* 0x000000ffff057224 */ /* 0x000fe200078e0011 */
[----:B------:R2:W-:Y:S01]  /*25540*/  STL [R1+0x170], R16 ;  /* 0x0001701001007387 */ /* 0x0005e20000100800 */
[----:B------:R-:W-:Y:S01]  /*25550*/  IMAD.MOV.U32 R4, RZ, RZ, R18 ;  /* 0x000000ffff047224 */ /* 0x000fe200078e0012 */
[----:B------:R-:W-:Y:S02]  /*25560*/  MOV R3, R19 ;  /* 0x0000001300037202 */ /* 0x000fe40000000f00 */
[----:B--2---:R-:W-:Y:S03]  /*25570*/  HMMA.1688.F32.TF32 R16, R20, R246, R220 ;  /* 0x000000f61410723c */ /* 0x004fe600000810dc */
[----:B------:R-:W-:Y:S04]  /*25580*/  STL [R1+0x2358], R3 ;  /* 0x0023580301007387 */ /* 0x000fe80000100800 */
[----:B------:R-:W-:Y:S01]  /*25590*/  STL [R1+0x2354], R4 ;  /* 0x0023540401007387 */ /* 0x000fe20000100800 */
[C---:B-1----:R-:W-:Y:S03]  /*255a0*/  HMMA.1688.F32.TF32 R24, R12.reuse, R62, R116 ;  /* 0x0000003e0c18723c */ /* 0x042fe60000081074 */
[----:B------:R-:W-:Y:S05]  /*255b0*/  STL [R1+0x2350], R5 ;  /* 0x0023500501007387 */ /* 0x000fea0000100800 */
[----:B------:R-:W-:Y:S01]  /*255c0*/  HMMA.1688.F32.TF32 R20, R12, R58, R120 ;  /* 0x0000003a0c14723c */ /* 0x000fe20000081078 */
[----:B------:R-:W-:-:S02]  /*255d0*/  IMAD.MOV.U32 R103, RZ, RZ, R202 ;  /* 0x000000ffff677224 */ /* 0x000fc400078e00ca */
[----:B------:R-:W-:Y:S01]  /*255e0*/  IMAD.MOV.U32 R102, RZ, RZ, R203 ;  /* 0x000000ffff667224 */ /* 0x000fe200078e00cb */
[----:B------:R-:W-:Y:S04]  /*255f0*/  STL.64 [R1+0x160], R16 ;  /* 0x0001601001007387 */ /* 0x000fe80000100a00 */
[----:B------:R1:W-:Y:S01]  /*25600*/  STL.64 [R1+0x168], R18 ;  /* 0x0001681201007387 */ /* 0x0003e20000100a00 */
[----:B------:R-:W-:Y:S01]  /*25610*/  HMMA.1688.F32.TF32 R228, R12, R246, R160 ;  /* 0x000000f60ce4723c */ /* 0x000fe200000810a0 */
[----:B------:R-:W-:-:S07]  /*25620*/  IMAD.MOV.U32 R248, RZ, RZ, R245 ;  /* 0x000000fffff87224 */ /* 0x000fce00078e00f5 */
[----:B------:R-:W-:Y:S01]  /*25630*/  HMMA.1688.F32.TF32 R204, R8, R54, R156 ;  /* 0x0000003608cc723c */ /* 0x000fe2000008109c */
[----:B------:R-:W-:-:S07]  /*25640*/  IMAD.MOV.U32 R249, RZ, RZ, R244 ;  /* 0x000000fffff97224 */ /* 0x000fce00078e00f4 */
[C---:B------:R-:W-:Y:S08]  /*25650*/  HMMA.1688.F32.TF32 R208, R8.reuse, R50, R112 ;  /* 0x0000003208d0723c */ /* 0x040ff00000081070 */
[C---:B------:R-:W-:Y:S08]  /*25660*/  HMMA.1688.F32.TF32 R212, R8.reuse, R46, R96 ;  /* 0x0000002e08d4723c */ /* 0x040ff00000081060 */
[----:B------:R-:W-:Y:S01]  /*25670*/  HMMA.1688.F32.TF32 R216, R8, R42, R92 ;  /* 0x0000002a08d8723c */ /* 0x000fe2000008105c */
[----:B------:R-:W-:Y:S01]  /*25680*/  IMAD.MOV.U32 R223, RZ, RZ, R101 ;  /* 0x000000ffffdf7224 */ /* 0x000fe200078e0065 */
[----:B------:R-:W-:Y:S01]  /*25690*/  MOV R221, R75 ;  /* 0x0000004b00dd7202 */ /* 0x000fe20000000f00 */
[----:B------:R-:W-:Y:S01]  /*256a0*/  IMAD.MOV.U32 R222, RZ, RZ, R100 ;  /* 0x000000ffffde7224 */ /* 0x000fe200078e0064 */
[----:B------:R-:W-:Y:S01]  /*256b0*/  MOV R250, R57 ;  /* 0x0000003900fa7202 */ /* 0x000fe20000000f00 */
[----:B------:R-:W-:Y:S01]  /*256c0*/  IMAD.MOV.U32 R220, RZ, RZ, R74 ;  /* 0x000000ffffdc7224 */ /* 0x000fe200078e004a */
[----:B------:R-:W-:Y:S02]  /*256d0*/  LDS R58, [R0+UR7+0x2800] ;  /* 0x00280007003a7984 */ /* 0x000fe40008000800 */
[-C--:B-1----:R-:W-:Y:S02]  /*256e0*/  HMMA.1688.F32.TF32 R16, R12, R66.reuse, R124 ;  /* 0x000000420c10723c */ /* 0x082fe4000008107c */
[----:B------:R-:W-:Y:S04]  /*256f0*/  STL.64 [R1+0x150], R24 ;  /* 0x0001501801007387 */ /* 0x000fe80000100a00 */
[----:B------:R-:W-:Y:S04]  /*25700*/  STL.64 [R1+0x158], R26 ;  /* 0x0001581a01007387 */ /* 0x000fe80000100a00 */
[----:B------:R-:W-:Y:S04]  /*25710*/  STL.64 [R1+0x140], R20 ;  /* 0x0001401401007387 */ /* 0x000fe80000100a00 */
[----:B------:R1:W-:Y:S01]  /*25720*/  STL.64 [R1+0x148], R22 ;  /* 0x0001481601007387 */ /* 0x0003e20000100a00 */
[----:B------:R-:W-:Y:S01]  /*25730*/  HMMA.1688.F32.TF32 R200, R8, R66, R172 ;  /* 0x0000004208c8723c */ /* 0x000fe200000810ac */
[----:B------:R-:W-:-:S02]  /*25740*/  IMAD.MOV.U32 R251, RZ, RZ, R56 ;  /* 0x000000fffffb7224 */ /* 0x000fc400078e0038 */
[----:B------:R-:W-:Y:S01]  /*25750*/  LDS R59, [R6+UR7+0x2800] ;  /* 0x00280007063b7984 */ /* 0x000fe20008000800 */
[----:B------:R-:W-:Y:S01]  /*25760*/  IMAD.MOV.U32 R3, RZ, RZ, R17 ;  /* 0x000000ffff037224 */ /* 0x000fe200078e0011 */
[----:B------:R-:W-:Y:S01]  /*25770*/  MOV R5, R19 ;  /* 0x0000001300057202 */ /* 0x000fe20000000f00 */
[----:B------:R-:W-:Y:S01]  /*25780*/  IMAD.MOV.U32 R4, RZ, RZ, R18 ;  /* 0x000000ffff047224 */ /* 0x000fe200078e0012 */
[----:B------:R2:W-:Y:S01]  /*25790*/  STL [R1+0x130], R16 ;  /* 0x0001301001007387 */ /* 0x0005e20000100800 */
[C---:B-1----:R-:W-:Y:S03]  /*257a0*/  HMMA.1688.F32.TF32 R20, R12.reuse, R54, R128 ;  /* 0x000000360c14723c */ /* 0x042fe60000081080 */
[----:B------:R-:W-:Y:S04]  /*257b0*/  LDS R120, [R0+UR7+0x2080] ;  /* 0x0020800700787984 */ /* 0x000fe80008000800 */
[----:B------:R-:W-:Y:S01]  /*257c0*/  LDS R122, [R0+UR7+0x2880] ;  /* 0x00288007007a7984 */ /* 0x000fe20008000800 */
[----:B--2---:R-:W-:Y:S03]  /*257d0*/  HMMA.1688.F32.TF32 R16, R12, R50, R132 ;  /* 0x000000320c10723c */ /* 0x004fe60000081084 */
[----:B------:R1:W-:Y:S04]  /*257e0*/  STL [R1+0x2364], R5 ;  /* 0x0023640501007387 */ /* 0x0003e80000100800 */
[----:B------:R-:W-:Y:S04]  /*257f0*/  STL [R1+0x2360], R4 ;  /* 0x0023600401007387 */ /* 0x000fe80000100800 */
[----:B------:R2:W-:Y:S04]  /*25800*/  STL [R1+0x235c], R3 ;  /* 0x00235c0301007387 */ /* 0x0005e80000100800 */
[----:B------:R-:W-:Y:S04]  /*25810*/  STL.64 [R1+0x120], R20 ;  /* 0x0001201401007387 */ /* 0x000fe80000100a00 */
[----:B------:R3:W-:Y:S01]  /*25820*/  STL.64 [R1+0x128], R22 ;  /* 0x0001281601007387 */ /* 0x0007e20000100a00 */
[----:B-1----:R-:W-:Y:S01]  /*25830*/  IMAD.MOV.U32 R5, RZ, RZ, R17 ;  /* 0x000000ffff057224 */ /* 0x002fe200078e0011 */
[----:B--2---:R-:W-:Y:S01]  /*25840*/  MOV R3, R19 ;  /* 0x0000001300037202 */ /* 0x004fe20000000f00 */
[----:B------:R-:W-:Y:S01]  /*25850*/  IMAD.MOV.U32 R4, RZ, RZ, R18 ;  /* 0x000000ffff047224 */ /* 0x000fe200078e0012 */
[----:B------:R1:W-:Y:S01]  /*25860*/  STL [R1+0x110], R16 ;  /* 0x0001101001007387 */ /* 0x0003e20000100800 */
[----:B------:R-:W-:Y:S01]  /*25870*/  HMMA.1688.F32.TF32 R244, R8, R246, R68 ;  /* 0x000000f608f4723c */ /* 0x000fe20000081044 */
[----:B------:R-:W-:Y:S01]  /*25880*/  MOV R126, R241 ;  /* 0x000000f1007e7202 */ /* 0x000fe20000000f00 */
[----:B------:R-:W-:Y:S01]  /*25890*/  IMAD.MOV.U32 R127, RZ, RZ, R240 ;  /* 0x000000ffff7f7224 */ /* 0x000fe200078e00f0 */
[----:B------:R-:W-:Y:S01]  /*258a0*/  MOV R100, R102 ;  /* 0x0000006600647202 */ /* 0x000fe20000000f00 */
[----:B------:R-:W-:Y:S01]  /*258b0*/  IMAD.MOV.U32 R101, RZ, RZ, R103 ;  /* 0x000000ffff657224 */ /* 0x000fe200078e0067 */
[----:B------:R-:W-:Y:S03]  /*258c0*/  LDS R56, [R0+UR7+0x2000] ;  /* 0x0020000700387984 */ /* 0x000fe60008000800 */
[C---:B---3--:R-:W-:Y:S01]  /*258d0*/  HMMA.1688.F32.TF32 R20, R12.reuse, R46, R136 ;  /* 0x0000002e0c14723c */ /* 0x048fe20000081088 */
[----:B------:R-:W-:Y:S04]  /*258e0*/  LDS R57, [R6+UR7+0x2000] ;  /* 0x0020000706397984 */ /* 0x000fe80008000800 */
[----:B------:R-:W-:Y:S03]  /*258f0*/  LDS R121, [R6+UR7+0x2080] ;  /* 0x0020800706797984 */ /* 0x000fe60008000800 */
[----:B-1----:R-:W-:Y:S01]  /*25900*/  HMMA.1688.F32.TF32 R16, R12, R42, R140 ;  /* 0x0000002a0c10723c */ /* 0x002fe2000008108c */
[----:B------:R-:W-:Y:S04]  /*25910*/  STL [R1+0x2370], R3 ;  /* 0x0023700301007387 */ /* 0x000fe80000100800 */
[----:B------:R-:W-:Y:S04]  /*25920*/  STL [R1+0x236c], R4 ;  /* 0x00236c0401007387 */ /* 0x000fe80000100800 */
[----:B------:R-:W-:Y:S04]  /*25930*/  STL [R1+0x2368], R5 ;  /* 0x0023680501007387 */ /* 0x000fe80000100800 */
[----:B------:R-:W-:Y:S04]  /*25940*/  STL.64 [R1+0x100], R20 ;  /* 0x0001001401007387 */ /* 0x000fe80000100a00 */
[----:B------:R-:W-:Y:S04]  /*25950*/  STL.64 [R1+0x108], R22 ;  /* 0x0001081601007387 */ /* 0x000fe80000100a00 */
[----:B------:R1:W-:Y:S04]  /*25960*/  STL [R1+0xf0], R16 ;  /* 0x0000f01001007387 */ /* 0x0003e80000100800 */
        /* <DEDUP_REMOVED lines=10> */
[----:B------:R-:W-:Y:S01]  /*25a10*/  STL.64 [R1+0x22f8], R210 ;  /* 0x0022f8d201007387 */ /* 0x000fe20000100a00 */
[----:B-1----:R-:W-:-:S03]  /*25a20*/  LOP3.LUT R16, R252, 0x40, RZ, 0x3c, !PT ;  /* 0x00000040fc107812 */ /* 0x002fc600078e3cff */
[----:B------:R-:W-:Y:S04]  /*25a30*/  STL.64 [R1+0x22f0], R208 ;  /* 0x0022f0d001007387 */ /* 0x000fe80000100a00 */
[----:B------:R-:W-:Y:S04]  /*25a40*/  STL.64 [R1+0x2308], R214 ;  /* 0x002308d601007387 */ /* 0x000fe80000100a00 */
[----:B------:R-:W-:Y:S04]  /*25a50*/  STL.64 [R1+0x2300], R212 ;  /* 0x002300d401007387 */ /* 0x000fe80000100a00 */
[----:B------:R-:W-:Y:S04]  /*25a60*/  STL.64 [R1+0x2318], R218 ;  /* 0x002318da01007387 */ /* 0x000fe80000100a00 */
[----:B------:R-:W-:Y:S04]  /*25a70*/  STL.64 [R1+0x2310], R216 ;  /* 0x002310d801007387 */ /* 0x000fe80000100a00 */
[----:B------:R-:W-:Y:S04]  /*25a80*/  STL.64 [R1+0x2328], R246 ;  /* 0x002328f601007387 */ /* 0x000fe80000100a00 */
[----:B------:R-:W-:Y:S01]  /*25a90*/  STL.64 [R1+0x2320], R244 ;  /* 0x002320f401007387 */ /* 0x000fe20000100a00 */
[----:B------:R-:W-:-:S03]  /*25aa0*/  IMAD.MOV.U32 R128, RZ, RZ, R60 ;  /* 0x000000ffff807224 */ /* 0x000fc600078e003c */
[----:B------:R-:W-:Y:S01]  /*25ab0*/  STL [R1+0x2240], R252 ;  /* 0x002240fc01007387 */ /* 0x000fe20000100800 */
[----:B------:R-:W-:-:S03]  /*25ac0*/  MOV R129, R61 ;  /* 0x0000003d00817202 */ /* 0x000fc60000000f00 */
[----:B------:R-:W-:Y:S04]  /*25ad0*/  STL [R1+0x13b4], R16 ;  /* 0x0013b41001007387 */ /* 0x000fe80000100800 */
[----:B------:R-:W3:Y:S04]  /*25ae0*/  LDL.LU R241, [R1+0x23d0] ;  /* 0x0023d00001f17983 */ /* 0x000ee80000300800 */
[----:B------:R-:W4:Y:S04]  /*25af0*/  LDL.LU R240, [R1+0x23cc] ;  /* 0x0023cc0001f07983 */ /* 0x000f280000300800 */
[----:B------:R-:W2:Y:S04]  /*25b00*/  LDL.LU R60, [R1+0x23c8] ;  /* 0x0023c800013c7983 */ /* 0x000ea80000300800 */
[----:B------:R-:W3:Y:S04]  /*25b10*/  LDL.LU R61, [R1+0x23c4] ;  /* 0x0023c400013d7983 */ /* 0x000ee80000300800 */
[----:B------:R-:W4:Y:S04]  /*25b20*/  LDL.LU R130, [R1+0x68] ;  /* 0x0000680001827983 */ /* 0x000f280000300800 */
[----:B------:R-:W4:Y:S04]  /*25b30*/  LDL.LU R131, [R1+0x6c] ;  /* 0x00006c0001837983 */ /* 0x000f280000300800 */
[----:B------:R-:W4:Y:S04]  /*25b40*/  LDL.LU R84, [R1+0x80] ;  /* 0x0000800001547983 */ /* 0x000f280000300800 */
[----:B------:R-:W4:Y:S01]  /*25b50*/  LDL.LU R85, [R1+0x84] ;  /* 0x0000840001557983 */ /* 0x000f220000300800 */
[----:B------:R-:W-:Y:S01]  /*25b60*/  MOV R103, R236 ;  /* 0x000000ec00677202 */ /* 0x000fe20000000f00 */
[----:B------:R-:W-:-:S02]  /*25b70*/  IMAD.MOV.U32 R102, RZ, RZ, R237 ;  /* 0x000000ffff667224 */ /* 0x000fc400078e00ed */
[----:B------:R-:W-:Y:S01]  /*25b80*/  IMAD.MOV.U32 R124, RZ, RZ, R238 ;  /* 0x000000ffff7c7224 */ /* 0x000fe200078e00ee */
[----:B------:R-:W1:Y:S01]  /*25b90*/  LDSM.16.M88.4 R12, [R16+UR7+0x20000] ;  /* 0x02000007100c783b */ /* 0x000e620008000200 */
[----:B------:R-:W-:-:S03]  /*25ba0*/  IMAD.MOV.U32 R125, RZ, RZ, R239 ;  /* 0x000000ffff7d7224 */ /* 0x000fc600078e00ef */
[----:B------:R-:W-:Y:S04]  /*25bb0*/  LDSM.16.M88.4 R8, [R16+UR7+0x22000] ;  /* 0x022000071008783b */ /* 0x000fe80008000200 */
[----:B------:R-:W-:Y:S04]  /*25bc0*/  LDSM.16.M88.4 R36, [R16+UR7+0x24000] ;  /* 0x024000071024783b */ /* 0x000fe80008000200 */
[----:B------:R-:W1:Y:S04]  /*25bd0*/  LDS R123, [R6+UR7+0x2880] ;  /* 0x00288007067b7984 */ /* 0x000e680008000800 */
[----:B------:R-:W1:Y:S04]  /*25be0*/  LDSM.16.M88.4 R32, [R16+UR7+0x26000] ;  /* 0x026000071020783b */ /* 0x000e680008000200 */
[----:B------:R-:W1:Y:S04]  /*25bf0*/  LDSM.16.M88.4 R28, [R16+UR7+0x28000] ;  /* 0x02800007101c783b */ /* 0x000e680008000200 */
[----:B------:R-:W1:Y:S01]  /*25c00*/  LDSM.16.M88.4 R24, [R16+UR7+0x2a000] ;  /* 0x02a000071018783b */ /* 0x000e620008000200 */
[----:B------:R-:W-:Y:S01]  /*25c10*/  IMAD.MOV.U32 R3, RZ, RZ, R17 ;  /* 0x000000ffff037224 */ /* 0x000fe200078e0011 */
[----:B------:R-:W-:Y:S01]  /*25c20*/  MOV R5, R19 ;  /* 0x0000001300057202 */ /* 0x000fe20000000f00 */
[----:B------:R-:W-:Y:S01]  /*25c30*/  IMAD.MOV.U32 R4, RZ, RZ, R18 ;  /* 0x000000ffff047224 */ /* 0x000fe200078e0012 */
[----:B------:R-:W1:Y:S04]  /*25c40*/  LDSM.16.M88.4 R20, [R16+UR7+0x2c000] ;  /* 0x02c000071014783b */ /* 0x000e680008000200 */
[----:B------:R-:W1:Y:S01]  /*25c50*/  LDSM.16.M88.4 R16, [R16+UR7+0x2e000] ;  /* 0x02e000071010783b */ /* 0x000e620008000200 */
[----:B------:R-:W-:Y:S01]  /*25c60*/  MOV R108, R53 ;  /* 0x00000035006c7202 */ /* 0x000fe20000000f00 */
[----:B------:R-:W-:Y:S01]  /*25c70*/  IMAD.MOV.U32 R109, RZ, RZ, R52 ;  /* 0x000000ffff6d7224 */ /* 0x000fe200078e0034 */
[----:B------:R-:W-:Y:S01]  /*25c80*/  MOV R111, R48 ;  /* 0x00000030006f7202 */ /* 0x000fe20000000f00 */
[----:B------:R-:W-:Y:S01]  /*25c90*/  IMAD.MOV.U32 R110, RZ, RZ, R49 ;  /* 0x000000ffff6e7224 */ /* 0x000fe200078e0031 */
[----:B------:R-:W-:Y:S01]  /*25ca0*/  MOV R118, R41 ;  /* 0x0000002900767202 */ /* 0x000fe20000000f00 */
[----:B------:R-:W-:Y:S01]  /*25cb0*/  IMAD.MOV.U32 R116, RZ, RZ, R45 ;  /* 0x000000ffff747224 */ /* 0x000fe200078e002d */
[----:B------:R-:W-:Y:S01]  /*25cc0*/  LDS R156, [R7+UR7+0x2080] ;  /* 0x00208007079c7984 */ /* 0x000fe20008000800 */
[----:B------:R-:W-:-:S02]  /*25cd0*/  IMAD.MOV.U32 R117, RZ, RZ, R44 ;  /* 0x000000ffff757224 */ /* 0x000fc400078e002c */
[----:B------:R-:W-:Y:S01]  /*25ce0*/  IMAD.MOV.U32 R119, RZ, RZ, R40 ;  /* 0x000000ffff777224 */ /* 0x000fe200078e0028 */
[----:B------:R-:W-:Y:S04]  /*25cf0*/  LDS R158, [R7+UR7+0x2880] ;  /* 0x00288007079e7984 */ /* 0x000fe80008000800 */
[----:B------:R-:W-:Y:S04]  /*25d00*/  LDS R157, [R2+UR7+0x2080] ;  /* 0x00208007029d7984 */ /* 0x000fe80008000800 */
[----:B------:R-:W1:Y:S01]  /*25d10*/  LDS R159, [R2+UR7+0x2880] ;  /* 0x00288007029f7984 */ /* 0x000e620008000800 */
[----:B--2---:R-:W-:-:S03]  /*25d20*/  IMAD.MOV.U32 R86, RZ, RZ, R60 ;  /* 0x000000ffff567224 */ /* 0x004fc600078e003c */
[----:B------:R-:W2:Y:S01]  /*25d30*/  LDL.LU R60, [R1+0x23c0] ;  /* 0x0023c000013c7983 */ /* 0x000ea20000300800 */
[----:B---3--:R-:W-:-:S03]  /*25d40*/  IMAD.MOV.U32 R87, RZ, RZ, R61 ;  /* 0x000000ffff577224 */ /* 0x008fc600078e003d */
[----:B------:R-:W3:Y:S04]  /*25d50*/  LDL.LU R61, [R1+0x23bc] ;  /* 0x0023bc00013d7983 */ /* 0x000ee80000300800 */
[----:B------:R-:W4:Y:S04]  /*25d60*/  LDL.LU R80, [R1+0x90] ;  /* 0x0000900001507983 */ /* 0x000f280000300800 */
[----:B------:R-:W4:Y:S04]  /*25d70*/  LDL.LU R81, [R1+0x94] ;  /* 0x0000940001517983 */ /* 0x000f280000300800 */
[----:B------:R-:W4:Y:S04]  /*25d80*/  LDL.LU R82, [R1+0x98] ;  /* 0x0000980001527983 */ /* 0x000f280000300800 */
[----:B------:R-:W4:Y:S01]  /*25d90*/  LDL.LU R83, [R1+0x9c] ;  /* 0x00009c0001537983 */ /* 0x000f220000300800 */
[----:B--2---:R-:W-:-:S03]  /*25da0*/  MOV R76, R60 ;  /* 0x0000003c004c7202 */ /* 0x004fc60000000f00 */
[----:B------:R-:W2:Y:S01]  /*25db0*/  LDL.LU R60, [R1+0x23b8] ;  /* 0x0023b800013c7983 */ /* 0x000ea20000300800 */
[----:B---3--:R-:W-:-:S03]  /*25dc0*/  IMAD.MOV.U32 R77, RZ, RZ, R61 ;  /* 0x000000ffff4d7224 */ /* 0x008fc600078e003d */
[----:B------:R-:W3:Y:S04]  /*25dd0*/  LDL.LU R61, [R1+0x23b4] ;  /* 0x0023b400013d7983 */ /* 0x000ee80000300800 */
[----:B------:R-:W4:Y:S04]  /*25de0*/  LDL.LU R78, [R1+0xa8] ;  /* 0x0000a800014e7983 */ /* 0x000f280000300800 */
[----:B------:R-:W4:Y:S04]  /*25df0*/  LDL.LU R79, [R1+0xac] ;  /* 0x0000ac00014f7983 */ /* 0x000f280000300800 */
[----:B------:R-:W4:Y:S04]  /*25e00*/  LDL.LU R136, [R1+0xd0] ;  /* 0x0000d00001887983 */ /* 0x000f280000300800 */
[----:B------:R-:W4:Y:S01]  /*25e10*/  LDL.LU R137, [R1+0xd4] ;  /* 0x0000d40001897983 */ /* 0x000f220000300800 */
[----:B--2---:R-:W-:-:S03]  /*25e20*/  IMAD.MOV.U32 R138, RZ, RZ, R60 ;  /* 0x000000ffff8a7224 */ /* 0x004fc600078e003c */
[----:B------:R-:W2:Y:S01]  /*25e30*/  LDL.LU R60, [R1+0x23b0] ;  /* 0x0023b000013c7983 */ /* 0x000ea20000300800 */
[----:B---3--:R-:W-:-:S03]  /*25e40*/  MOV R139, R61 ;  /* 0x0000003d008b7202 */ /* 0x008fc60000000f00 */
[----:B------:R-:W3:Y:S04]  /*25e50*/  LDL.LU R61, [R1+0x23ac] ;  /* 0x0023ac00013d7983 */ /* 0x000ee80000300800 */
[----:B------:R-:W3:Y:S04]  /*25e60*/  LDL.LU R140, [R1+0xe0] ;  /* 0x0000e000018c7983 */ /* 0x000ee80000300800 */
[----:B------:R-:W3:Y:S04]  /*25e70*/  LDL.LU R141, [R1+0xe4] ;  /* 0x0000e400018d7983 */ /* 0x000ee80000300800 */
[----:B------:R-:W3:Y:S04]  /*25e80*/  LDL.LU R142, [R1+0xe8] ;  /* 0x0000e800018e7983 */ /* 0x000ee80000300800 */
[----:B------:R-:W3:Y:S04]  /*25e90*/  LDL.LU R143, [R1+0xec] ;  /* 0x0000ec00018f7983 */ /* 0x000ee80000300800 */
[----:B------:R-:W3:Y:S01]  /*25ea0*/  LDL.LU R160, [R1+0x1f0] ;  /* 0x0001f00001a07983 */ /* 0x000ee20000300800 */
[----:B----4-:R-:W-:Y:S01]  /*25eb0*/  MOV R134, R240 ;  /* 0x000000f000867202 */ /* 0x010fe20000000f00 */
[----:B------:R-:W-:-:S02]  /*25ec0*/  IMAD.MOV.U32 R135, RZ, RZ, R241 ;  /* 0x000000ffff877224 */ /* 0x000fc400078e00f1 */
[----:B--2---:R-:W-:Y:S02]  /*25ed0*/  IMAD.MOV.U32 R162, RZ, RZ, R60 ;  /* 0x000000ffffa27224 */ /* 0x004fe400078e003c */
[----:B---3--:R-:W-:Y:S02]  /*25ee0*/  IMAD.MOV.U32 R161, RZ, RZ, R61 ;  /* 0x000000ffffa17224 */ /* 0x008fe400078e003d */
[----:B------:R-:W2:Y:S04]  /*25ef0*/  LDL.LU R61, [R1+0x23a8] ;  /* 0x0023a800013d7983 */ /* 0x000ea80000300800 */
[----:B------:R-:W2:Y:S04]  /*25f00*/  LDL.LU R60, [R1+0x23a4] ;  /* 0x0023a400013c7983 */ /* 0x000ea80000300800 */
[----:B------:R-:W3:Y:S04]  /*25f10*/  LDL.LU R163, [R1+0x1fc] ;  /* 0x0001fc0001a37983 */ /* 0x000ee80000300800 */
[----:B------:R-:W4:Y:S04]  /*25f20*/  LDL.LU R164, [R1+0x270] ;  /* 0x0002700001a47983 */ /* 0x000f280000300800 */
[----:B------:R-:W4:Y:S04]  /*25f30*/  LDL.LU R165, [R1+0x274] ;  /* 0x0002740001a57983 */ /* 0x000f280000300800 */
[----:B------:R-:W4:Y:S04]  /*25f40*/  LDL.LU R166, [R1+0x278] ;  /* 0x0002780001a67983 */ /* 0x000f280000300800 */
[----:B------:R-:W4:Y:S04]  /*25f50*/  LDL.LU R167, [R1+0x27c] ;  /* 0x00027c0001a77983 */ /* 0x000f280000300800 */
        /* <DEDUP_REMOVED lines=28> */
[----:B-1----:R-:W-:Y:S08]  /*26120*/  HMMA.1688.F32.TF32 R248, R56, R12, R248 ;  /* 0x0000000c38f8723c */ /* 0x002ff000000810f8 */
[C---:B------:R-:W-:Y:S08]  /*26130*/  HMMA.1688.F32.TF32 R100, R120.reuse, R36, R100 ;  /* 0x000000247864723c */ /* 0x040ff00000081064 */
[C---:B------:R-:W-:Y:S08]  /*26140*/  HMMA.1688.F32.TF32 R104, R120.reuse, R32, R104 ;  /* 0x000000207868723c */ /* 0x040ff00000081068 */
[C---:B------:R-:W-:Y:S01]  /*26150*/  HMMA.1688.F32.TF32 R108, R120.reuse, R28, R108 ;  /* 0x0000001c786c723c */ /* 0x040fe2000008106c */
[----:B------:R-:W-:Y:S07]  /*26160*/  STL.64 [R1+0x2338], R250 ;  /* 0x002338fa01007387 */ /* 0x000fee0000100a00 */
[----:B------:R-:W-:Y:S01]  /*26170*/  HMMA.1688.F32.TF32 R112, R120, R24, R116 ;  /* 0x000000187870723c */ /* 0x000fe20000081074 */
[----:B------:R-:W-:Y:S07]  /*26180*/  STL.64 [R1+0x2330], R248 ;  /* 0x002330f801007387 */ /* 0x000fee0000100a00 */
[----:B----4-:R-:W-:Y:S01]  /*26190*/  HMMA.1688.F32.TF32 R52, R56, R20, R164 ;  /* 0x000000143834723c */ /* 0x010fe200000810a4 */
[----:B------:R-:W-:-:S07]  /*261a0*/  MOV R164, R232 ;  /* 0x000000e800a47202 */ /* 0x000fce0000000f00 */
[----:B--2---:R-:W-:Y:S01]  /*261b0*/  HMMA.1688.F32.TF32 R48, R56, R24, R60 ;  /* 0x000000183830723c */ /* 0x004fe2000008103c */
[----:B------:R-:W-:Y:S01]  /*261c0*/  IMAD.MOV.U32 R165, RZ, RZ, R233 ;  /* 0x000000ffffa57224 */ /* 0x000fe200078e00e9 */
[----:B------:R-:W-:Y:S01]  /*261d0*/  MOV R167, R235 ;  /* 0x000000eb00a77202 */ /* 0x000fe20000000f00 */
[----:B------:R-:W-:-:S05]  /*261e0*/  IMAD.MOV.U32 R166, RZ, RZ, R234 ;  /* 0x000000ffffa67224 */ /* 0x000fca00078e00ea */
[C---:B---3--:R-:W-:Y:S08]  /*261f0*/  HMMA.1688.F32.TF32 R44, R56.reuse, R28, R224 ;  /* 0x0000001c382c723c */ /* 0x048ff000000810e0 */
[C---:B------:R-:W-:Y:S08]  /*26200*/  HMMA.1688.F32.TF32 R236, R56.reuse, R36, R236 ;  /* 0x0000002438ec723c */ /* 0x040ff000000810ec */
[C---:B------:R-:W-:Y:S08]  /*26210*/  HMMA.1688.F32.TF32 R40, R56.reuse, R32, R168 ;  /* 0x000000203828723c */ /* 0x040ff000000810a8 */
[C---:B------:R-:W-:Y:S08]  /*26220*/  HMMA.1688.F32.TF32 R240, R56.reuse, R8, R240 ;  /* 0x0000000838f0723c */ /* 0x040ff000000810f0 */
[----:B------:R-:W-:Y:S01]  /*26230*/  HMMA.1688.F32.TF32 R56, R56, R16, R228 ;  /* 0x000000103838723c */ /* 0x000fe200000810e4 */
[----:B------:R-:W-:-:S10]  /*26240*/  IMAD.MOV.U32 R228, RZ, RZ, R192 ;  /* 0x000000ffffe47224 */ /* 0x000fd400078e00c0 */
[----:B------:R-:W-:Y:S04]  /*26250*/  STL.64 [R1+0x2348], R242 ;  /* 0x002348f201007387 */ /* 0x000fe80000100a00 */
[----:B------:R-:W-:Y:S04]  /*26260*/  STL.64 [R1+0x2340], R240 ;  /* 0x002340f001007387 */ /* 0x000fe80000100a00 */
[----:B------:R-:W-:Y:S04]  /*26270*/  STL [R1+0x229c], R101 ;  /* 0x00229c6501007387 */ /* 0x000fe80000100800 */
[----:B------:R-:W-:Y:S04]  /*26280*/  STL [R1+0x2298], R102 ;  /* 0x0022986601007387 */ /* 0x000fe80000100800 */
[----:B------:R-:W-:Y:S04]  /*26290*/  STL [R1+0x2294], R103 ;  /* 0x0022946701007387 */ /* 0x000fe80000100800 */
[----:B------:R-:W-:Y:S04]  /*262a0*/  STL [R1+0x2290], R106 ;  /* 0x0022906a01007387 */ /* 0x000fe80000100800 */
[----:B------:R-:W-:Y:S04]  /*262b0*/  STL [R1+0x228c], R107 ;  /* 0x00228c6b01007387 */ /* 0x000fe80000100800 */
[----:B------:R-:W-:Y:S01]  /*262c0*/  STL [R1+0x2288], R109 ;  /* 0x0022886d01007387 */ /* 0x000fe20000100800 */
[----:B------:R-:W-:-:S03]  /*262d0*/  MOV R229, R193 ;  /* 0x000000c100e57202 */ /* 0x000fc60000000f00 */
[----:B------:R-:W-:Y:S01]  /*262e0*/  STL [R1+0x2284], R110 ;  /* 0x0022846e01007387 */ /* 0x000fe20000100800 */
[----:B------:R-:W-:-:S03]  /*262f0*/  IMAD.MOV.U32 R230, RZ, RZ, R194 ;  /* 0x000000ffffe67224 */ /* 0x000fc600078e00c2 */
[----:B------:R-:W-:Y:S01]  /*26300*/  STL [R1+0x2280], R111 ;  /* 0x0022806f01007387 */ /* 0x000fe20000100800 */
[----:B------:R-:W-:-:S03]  /*26310*/  IMAD.MOV.U32 R231, RZ, RZ, R195 ;  /* 0x000000ffffe77224 */ /* 0x000fc600078e00c3 */
[----:B------:R-:W-:Y:S04]  /*26320*/  STL [R1+0x227c], R115 ;  /* 0x00227c7301007387 */ /* 0x000fe80000100800 */
        /* <DEDUP_REMOVED lines=11> */
[----:B------:R-:W4:Y:S01]  /*263e0*/  LDL.LU R227, [R1+0x26c] ;  /* 0x00026c0001e37983 */ /* 0x000f220000300800 */
[----:B------:R-:W-:Y:S03]  /*263f0*/  HMMA.1688.F32.TF32 R60, R88, R12, R160 ;  /* 0x0000000c583c723c */ /* 0x000fe600000810a0 */
[----:B------:R-:W-:Y:S04]  /*26400*/  LDS R160, [R0+UR7+0x2100] ;  /* 0x0021000700a07984 */ /* 0x000fe80008000800 */
[----:B------:R-:W-:Y:S04]  /*26410*/  LDS R162, [R0+UR7+0x2900] ;  /* 0x0029000700a27984 */ /* 0x000fe80008000800 */
[----:B------:R-:W-:Y:S04]  /*26420*/  LDS R161, [R6+UR7+0x2100] ;  /* 0x0021000706a17984 */ /* 0x000fe80008000800 */
[----:B------:R-:W4:Y:S01]  /*26430*/  LDS R163, [R6+UR7+0x2900] ;  /* 0x0029000706a37984 */ /* 0x000f220008000800 */
[C---:B------:R-:W-:Y:S03]  /*26440*/  HMMA.1688.F32.TF32 R116, R120.reuse, R20, R220 ;  /* 0x000000147874723c */ /* 0x040fe600000810dc */
[----:B------:R-:W-:Y:S04]  /*26450*/  LDS R220, [R7+UR7+0x2180] ;  /* 0x0021800707dc7984 */ /* 0x000fe80008000800 */
[----:B------:R-:W-:Y:S01]  /*26460*/  LDS R222, [R7+UR7+0x2980] ;  /* 0x0029800707de7984 */ /* 0x000fe20008000800 */
[C---:B------:R-:W-:Y:S03]  /*26470*/  HMMA.1688.F32.TF32 R92, R120.reuse, R12, R128 ;  /* 0x0000000c785c723c */ /* 0x040fe60000081080 */
[----:B------:R-:W-:Y:S04]  /*26480*/  LDS R221, [R2+UR7+0x2180] ;  /* 0x0021800702dd7984 */ /* 0x000fe80008000800 */
[----:B------:R-:W-:Y:S01]  /*26490*/  LDS R223, [R2+UR7+0x2980] ;  /* 0x0029800702df7984 */ /* 0x000fe20008000800 */
[----:B------:R-:W-:Y:S03]  /*264a0*/  HMMA.1688.F32.TF32 R96, R120, R8, R124 ;  /* 0x000000087860723c */ /* 0x000fe6000008107c */
[----:B------:R-:W-:Y:S04]  /*264b0*/  STL [R1+0x225c], R116 ;  /* 0x00225c7401007387 */ /* 0x000fe80000100800 */
[----:B------:R-:W-:Y:S04]  /*264c0*/  STL [R1+0x2258], R117 ;  /* 0x0022587501007387 */ /* 0x000fe80000100800 */
[----:B------:R-:W-:Y:S04]  /*264d0*/  STL [R1+0x2254], R118 ;  /* 0x0022547601007387 */ /* 0x000fe80000100800 */
[----:B------:R-:W-:Y:S01]  /*264e0*/  STL [R1+0x2250], R119 ;  /* 0x0022507701007387 */ /* 0x000fe20000100800 */
[----:B--2---:R-:W-:Y:S08]  /*264f0*/  HMMA.1688.F32.TF32 R124, R156, R12, R192 ;  /* 0x0000000c9c7c723c */ /* 0x004ff000000810c0 */
[----:B---3--:R-:W-:Y:S08]  /*26500*/  HMMA.1688.F32.TF32 R120, R120, R16, R232 ;  /* 0x000000107878723c */ /* 0x008ff000000810e8 */
[----:B----4-:R-:W-:Y:S11]  /*26510*/  HMMA.1688.F32.TF32 R168, R160, R12, R224 ;  /* 0x0000000ca0a8723c */ /* 0x010ff600000810e0 */
[----:B------:R-:W-:Y:S04]  /*26520*/  STL [R1+0x226c], R120 ;  /* 0x00226c7801007387 */ /* 0x000fe80000100800 */
[----:B------:R-:W-:Y:S04]  /*26530*/  STL [R1+0x2268], R121 ;  /* 0x0022687901007387 */ /* 0x000fe80000100800 */
[----:B------:R-:W-:Y:S04]  /*26540*/  STL [R1+0x2264], R122 ;  /* 0x0022647a01007387 */ /* 0x000fe80000100800 */
[----:B------:R1:W-:Y:S04]  /*26550*/  STL [R1+0x2260], R123 ;  /* 0x0022607b01007387 */ /* 0x0003e80000100800 */
[----:B------:R-:W-:Y:S04]  /*26560*/  STL [R1+0x2278], R125 ;  /* 0x0022787d01007387 */ /* 0x000fe80000100800 */
[----:B------:R-:W-:Y:S01]  /*26570*/  STL [R1+0x2274], R126 ;  /* 0x0022747e01007387 */ /* 0x000fe20000100800 */
[----:B------:R-:W-:-:S03]  /*26580*/  MOV R233, R3 ;  /* 0x0000000300e97202 */ /* 0x000fc60000000f00 */
[----:B------:R-:W-:Y:S01]  /*26590*/  STL [R1+0x2270], R127 ;  /* 0x0022707f01007387 */ /* 0x000fe20000100800 */
[----:B------:R-:W-:-:S03]  /*265a0*/  IMAD.MOV.U32 R234, RZ, RZ, R4 ;  /* 0x000000ffffea7224 */ /* 0x000fc600078e0004 */
[----:B------:R2:W-:Y:S01]  /*265b0*/  STL.64 [R1+0xe0], R168 ;  /* 0x0000e0a801007387 */ /* 0x0005e20000100a00 */
[----:B------:R-:W-:-:S03]  /*265c0*/  IMAD.MOV.U32 R235, RZ, RZ, R5 ;  /* 0x000000ffffeb7224 */ /* 0x000fc600078e0005 */
[----:B------:R3:W-:Y:S04]  /*265d0*/  STL.64 [R1+0xe8], R170 ;  /* 0x0000e8aa01007387 */ /* 0x0007e80000100a00 */
[----:B------:R-:W4:Y:S04]  /*265e0*/  LDL.LU R232, [R1+0xf0] ;  /* 0x0000f00001e87983 */ /* 0x000f280000300800 */
[----:B------:R-:W2:Y:S04]  /*265f0*/  LDL.LU R3, [R1+0x2370] ;  /* 0x0023700001037983 */ /* 0x000ea80000300800 */
[----:B------:R-:W3:Y:S04]  /*26600*/  LDL.LU R4, [R1+0x236c] ;  /* 0x00236c0001047983 */ /* 0x000ee80000300800 */
[----:B------:R-:W4:Y:S01]  /*26610*/  LDL.LU R5, [R1+0x2368] ;  /* 0x0023680001057983 */ /* 0x000f220000300800 */
[C---:B-1----:R-:W-:Y:S03]  /*26620*/  HMMA.1688.F32.TF32 R120, R160.reuse, R8, R164 ;  /* 0x00000008a078723c */ /* 0x042fe600000810a4 */
[----:B------:R-:W4:Y:S04]  /*26630*/  LDL.LU R192, [R1+0x100] ;  /* 0x0001000001c07983 */ /* 0x000f280000300800 */
[----:B------:R-:W4:Y:S01]  /*26640*/  LDL.LU R193, [R1+0x104] ;  /* 0x0001040001c17983 */ /* 0x000f220000300800 */
[----:B------:R-:W-:Y:S03]  /*26650*/  HMMA.1688.F32.TF32 R164, R160, R36, R228 ;  /* 0x00000024a0a4723c */ /* 0x000fe600000810e4 */
[----:B------:R-:W4:Y:S04]  /*26660*/  LDL.LU R194, [R1+0x108] ;  /* 0x0001080001c27983 */ /* 0x000f280000300800 */
[----:B------:R-:W4:Y:S01]  /*26670*/  LDL.LU R195, [R1+0x10c] ;  /* 0x00010c0001c37983 */ /* 0x000f220000300800 */
[C---:B------:R-:W-:Y:S08]  /*26680*/  HMMA.1688.F32.TF32 R64, R88.reuse, R8, R140 ;  /* 0x000000085840723c */ /* 0x040ff0000008108c */
[C---:B------:R-:W-:Y:S08]  /*26690*/  HMMA.1688.F32.TF32 R68, R88.reuse, R36, R136 ;  /* 0x000000245844723c */ /* 0x040ff00000081088 */
[C---:B------:R-:W-:Y:S08]  /*266a0*/  HMMA.1688.F32.TF32 R72, R88.reuse, R32, R72 ;  /* 0x000000205848723c */ /* 0x040ff00000081048 */
[C---:B------:R-:W-:Y:S08]  /*266b0*/  HMMA.1688.F32.TF32 R76, R88.reuse, R28, R76 ;  /* 0x0000001c584c723c */ /* 0x040ff0000008104c */
[C---:B------:R-:W-:Y:S08]  /*266c0*/  HMMA.1688.F32.TF32 R80, R88.reuse, R24, R80 ;  /* 0x000000185850723c */ /* 0x040ff00000081050 */
[C---:B------:R-:W-:Y:S08]  /*266d0*/  HMMA.1688.F32.TF32 R84, R88.reuse, R20, R84 ;  /* 0x000000145854723c */ /* 0x040ff00000081054 */
[----:B------:R-:W-:Y:S01]  /*266e0*/  HMMA.1688.F32.TF32 R88, R88, R16, R132 ;  /* 0x000000105858723c */ /* 0x000fe20000081084 */
[----:B------:R-:W-:-:S07]  /*266f0*/  IMAD.MOV.U32 R116, RZ, RZ, R120 ;  /* 0x000000ffff747224 */ /* 0x000fce00078e0078 */
[C---:B------:R-:W-:Y:S01]  /*26700*/  HMMA.1688.F32.TF32 R132, R156.reuse, R36, R184 ;  /* 0x000000249c84723c */ /* 0x040fe200000810b8 */
[----:B------:R-:W4:Y:S01]  /*26710*/  LDL.LU R184, [R1+0x110] ;  /* 0x0001100001b87983 */ /* 0x000f220000300800 */
[----:B------:R-:W-:Y:S01]  /*26720*/  IMAD.MOV.U32 R117, RZ, RZ, R121 ;  /* 0x000000ffff757224 */ /* 0x000fe200078e0079 */
[----:B------:R-:W-:Y:S01]  /*26730*/  MOV R118, R122 ;  /* 0x0000007a00767202 */ /* 0x000fe20000000f00 */
[----:B------:R-:W-:Y:S01]  /*26740*/  IMAD.MOV.U32 R120, RZ, RZ, R164 ;  /* 0x000000ffff787224 */ /* 0x000fe200078e00a4 */
[----:B------:R-:W-:Y:S01]  /*26750*/  MOV R121, R165 ;  /* 0x000000a500797202 */ /* 0x000fe20000000f00 */
[----:B------:R-:W-:Y:S02]  /*26760*/  IMAD.MOV.U32 R119, RZ, RZ, R123 ;  /* 0x000000ffff777224 */ /* 0x000fe400078e007b */
[----:B------:R-:W-:Y:S01]  /*26770*/  IMAD.MOV.U32 R122, RZ, RZ, R166 ;  /* 0x000000ffff7a7224 */ /* 0x000fe200078e00a6 */
[----:B------:R-:W-:Y:S01]  /*26780*/  HMMA.1688.F32.TF32 R140, R156, R28, R176 ;  /* 0x0000001c9c8c723c */ /* 0x000fe200000810b0 */
[----:B------:R-:W-:-:S07]  /*26790*/  IMAD.MOV.U32 R123, RZ, RZ, R167 ;  /* 0x000000ffff7b7224 */ /* 0x000fce00078e00a7 */
[C---:B------:R-:W-:Y:S01]  /*267a0*/  HMMA.1688.F32.TF32 R136, R156.reuse, R32, R180 ;  /* 0x000000209c88723c */ /* 0x040fe200000810b4 */
[----:B--2---:R-:W-:Y:S02]  /*267b0*/  IMAD.MOV.U32 R187, RZ, RZ, R3 ;  /* 0x000000ffffbb7224 */ /* 0x004fe400078e0003 */
[----:B---3--:R-:W-:Y:S01]  /*267c0*/  IMAD.MOV.U32 R186, RZ, RZ, R4 ;  /* 0x000000ffffba7224 */ /* 0x008fe200078e0004 */
[----:B----4-:R-:W-:Y:S02]  /*267d0*/  MOV R185, R5 ;  /* 0x0000000500b97202 */ /* 0x010fe40000000f00 */
[----:B------:R-:W2:Y:S04]  /*267e0*/  LDL.LU R5, [R1+0x2364] ;  /* 0x0023640001057983 */ /* 0x000ea80000300800 */
[----:B------:R-:W3:Y:S04]  /*267f0*/  LDL.LU R4, [R1+0x2360] ;  /* 0x0023600001047983 */ /* 0x000ee80000300800 */
[----:B------:R-:W4:Y:S04]  /*26800*/  LDL.LU R3, [R1+0x235c] ;  /* 0x00235c0001037983 */ /* 0x000f280000300800 */
        /* <DEDUP_REMOVED lines=59> */
[----:B------:R-:W4:Y:S01]  /*26bc0*/  LDL.LU R231, [R1+0x18c] ;  /* 0x00018c0001e77983 */ /* 0x000f220000300800 */
[C---:B------:R-:W-:Y:S03]  /*26bd0*/  HMMA.1688.F32.TF32 R128, R156.reuse, R8, R188 ;  /* 0x000000089c80723c */ /* 0x040fe600000810bc */
[----:B------:R-:W4:Y:S04]  /*26be0*/  LDL.LU R168, [R1+0x130] ;  /* 0x0001300001a87983 */ /* 0x000f280000300800 */
[----:B------:R-:W-:Y:S01]  /*26bf0*/  LDS R188, [R0+UR7+0x2180] ;  /* 0x0021800700bc7984 */ /* 0x000fe20008000800 */
[C---:B------:R-:W-:Y:S03]  /*26c00*/  HMMA.1688.F32.TF32 R144, R156.reuse, R24, R144 ;  /* 0x000000189c90723c */ /* 0x040fe60000081090 */
[----:B------:R-:W-:Y:S04]  /*26c10*/  LDS R190, [R0+UR7+0x2980] ;  /* 0x0029800700be7984 */ /* 0x000fe80008000800 */
[----:B------:R-:W-:Y:S01]  /*26c20*/  LDS R189, [R6+UR7+0x2180] ;  /* 0x0021800706bd7984 */ /* 0x000fe20008000800 */
[C---:B------:R-:W-:Y:S03]  /*26c30*/  HMMA.1688.F32.TF32 R148, R156.reuse, R20, R148 ;  /* 0x000000149c94723c */ /* 0x040fe60000081094 */
[----:B------:R-:W-:Y:S05]  /*26c40*/  LDS R191, [R6+UR7+0x2980] ;  /* 0x0029800706bf7984 */ /* 0x000fea0008000800 */
[----:B------:R-:W-:Y:S01]  /*26c50*/  HMMA.1688.F32.TF32 R152, R156, R16, R152 ;  /* 0x000000109c98723c */ /* 0x000fe20000081098 */
[----:B------:R-:W-:Y:S04]  /*26c60*/  LDS R156, [R7+UR7+0x2100] ;  /* 0x00210007079c7984 */ /* 0x000fe80008000800 */
[----:B------:R-:W-:Y:S04]  /*26c70*/  LDS R158, [R7+UR7+0x2900] ;  /* 0x00290007079e7984 */ /* 0x000fe80008000800 */
[----:B------:R-:W-:Y:S04]  /*26c80*/  LDS R157, [R2+UR7+0x2100] ;  /* 0x00210007029d7984 */ /* 0x000fe80008000800 */
[----:B------:R-:W1:Y:S01]  /*26c90*/  LDS R159, [R2+UR7+0x2900] ;  /* 0x00290007029f7984 */ /* 0x000e620008000800 */
[----:B--2---:R-:W-:-:S02]  /*26ca0*/  IMAD.MOV.U32 R171, RZ, RZ, R5 ;  /* 0x000000ffffab7224 */ /* 0x004fc400078e0005 */
[----:B---3--:R-:W-:Y:S01]  /*26cb0*/  IMAD.MOV.U32 R170, RZ, RZ, R4 ;  /* 0x000000ffffaa7224 */ /* 0x008fe200078e0004 */
[----:B----4-:R-:W-:Y:S02]  /*26cc0*/  MOV R169, R3 ;  /* 0x0000000300a97202 */ /* 0x010fe40000000f00 */
[----:B------:R-:W2:Y:S04]  /*26cd0*/  LDL.LU R3, [R1+0x2358] ;  /* 0x0023580001037983 */ /* 0x000ea80000300800 */
[----:B------:R-:W3:Y:S04]  /*26ce0*/  LDL.LU R4, [R1+0x2354] ;  /* 0x0023540001047983 */ /* 0x000ee80000300800 */
[----:B------:R-:W4:Y:S01]  /*26cf0*/  LDL.LU R5, [R1+0x2350] ;  /* 0x0023500001057983 */ /* 0x000f220000300800 */
[----:B-1----:R-:W-:Y:S08]  /*26d00*/  HMMA.1688.F32.TF32 R224, R156, R28, R224 ;  /* 0x0000001c9ce0723c */ /* 0x002ff000000810e0 */
[C---:B------:R-:W-:Y:S08]  /*26d10*/  HMMA.1688.F32.TF32 R240, R160.reuse, R32, R240 ;  /* 0x00000020a0f0723c */ /* 0x040ff000000810f0 */
[C---:B------:R-:W-:Y:S11]  /*26d20*/  HMMA.1688.F32.TF32 R248, R160.reuse, R28, R248 ;  /* 0x0000001ca0f8723c */ /* 0x040ff600000810f8 */
[----:B------:R-:W-:Y:S01]  /*26d30*/  IMAD.MOV.U32 R126, RZ, RZ, R242 ;  /* 0x000000ffff7e7224 */ /* 0x000fe200078e00f2 */
[----:B------:R-:W-:Y:S01]  /*26d40*/  MOV R127, R243 ;  /* 0x000000f3007f7202 */ /* 0x000fe20000000f00 */
[----:B------:R-:W-:Y:S01]  /*26d50*/  IMAD.MOV.U32 R125, RZ, RZ, R241 ;  /* 0x000000ffff7d7224 */ /* 0x000fe200078e00f1 */
[----:B------:R-:W-:Y:S01]  /*26d60*/  MOV R115, R240 ;  /* 0x000000f000737202 */ /* 0x000fe20000000f00 */
[----:B------:R-:W2:Y:S04]  /*26d70*/  LDL.LU.64 R242, [R1+0x2348] ;  /* 0x0023480001f27983 */ /* 0x000ea80000300a00 */
[----:B------:R-:W2:Y:S01]  /*26d80*/  LDL.LU.64 R240, [R1+0x2340] ;  /* 0x0023400001f07983 */ /* 0x000ea20000300a00 */
[----:B------:R-:W-:Y:S01]  /*26d90*/  HMMA.1688.F32.TF32 R244, R160, R24, R244 ;  /* 0x00000018a0f4723c */ /* 0x000fe200000810f4 */
[----:B------:R-:W-:Y:S01]  /*26da0*/  MOV R110, R250 ;  /* 0x000000fa006e7202 */ /* 0x000fe20000000f00 */
[----:B------:R-:W-:-:S06]  /*26db0*/  IMAD.MOV.U32 R111, RZ, RZ, R251 ;  /* 0x000000ffff6f7224 */ /* 0x000fcc00078e00fb */
[C---:B------:R-:W-:Y:S01]  /*26dc0*/  HMMA.1688.F32.TF32 R216, R160.reuse, R20, R216 ;  /* 0x00000014a0d8723c */ /* 0x040fe200000810d8 */
[----:B------:R-:W-:Y:S01]  /*26dd0*/  IMAD.MOV.U32 R107, RZ, RZ, R248 ;  /* 0x000000ffff6b7224 */ /* 0x000fe200078e00f8 */
[----:B------:R-:W2:Y:S06]  /*26de0*/  LDL.LU.64 R250, [R1+0x2338] ;  /* 0x0023380001fa7983 */ /* 0x000eac0000300a00 */
[----:B------:R-:W-:Y:S01]  /*26df0*/  HMMA.1688.F32.TF32 R160, R160, R16, R212 ;  /* 0x00000010a0a0723c */ /* 0x000fe200000810d4 */
[----:B------:R-:W-:Y:S02]  /*26e00*/  IMAD.MOV.U32 R109, RZ, RZ, R249 ;  /* 0x000000ffff6d7224 */ /* 0x000fe400078e00f9 */
[----:B------:R-:W-:Y:S01]  /*26e10*/  MOV R102, R245 ;  /* 0x000000f500667202 */ /* 0x000fe20000000f00 */
[----:B------:R-:W2:Y:S01]  /*26e20*/  LDL.LU.64 R248, [R1+0x2330] ;  /* 0x0023300001f87983 */ /* 0x000ea20000300a00 */
[----:B------:R-:W-:-:S02]  /*26e30*/  IMAD.MOV.U32 R103, RZ, RZ, R246 ;  /* 0x000000ffff677224 */ /* 0x000fc400078e00f6 */
[----:B------:R-:W-:Y:S01]  /*26e40*/  IMAD.MOV.U32 R106, RZ, RZ, R247 ;  /* 0x000000ffff6a7224 */ /* 0x000fe200078e00f7 */
[C---:B------:R-:W-:Y:S01]  /*26e50*/  HMMA.1688.F32.TF32 R208, R156.reuse, R12, R208 ;  /* 0x0000000c9cd0723c */ /* 0x040fe200000810d0 */
[----:B------:R-:W-:Y:S01]  /*26e60*/  IMAD.MOV.U32 R101, RZ, RZ, R244 ;  /* 0x000000ffff657224 */ /* 0x000fe200078e00f4 */
[----:B------:R-:W2:Y:S04]  /*26e70*/  LDL.LU.64 R246, [R1+0x2328] ;  /* 0x0023280001f67983 */ /* 0x000ea80000300a00 */
[----:B------:R-:W2:Y:S04]  /*26e80*/  LDL.LU.64 R244, [R1+0x2320] ;  /* 0x0023200001f47983 */ /* 0x000ea80000300a00 */
[----:B------:R-:W-:Y:S01]  /*26e90*/  STL.64 [R1+0x80], R216 ;  /* 0x000080d801007387 */ /* 0x000fe20000100a00 */
[C---:B------:R-:W-:Y:S03]  /*26ea0*/  HMMA.1688.F32.TF32 R200, R156.reuse, R36, R200 ;  /* 0x000000249cc8723c */ /* 0x040fe600000810c8 */
[----:B------:R1:W-:Y:S05]  /*26eb0*/  STL.64 [R1+0x88], R218 ;  /* 0x000088da01007387 */ /* 0x0003ea0000100a00 */
[C---:B------:R-:W-:Y:S01]  /*26ec0*/  HMMA.1688.F32.TF32 R204, R156.reuse, R8, R204 ;  /* 0x000000089ccc723c */ /* 0x040fe200000810cc */
[----:B-1----:R-:W2:Y:S04]  /*26ed0*/  LDL.LU.64 R218, [R1+0x2318] ;  /* 0x0023180001da7983 */ /* 0x002ea80000300a00 */
[----:B------:R-:W2:Y:S03]  /*26ee0*/  LDL.LU.64 R216, [R1+0x2310] ;  /* 0x0023100001d87983 */ /* 0x000ea60000300a00 */
[C---:B------:R-:W-:Y:S01]  /*26ef0*/  HMMA.1688.F32.TF32 R196, R156.reuse, R32, R196 ;  /* 0x000000209cc4723c */ /* 0x040fe200000810c4 */
[----:B------:R-:W2:Y:S04]  /*26f00*/  LDL.LU.64 R214, [R1+0x2308] ;  /* 0x0023080001d67983 */ /* 0x000ea80000300a00 */
[----:B------:R-:W2:Y:S04]  /*26f10*/  LDL.LU.64 R212, [R1+0x2300] ;  /* 0x0023000001d47983 */ /* 0x000ea80000300a00 */
[----:B------:R1:W-:Y:S04]  /*26f20*/  STL.64 [R1+0x70], R160 ;  /* 0x000070a001007387 */ /* 0x0003e80000100a00 */
[----:B------:R-:W-:Y:S04]  /*26f30*/  STL.64 [R1+0x78], R162 ;  /* 0x000078a201007387 */ /* 0x000fe80000100a00 */
[----:B-1----:R-:W2:Y:S04]  /*26f40*/  LDL.LU R160, [R1+0x170] ;  /* 0x0001700001a07983 */ /* 0x002ea80000300800 */
[----:B------:R-:W-:Y:S04]  /*26f50*/  STL.64 [R1+0x60], R208 ;  /* 0x000060d001007387 */ /* 0x000fe80000100a00 */
[----:B------:R1:W-:Y:S04]  /*26f60*/  STL.64 [R1+0x68], R210 ;  /* 0x000068d201007387 */ /* 0x0003e80000100a00 */
[----:B-1----:R-:W2:Y:S04]  /*26f70*/  LDL.LU.64 R210, [R1+0x22f8] ;  /* 0x0022f80001d27983 */ /* 0x002ea80000300a00 */
[----:B------:R-:W2:Y:S04]  /*26f80*/  LDL.LU.64 R208, [R1+0x22f0] ;  /* 0x0022f00001d07983 */ /* 0x000ea80000300a00 */
        /* <DEDUP_REMOVED lines=15> */
[----:B------:R-:W2:Y:S01]  /*27080*/  LDL.LU.64 R224, [R1+0x22b0] ;  /* 0x0022b00001e07983 */ /* 0x000ea20000300a00 */
[----:B------:R-:W-:-:S15]  /*27090*/  HMMA.1688.F32.TF32 R228, R156, R24, R228 ;  /* 0x000000189ce4723c */ /* 0x000fde00000810e4 */
[----:B------:R-:W-:-:S04]  /*270a0*/  NOP ;  /* 0x0000000000007918 */ /* 0x000fc80000000000 */
[----:B------:R-:W-:Y:S04]  /*270b0*/  STL.64 [R1+0x10], R228 ;  /* 0x000010e401007387 */ /* 0x000fe80000100a00 */
[----:B------:R1:W-:Y:S04]  /*270c0*/  STL.64 [R1+0x18], R230 ;  /* 0x000018e601007387 */ /* 0x0003e80000100a00 */
[----:B-1----:R-:W2:Y:S04]  /*270d0*/  LDL.LU.64 R230, [R1+0x22a8] ;  /* 0x0022a80001e67983 */ /* 0x002ea80000300a00 */
[----:B------:R-:W2:Y:S01]  /*270e0*/  LDL.LU.64 R228, [R1+0x22a0] ;  /* 0x0022a00001e47983 */ /* 0x000ea20000300a00 */
[----:B----4-:R-:W-:Y:S01]  /*270f0*/  MOV R161, R5 ;  /* 0x0000000500a17202 */ /* 0x010fe20000000f00 */
[----:B---3--:R-:W-:-:S02]  /*27100*/  IMAD.MOV.U32 R162, RZ, RZ, R4 ;  /* 0x000000ffffa27224 */ /* 0x008fc400078e0004 */
[----:B--2---:R-:W-:Y:S01]  /*27110*/  IMAD.MOV.U32 R163, RZ, RZ, R3 ;  /* 0x000000ffffa37224 */ /* 0x004fe200078e0003 */
[C---:B------:R-:W-:Y:S08]  /*27120*/  HMMA.1688.F32.TF32 R168, R188.reuse, R36, R168 ;  /* 0x00000024bca8723c */ /* 0x040ff000000810a8 */
[----:B------:R-:W-:Y:S08]  /*27130*/  HMMA.1688.F32.TF32 R172, R188, R32, R172 ;  /* 0x00000020bcac723c */ /* 0x000ff000000810ac */
[----:B------:R-:W-:Y:S08]  /*27140*/  HMMA.1688.F32.TF32 R244, R220, R16, R244 ;  /* 0x00000010dcf4723c */ /* 0x000ff000000810f4 */
[C---:B------:R-:W-:Y:S08]  /*27150*/  HMMA.1688.F32.TF32 R160, R156.reuse, R20, R160 ;  /* 0x000000149ca0723c */ /* 0x040ff000000810a0 */
[----:B------:R-:W-:Y:S08]  /*27160*/  HMMA.1688.F32.TF32 R156, R156, R16, R176 ;  /* 0x000000109c9c723c */ /* 0x000ff000000810b0 */
[C---:B------:R-:W-:Y:S11]  /*27170*/  HMMA.1688.F32.TF32 R212, R220.reuse, R24, R212 ;  /* 0x00000018dcd4723c */ /* 0x040ff600000810d4 */
[----:B------:R-:W-:Y:S04]  /*27180*/  STL [R1+0x224c], R157 ;  /* 0x00224c9d01007387 */ /* 0x000fe80000100800 */
[----:B------:R-:W-:Y:S01]  /*27190*/  STL.64 [R1], R160 ;  /* 0x000000a001007387 */ /* 0x000fe20000100a00 */
[C---:B------:R-:W-:Y:S03]  /*271a0*/  HMMA.1688.F32.TF32 R208, R220.reuse, R28, R208 ;  /* 0x0000001cdcd0723c */ /* 0x040fe600000810d0 */
[----:B------:R1:W-:Y:S05]  /*271b0*/  STL.64 [R1+0x8], R162 ;  /* 0x000008a201007387 */ /* 0x0003ea0000100a00 */
[----:B------:R-:W-:Y:S08]  /*271c0*/  HMMA.1688.F32.TF32 R216, R220, R20, R216 ;  /* 0x00000014dcd8723c */ /* 0x000ff000000810d8 */
[C---:B-1----:R-:W-:Y:S08]  /*271d0*/  HMMA.1688.F32.TF32 R160, R188.reuse, R12, R180 ;  /* 0x0000000cbca0723c */ /* 0x042ff000000810b4 */
[----:B------:R-:W-:Y:S08]  /*271e0*/  HMMA.1688.F32.TF32 R180, R188, R24, R192 ;  /* 0x00000018bcb4723c */ /* 0x000ff000000810c0 */
[C---:B------:R-:W-:Y:S08]  /*271f0*/  HMMA.1688.F32.TF32 R204, R220.reuse, R32, R204 ;  /* 0x00000020dccc723c */ /* 0x040ff000000810cc */
[C---:B------:R-:W-:Y:S08]  /*27200*/  HMMA.1688.F32.TF32 R200, R220.reuse, R36, R200 ;  /* 0x00000024dcc8723c */ /* 0x040ff000000810c8 */
[C---:B------:R-:W-:Y:S08]  /*27210*/  HMMA.1688.F32.TF32 R196, R220.reuse, R8, R196 ;  /* 0x00000008dcc4723c */ /* 0x040ff000000810c4 */
[----:B------:R-:W-:Y:S01]  /*27220*/  HMMA.1688.F32.TF32 R192, R220, R12, R224 ;  /* 0x0000000cdcc0723c */ /* 0x000fe200000810e0 */
[----:B------:R-:W-:Y:S04]  /*27230*/  LDS R220, [R0+UR7+0x3000] ;  /* 0x0030000700dc7984 */ /* 0x000fe80008000800 */
[----:B------:R-:W-:Y:S04]  /*27240*/  LDS R222, [R0+UR7+0x3800] ;  /* 0x0038000700de7984 */ /* 0x000fe80008000800 */
[----:B------:R-:W-:Y:S04]  /*27250*/  LDS R221, [R6+UR7+0x3000] ;  /* 0x0030000706dd7984 */ /* 0x000fe80008000800 */
[----:B------:R-:W1:Y:S04]  /*27260*/  LDS R223, [R6+UR7+0x3800] ;  /* 0x0038000706df7984 */ /* 0x000e680008000800 */
[----:B------:R-:W-:Y:S04]  /*27270*/  LDS R224, [R7+UR7+0x3000] ;  /* 0x0030000707e07984 */ /* 0x000fe80008000800 */
[----:B------:R-:W-:Y:S04]  /*27280*/  LDS R226, [R7+UR7+0x3800] ;  /* 0x0038000707e27984 */ /* 0x000fe80008000800 */
[----:B------:R-:W-:Y:S04]  /*27290*/  LDS R225, [R2+UR7+0x3000] ;  /* 0x0030000702e17984 */ /* 0x000fe80008000800 */
[----:B------:R-:W2:Y:S01]  /*272a0*/  LDS R227, [R2+UR7+0x3800] ;  /* 0x0038000702e37984 */ /* 0x000ea20008000800 */
[C---:B-1----:R-:W-:Y:S08]  /*272b0*/  HMMA.1688.F32.TF32 R40, R220.reuse, R34, R40 ;  /* 0x00000022dc28723c */ /* 0x042ff00000081028 */
[----:B------:R-:W-:Y:S11]  /*272c0*/  HMMA.1688.F32.TF32 R248, R220, R14, R248 ;  /* 0x0000000edcf8723c */ /* 0x000ff600000810f8 */
[----:B------:R-:W-:Y:S01]  /*272d0*/  MOV R37, R40 ;  /* 0x0000002800257202 */ /* 0x000fe20000000f00 */
[----:B------:R-:W-:Y:S01]  /*272e0*/  IMAD.MOV.U32 R36, RZ, RZ, R41 ;  /* 0x000000ffff247224 */ /* 0x000fe200078e0029 */
[----:B------:R-:W-:Y:S01]  /*272f0*/  MOV R32, R43 ;  /* 0x0000002b00207202 */ /* 0x000fe20000000f00 */
[----:B------:R-:W-:-:S02]  /*27300*/  IMAD.MOV.U32 R33, RZ, RZ, R42 ;  /* 0x000000ffff217224 */ /* 0x000fc400078e002a */
[----:B------:R-:W-:Y:S03]  /*27310*/  HMMA.1688.F32.TF32 R40, R220, R30, R44 ;  /* 0x0000001edc28723c */ /* 0x000fe6000008102c */
[----:B------:R-:W-:Y:S01]  /*27320*/  MOV R13, R248 ;  /* 0x000000f8000d7202 */ /* 0x000fe20000000f00 */
[----:B------:R-:W-:-:S04]  /*27330*/  IMAD.MOV.U32 R12, RZ, RZ, R249 ;  /* 0x000000ffff0c7224 */ /* 0x000fc800078e00f9 */
[----:B------:R-:W-:Y:S01]  /*27340*/  HMMA.1688.F32.TF32 R164, R188, R8, R164 ;  /* 0x00000008bca4723c */ /* 0x000fe200000810a4 */
[----:B------:R-:W-:Y:S01]  /*27350*/  IMAD.MOV.U32 R9, RZ, RZ, R250 ;  /* 0x000000ffff097224 */ /* 0x000fe200078e00fa */
[----:B------:R-:W-:-:S09]  /*27360*/  MOV R8, R251 ;  /* 0x000000fb00087202 */ /* 0x000fd20000000f00 */
[----:B------:R-:W-:Y:S01]  /*27370*/  IMAD.MOV.U32 R251, RZ, RZ, R40 ;  /* 0x000000fffffb7224 */ /* 0x000fe200078e0028 */
[----:B------:R-:W-:Y:S01]  /*27380*/  MOV R249, R42 ;  /* 0x0000002a00f97202 */ /* 0x000fe20000000f00 */
[----:B------:R-:W-:Y:S02]  /*27390*/  IMAD.MOV.U32 R250, RZ, RZ, R41 ;  /* 0x000000fffffa7224 */ /* 0x000fe400078e0029 */
[----:B------:R-:W-:Y:S02]  /*273a0*/  IMAD.MOV.U32 R248, RZ, RZ, R43 ;  /* 0x000000fffff87224 */ /* 0x000fe400078e002b */
[C---:B------:R-:W-:Y:S01]  /*273b0*/  HMMA.1688.F32.TF32 R40, R220.reuse, R26, R48 ;  /* 0x0000001adc28723c */ /* 0x040fe20000081030 */
[----:B------:R1:W-:Y:S04]  /*273c0*/  STL [R1+0x2248], R158 ;  /* 0x0022489e01007387 */ /* 0x0003e80000100800 */
[----:B------:R3:W-:Y:S03]  /*273d0*/  STL [R1+0x2244], R159 ;  /* 0x0022449f01007387 */ /* 0x0007e60000100800 */
[C---:B------:R-:W-:Y:S08]  /*273e0*/  HMMA.1688.F32.TF32 R48, R220.reuse, R22, R52 ;  /* 0x00000016dc30723c */ /* 0x040ff00000081034 */
[----:B------:R-:W-:Y:S03]  /*273f0*/  HMMA.1688.F32.TF32 R44, R220, R18, R56 ;  /* 0x00000012dc2c723c */ /* 0x000fe60000081038 */
[----:B------:R-:W-:Y:S01]  /*27400*/  IMAD.MOV.U32 R157, RZ, RZ, R40 ;  /* 0x000000ffff9d7224 */ /* 0x000fe200078e0028 */
[----:B-1----:R-:W-:Y:S01]  /*27410*/  MOV R158, R41 ;  /* 0x00000029009e7202 */ /* 0x002fe20000000f00 */
[----:B---3--:R-:W-:-:S02]  /*27420*/  IMAD.MOV.U32 R159, RZ, RZ, R42 ;  /* 0x000000ffff9f7224 */ /* 0x008fc400078e002a */
[----:B------:R-:W-:Y:S01]  /*27430*/  IMAD.MOV.U32 R252, RZ, RZ, R43 ;  /* 0x000000fffffc7224 */ /* 0x000fe200078e002b */
[----:B------:R-:W-:Y:S08]  /*27440*/  HMMA.1688.F32.TF32 R176, R188, R28, R184 ;  /* 0x0000001cbcb0723c */ /* 0x000ff000000810b8 */
[----:B--2---:R-:W-:Y:S08]  /*27450*/  HMMA.1688.F32.TF32 R40, R224, R14, R60 ;  /* 0x0000000ee028723c */ /* 0x004ff0000008103c */
[C---:B------:R-:W-:Y:S01]  /*27460*/  HMMA.1688.F32.TF32 R184, R188.reuse, R20, R232 ;  /* 0x00000014bcb8723c */ /* 0x040fe200000810e8 */
[----:B------:R-:W-:Y:S07]  /*27470*/  STL.64 [R1+0x200], R48 ;  /* 0x0002003001007387 */ /* 0x000fee0000100a00 */
[----:B------:R-:W-:Y:S01]  /*27480*/  HMMA.1688.F32.TF32 R188, R188, R16, R228 ;  /* 0x00000010bcbc723c */ /* 0x000fe200000810e4 */
[----:B------:R-:W-:Y:S04]  /*27490*/  LDS R228, [R0+UR7+0x3080] ;  /* 0x0030800700e47984 */ /* 0x000fe80008000800 */
[----:B------:R-:W-:Y:S04]  /*274a0*/  LDS R230, [R0+UR7+0x3880] ;  /* 0x0038800700e67984 */ /* 0x000fe80008000800 */
[----:B------:R-:W-:Y:S04]  /*274b0*/  LDS R229, [R6+UR7+0x3080] ;  /* 0x0030800706e57984 */ /* 0x000fe80008000800 */
[----:B------:R-:W1:Y:S04]  /*274c0*/  LDS R231, [R6+UR7+0x3880] ;  /* 0x0038800706e77984 */ /* 0x000e680008000800 */
[----:B------:R2:W-:Y:S04]  /*274d0*/  STL.64 [R1+0x208], R50 ;  /* 0x0002083201007387 */ /* 0x0005e80000100a00 */
[----:B------:R-:W-:Y:S04]  /*274e0*/  STL.64 [R1+0x180], R44 ;  /* 0x0001802c01007387 */ /* 0x000fe80000100a00 */
[----:B------:R3:W-:Y:S01]  /*274f0*/  STL.64 [R1+0x188], R46 ;  /* 0x0001882e01007387 */ /* 0x0007e20000100a00 */
[C---:B--2---:R-:W-:Y:S03]  /*27500*/  HMMA.1688.F32.TF32 R48, R224.reuse, R10, R64 ;  /* 0x0000000ae030723c */ /* 0x044fe60000081040 */
[----:B------:R-:W-:Y:S04]  /*27510*/  STL.64 [R1+0x170], R40 ;  /* 0x0001702801007387 */ /* 0x000fe80000100a00 */
[----:B------:R2:W-:Y:S01]  /*27520*/  STL.64 [R1+0x178], R42 ;  /* 0x0001782a01007387 */ /* 0x0005e20000100a00 */
[C---:B---3--:R-:W-:Y:S03]  /*27530*/  HMMA.1688.F32.TF32 R44, R224.reuse, R38, R68 ;  /* 0x00000026e02c723c */ /* 0x048fe60000081044 */
[----:B------:R-:W-:Y:S04]  /*27540*/  LDS R232, [R7+UR7+0x3080] ;  /* 0x0030800707e87984 */ /* 0x000fe80008000800 */
[----:B------:R-:W-:Y:S01]  /*27550*/  LDS R234, [R7+UR7+0x3880] ;  /* 0x0038800707ea7984 */ /* 0x000fe20008000800 */
[----:B--2---:R-:W-:Y:S03]  /*27560*/  HMMA.1688.F32.TF32 R40, R224, R34, R72 ;  /* 0x00000022e028723c */ /* 0x004fe60000081048 */
[----:B------:R-:W-:Y:S05]  /*27570*/  LDS R233, [R2+UR7+0x3080] ;  /* 0x0030800702e97984 */ /* 0x000fea0008000800 */
[----:B------:R-:W-:Y:S01]  /*27580*/  HMMA.1688.F32.TF32 R236, R220, R38, R236 ;  /* 0x00000026dcec723c */ /* 0x000fe200000810ec */
[----:B------:R-:W-:Y:S04]  /*27590*/  STL.64 [R1+0x160], R48 ;  /* 0x0001603001007387 */ /* 0x000fe80000100a00 */
[----:B------:R2:W-:Y:S04]  /*275a0*/  STL.64 [R1+0x168], R50 ;  /* 0x0001683201007387 */ /* 0x0005e80000100a00 */
[----:B------:R-:W-:Y:S04]  /*275b0*/  STL.64 [R1+0x150], R44 ;  /* 0x0001502c01007387 */ /* 0x000fe80000100a00 */
[----:B------:R3:W-:Y:S01]  /*275c0*/  STL.64 [R1+0x158], R46 ;  /* 0x0001582e01007387 */ /* 0x0007e20000100a00 */
[C---:B--2---:R-:W-:Y:S03]  /*275d0*/  HMMA.1688.F32.TF32 R48, R224.reuse, R30, R76 ;  /* 0x0000001ee030723c */ /* 0x044fe6000008104c */
[----:B------:R-:W-:Y:S02]  /*275e0*/  STL.64 [R1+0x140], R40 ;  /* 0x0001402801007387 */ /* 0x000fe40000100a00 */
[----:B------:R-:W-:Y:S01]  /*275f0*/  IMAD.MOV.U32 R29, RZ, RZ, R236 ;  /* 0x000000ffff1d7224 */ /* 0x000fe200078e00ec */
[----:B------:R-:W-:Y:S01]  /*27600*/  MOV R28, R237 ;  /* 0x000000ed001c7202 */ /* 0x000fe20000000f00 */
[----:B------:R-:W-:Y:S01]  /*27610*/  IMAD.MOV.U32 R25, RZ, RZ, R238 ;  /* 0x000000ffff197224 */ /* 0x000fe200078e00ee */
[----:B------:R2:W-:Y:S01]  /*27620*/  STL.64 [R1+0x148], R42 ;  /* 0x0001482a01007387 */ /* 0x0005e20000100a00 */
[----:B------:R-:W-:Y:S01]  /*27630*/  IMAD.MOV.U32 R24, RZ, RZ, R239 ;  /* 0x000000ffff187224 */ /* 0x000fe200078e00ef */
[----:B---3--:R-:W-:Y:S02]  /*27640*/  HMMA.1688.F32.TF32 R44, R224, R26, R80 ;  /* 0x0000001ae02c723c */ /* 0x008fe40000081050 */
[----:B------:R-:W3:Y:S06]  /*27650*/  LDS R235, [R2+UR7+0x3880] ;  /* 0x0038800702eb7984 */ /* 0x000eec0008000800 */
[----:B-1----:R-:W-:Y:S08]  /*27660*/  HMMA.1688.F32.TF32 R236, R228, R14, R92 ;  /* 0x0000000ee4ec723c */ /* 0x002ff0000008105c */
[----:B--2---:R-:W-:Y:S08]  /*27670*/  HMMA.1688.F32.TF32 R40, R224, R22, R84 ;  /* 0x00000016e028723c */ /* 0x004ff00000081054 */
[----:B------:R-:W-:Y:S01]  /*27680*/  HMMA.1688.F32.TF32 R96, R228, R10, R96 ;  /* 0x0000000ae460723c */ /* 0x000fe20000081060 */
[----:B------:R-:W-:Y:S04]  /*27690*/  STL.64 [R1+0x130], R48 ;  /* 0x0001303001007387 */ /* 0x000fe80000100a00 */
[----:B------:R-:W-:Y:S04]  /*276a0*/  STL.64 [R1+0x138], R50 ;  /* 0x0001383201007387 */ /* 0x000fe80000100a00 */
[----:B------:R-:W-:Y:S04]  /*276b0*/  STL.64 [R1+0x120], R44 ;  /* 0x0001202c01007387 */ /* 0x000fe80000100a00 */
[----:B------:R-:W-:Y:S04]  /*276c0*/  STL.64 [R1+0x128], R46 ;  /* 0x0001282e01007387 */ /* 0x000fe80000100a00 */
[----:B------:R-:W-:Y:S04]  /*276d0*/  STL [R1+0x110], R40 ;  /* 0x0001102801007387 */ /* 0x000fe80000100800 */
[----:B------:R-:W-:Y:S04]  /*276e0*/  STL [R1+0x2230], R236 ;  /* 0x002230ec01007387 */ /* 0x000fe80000100800 */
[----:B------:R-:W-:Y:S04]  /*276f0*/  STL [R1+0x222c], R237 ;  /* 0x00222ced01007387 */ /* 0x000fe80000100800 */
[----:B------:R-:W-:Y:S04]  /*27700*/  STL [R1+0x2228], R238 ;  /* 0x002228ee01007387 */ /* 0x000fe80000100800 */
[----:B------:R-:W-:Y:S04]  /*27710*/  STL [R1+0x2224], R239 ;  /* 0x002224ef01007387 */ /* 0x000fe80000100800 */
[----:B------:R1:W-:Y:S04]  /*27720*/  STL [R1+0x2210], R96 ;  /* 0x0022106001007387 */ /* 0x0003e80000100800 */
[----:B------:R2:W-:Y:S04]  /*27730*/  STL [R1+0x220c], R97 ;  /* 0x00220c6101007387 */ /* 0x0005e80000100800 */
[----:B------:R4:W-:Y:S01]  /*27740*/  STL [R1+0x2208], R98 ;  /* 0x0022086201007387 */ /* 0x0009e20000100800 */
[----:B-1----:R-:W-:-:S03]  /*27750*/  MOV R96, R101 ;  /* 0x0000006500607202 */ /* 0x002fc60000000f00 */
[----:B------:R1:W-:Y:S01]  /*27760*/  STL [R1+0x2204], R99 ;  /* 0x0022046301007387 */ /* 0x0003e20000100800 */
[----:B--2---:R-:W-:-:S03]  /*27770*/  IMAD.MOV.U32 R97, RZ, RZ, R102 ;  /* 0x000000ffff617224 */ /* 0x004fc600078e0066 */
[----:B------:R-:W2:Y:S01]  /*27780*/  LDL.LU R101, [R1+0x229c] ;  /* 0x00229c0001657983 */ /* 0x000ea20000300800 */
[----:B----4-:R-:W-:-:S03]  /*27790*/  IMAD.MOV.U32 R98, RZ, RZ, R103 ;  /* 0x000000ffff627224 */ /* 0x010fc600078e0067 */
[----:B------:R-:W2:Y:S01]  /*277a0*/  LDL.LU R102, [R1+0x2298] ;  /* 0x0022980001667983 */ /* 0x000ea20000300800 */
[----:B------:R-:W-:Y:S01]  /*277b0*/  IMAD.MOV.U32 R92, RZ, RZ, R107 ;  /* 0x000000ffff5c7224 */ /* 0x000fe200078e006b */
[----:B-1----:R-:W-:Y:S02]  /*277c0*/  MOV R99, R106 ;  /* 0x0000006a00637202 */ /* 0x002fe40000000f00 */
[----:B------:R-:W2:Y:S04]  /*277d0*/  LDL.LU R103, [R1+0x2294] ;  /* 0x0022940001677983 */ /* 0x000ea80000300800 */
[----:B------:R-:W4:Y:S04]  /*277e0*/  LDL.LU R106, [R1+0x2290] ;  /* 0x00229000016a7983 */ /* 0x000f280000300800 */
[----:B------:R-:W4:Y:S01]  /*277f0*/  LDL.LU R107, [R1+0x228c] ;  /* 0x00228c00016b7983 */ /* 0x000f220000300800 */
[----:B------:R-:W-:Y:S01]  /*27800*/  IMAD.MOV.U32 R93, RZ, RZ, R109 ;  /* 0x000000ffff5d7224 */ /* 0x000fe200078e006d */
[----:B------:R-:W-:Y:S01]  /*27810*/  MOV R94, R110 ;  /* 0x0000006e005e7202 */ /* 0x000fe20000000f00 */
[----:B------:R-:W-:Y:S01]  /*27820*/  IMAD.MOV.U32 R95, RZ, RZ, R111 ;  /* 0x000000ffff5f7224 */ /* 0x000fe200078e006f */
[----:B------:R-:W3:Y:S04]  /*27830*/  LDL.LU R109, [R1+0x2288] ;  /* 0x00228800016d7983 */ /* 0x000ee80000300800 */
[----:B------:R-:W3:Y:S04]  /*27840*/  LDL.LU R110, [R1+0x2284] ;  /* 0x00228400016e7983 */ /* 0x000ee80000300800 */
[----:B------:R-:W3:Y:S01]  /*27850*/  LDL.LU R111, [R1+0x2280] ;  /* 0x00228000016f7983 */ /* 0x000ee20000300800 */
[----:B------:R-:W-:Y:S01]  /*27860*/  MOV R5, R41 ;  /* 0x0000002900057202 */ /* 0x000fe20000000f00 */
[----:B------:R-:W-:-:S02]  /*27870*/  IMAD.MOV.U32 R4, RZ, RZ, R42 ;  /* 0x000000ffff047224 */ /* 0x000fc400078e002a */
[----:B------:R-:W-:Y:S01]  /*27880*/  IMAD.MOV.U32 R3, RZ, RZ, R43 ;  /* 0x000000ffff037224 */ /* 0x000fe200078e002b */
[C---:B--2---:R-:W-:Y:S08]  /*27890*/  HMMA.1688.F32.TF32 R100, R228.reuse, R38, R100 ;  /* 0x00000026e464723c */ /* 0x044ff00000081064 */
[C---:B----4-:R-:W-:Y:S11]  /*278a0*/  HMMA.1688.F32.TF32 R104, R228.reuse, R34, R104 ;  /* 0x00000022e468723c */ /* 0x050ff60000081068 */
[----:B------:R1:W-:Y:S04]  /*278b0*/  STL [R1+0x21d8], R100 ;  /* 0x0021d86401007387 */ /* 0x0003e80000100800 */
[----:B------:R-:W-:Y:S04]  /*278c0*/  STL [R1+0x21d4], R101 ;  /* 0x0021d46501007387 */ /* 0x000fe80000100800 */
[----:B------:R2:W-:Y:S01]  /*278d0*/  STL [R1+0x21d0], R102 ;  /* 0x0021d06601007387 */ /* 0x0005e20000100800 */
[----:B---3--:R-:W-:Y:S03]  /*278e0*/  HMMA.1688.F32.TF32 R40, R228, R30, R108 ;  /* 0x0000001ee428723c */ /* 0x008fe6000008106c */
[----:B------:R3:W-:Y:S01]  /*278f0*/  STL [R1+0x21cc], R103 ;  /* 0x0021cc6701007387 */ /* 0x0007e20000100800 */
[----:B------:R-:W-:-:S03]  /*27900*/  IMAD.MOV.U32 R108, RZ, RZ, R115 ;  /* 0x000000ffff6c7224 */ /* 0x000fc600078e0073 */
[----:B------:R-:W-:Y:S04]  /*27910*/  STL [R1+0x21e4], R104 ;  /* 0x0021e46801007387 */ /* 0x000fe80000100800 */
[----:B------:R-:W-:Y:S04]  /*27920*/  STL [R1+0x21e0], R105 ;  /* 0x0021e06901007387 */ /* 0x000fe80000100800 */
[----:B------:R-:W-:Y:S04]  /*27930*/  STL [R1+0x21dc], R106 ;  /* 0x0021dc6a01007387 */ /* 0x000fe80000100800 */
[----:B------:R-:W-:Y:S04]  /*27940*/  STL [R1+0x21c8], R107 ;  /* 0x0021c86b01007387 */ /* 0x000fe80000100800 */
[----:B------:R-:W4:Y:S01]  /*27950*/  LDL.LU R115, [R1+0x227c] ;  /* 0x00227c0001737983 */ /* 0x000f220000300800 */
[----:B------:R-:W-:Y:S01]  /*27960*/  MOV R109, R125 ;  /* 0x0000007d006d7202 */ /* 0x000fe20000000f00 */
[----:B------:R-:W-:-:S02]  /*27970*/  IMAD.MOV.U32 R110, RZ, RZ, R126 ;  /* 0x000000ffff6e7224 */ /* 0x000fc400078e007e */
[----:B------:R-:W4:Y:S01]  /*27980*/  LDL.LU R125, [R1+0x2278] ;  /* 0x00227800017d7983 */ /* 0x000f220000300800 */
[----:B------:R-:W-:-:S03]  /*27990*/  IMAD.MOV.U32 R111, RZ, RZ, R127 ;  /* 0x000000ffff6f7224 */ /* 0x000fc600078e007f */
[----:B------:R-:W4:Y:S04]  /*279a0*/  LDL.LU R126, [R1+0x2274] ;  /* 0x00227400017e7983 */ /* 0x000f280000300800 */
[----:B------:R-:W4:Y:S04]  /*279b0*/  LDL.LU R127, [R1+0x2270] ;  /* 0x00227000017f7983 */ /* 0x000f280000300800 */
[----:B------:R-:W-:Y:S04]  /*279c0*/  STL [R1+0x21ec], R40 ;  /* 0x0021ec2801007387 */ /* 0x000fe80000100800 */
[----:B------:R-:W-:Y:S04]  /*279d0*/  STL [R1+0x21e8], R41 ;  /* 0x0021e82901007387 */ /* 0x000fe80000100800 */
[----:B------:R-:W-:Y:S04]  /*279e0*/  STL [R1+0x21c4], R42 ;  /* 0x0021c42a01007387 */ /* 0x000fe80000100800 */
[----:B------:R-:W-:Y:S01]  /*279f0*/  STL [R1+0x21c0], R43 ;  /* 0x0021c02b01007387 */ /* 0x000fe20000100800 */
[----:B-1----:R-:W-:Y:S01]  /*27a00*/  IMAD.MOV.U32 R100, RZ, RZ, R116 ;  /* 0x000000ffff647224 */ /* 0x002fe200078e0074 */
[----:B--2---:R-:W-:Y:S01]  /*27a10*/  MOV R102, R118 ;  /* 0x0000007600667202 */ /* 0x004fe20000000f00 */
[----:B------:R-:W-:-:S02]  /*27a20*/  IMAD.MOV.U32 R101, RZ, RZ, R117 ;  /* 0x000000ffff657224 */ /* 0x000fc400078e0075 */
[----:B---3--:R-:W-:Y:S01]  /*27a30*/  IMAD.MOV.U32 R103, RZ, RZ, R119 ;  /* 0x000000ffff677224 */ /* 0x008fe200078e0077 */
[-C--:B------:R-:W-:Y:S01]  /*27a40*/  HMMA.1688.F32.TF32 R240, R220, R10.reuse, R240 ;  /* 0x0000000adcf0723c */ /* 0x080fe200000810f0 */
[----:B------:R-:W-:Y:S04]  /*27a50*/  LDS R220, [R7+UR7+0x3180] ;  /* 0x0031800707dc7984 */ /* 0x000fe80008000800 */
[----:B------:R-:W-:Y:S03]  /*27a60*/  LDS R222, [R7+UR7+0x3980] ;  /* 0x0039800707de7984 */ /* 0x000fe60008000800 */
[----:B------:R-:W-:Y:S01]  /*27a70*/  HMMA.1688.F32.TF32 R60, R232, R10, R128 ;  /* 0x0000000ae83c723c */ /* 0x000fe20000081080 */
[----:B------:R-:W-:Y:S04]  /*27a80*/  LDS R221, [R2+UR7+0x3180] ;  /* 0x0031800702dd7984 */ /* 0x000fe80008000800 */
[----:B------:R-:W-:Y:S03]  /*27a90*/  LDS R223, [R2+UR7+0x3980] ;  /* 0x0039800702df7984 */ /* 0x000fe60008000800 */
[----:B----4-:R-:W-:Y:S01]  /*27aa0*/  HMMA.1688.F32.TF32 R44, R228, R26, R112 ;  /* 0x0000001ae42c723c */ /* 0x010fe20000081070 */
[----:B------:R-:W-:Y:S01]  /*27ab0*/  MOV R112, R120 ;  /* 0x0000007800707202 */ /* 0x000fe20000000f00 */
[----:B------:R-:W-:Y:S01]  /*27ac0*/  IMAD.MOV.U32 R113, RZ, RZ, R121 ;  /* 0x000000ffff717224 */ /* 0x000fe200078e0079 */
[----:B------:R-:W2:Y:S01]  /*27ad0*/  LDL.LU R120, [R1+0x226c] ;  /* 0x00226c0001787983 */ /* 0x000ea20000300800 */
[----:B------:R-:W-:Y:S01]  /*27ae0*/  IMAD.MOV.U32 R114, RZ, RZ, R122 ;  /* 0x000000ffff727224 */ /* 0x000fe200078e007a */
[----:B------:R-:W-:-:S02]  /*27af0*/  MOV R115, R123 ;  /* 0x0000007b00737202 */ /* 0x000fc40000000f00 */
        /* <DEDUP_REMOVED lines=11> */
[----:B------:R-:W-:Y:S01]  /*27bb0*/  IMAD.MOV.U32 R21, RZ, RZ, R240 ;  /* 0x000000ffff157224 */ /* 0x000fe200078e00f0 */
[----:B------:R-:W-:Y:S01]  /*27bc0*/  MOV R17, R242 ;  /* 0x000000f200117202 */ /* 0x000fe20000000f00 */
[----:B------:R-:W-:-:S02]  /*27bd0*/  IMAD.MOV.U32 R20, RZ, RZ, R241 ;  /* 0x000000ffff147224 */ /* 0x000fc400078e00f1 */
[----:B------:R-:W-:Y:S02]  /*27be0*/  IMAD.MOV.U32 R16, RZ, RZ, R243 ;  /* 0x000000ffff107224 */ /* 0x000fe400078e00f3 */
[----:B------:R-:W-:Y:S01]  /*27bf0*/  HMMA.1688.F32.TF32 R240, R224, R18, R88 ;  /* 0x00000012e0f0723c */ /* 0x000fe20000081058 */
[----:B------:R-:W-:Y:S04]  /*27c00*/  LDS R88, [R0+UR7+0x3100] ;  /* 0x0031000700587984 */ /* 0x000fe80008000800 */
[----:B------:R-:W-:Y:S04]  /*27c10*/  LDS R90, [R0+UR7+0x3900] ;  /* 0x00390007005a7984 */ /* 0x000fe80008000800 */
[----:B------:R-:W-:Y:S04]  /*27c20*/  LDS R89, [R6+UR7+0x3100] ;  /* 0x0031000706597984 */ /* 0x000fe80008000800 */
[----:B------:R-:W1:Y:S04]  /*27c30*/  LDS R91, [R6+UR7+0x3900] ;  /* 0x00390007065b7984 */ /* 0x000e680008000800 */
[----:B------:R-:W-:Y:S04]  /*27c40*/  STL [R1+0x21fc], R44 ;  /* 0x0021fc2c01007387 */ /* 0x000fe80000100800 */
[----:B------:R-:W-:Y:S04]  /*27c50*/  STL [R1+0x21f8], R45 ;  /* 0x0021f82d01007387 */ /* 0x000fe80000100800 */
[----:B------:R-:W-:Y:S04]  /*27c60*/  STL [R1+0x21f4], R46 ;  /* 0x0021f42e01007387 */ /* 0x000fe80000100800 */
[----:B------:R1:W-:Y:S01]  /*27c70*/  STL [R1+0x21f0], R47 ;  /* 0x0021f02f01007387 */ /* 0x0003e20000100800 */
[C---:B------:R-:W-:Y:S03]  /*27c80*/  HMMA.1688.F32.TF32 R64, R232.reuse, R38, R132 ;  /* 0x00000026e840723c */ /* 0x040fe60000081084 */
[----:B------:R-:W-:Y:S04]  /*27c90*/  LDS R224, [R0+UR7+0x3180] ;  /* 0x0031800700e07984 */ /* 0x000fe80008000800 */
[----:B------:R-:W-:Y:S01]  /*27ca0*/  LDS R226, [R0+UR7+0x3980] ;  /* 0x0039800700e27984 */ /* 0x000fe20008000800 */
[----:B------:R-:W-:Y:S03]  /*27cb0*/  HMMA.1688.F32.TF32 R56, R232, R14, R124 ;  /* 0x0000000ee838723c */ /* 0x000fe6000008107c */
[----:B------:R-:W-:Y:S04]  /*27cc0*/  LDS R225, [R6+UR7+0x3180] ;  /* 0x0031800706e17984 */ /* 0x000fe80008000800 */
[----:B------:R-:W-:Y:S01]  /*27cd0*/  LDS R227, [R6+UR7+0x3980] ;  /* 0x0039800706e37984 */ /* 0x000fe20008000800 */
[----:B-1----:R-:W-:-:S15]  /*27ce0*/  HMMA.1688.F32.TF32 R44, R88, R10, R100 ;  /* 0x0000000a582c723c */ /* 0x002fde0000081064 */
[----:B------:R-:W-:-:S04]  /*27cf0*/  NOP ;  /* 0x0000000000007918 */ /* 0x000fc80000000000 */
[----:B------:R-:W-:Y:S01]  /*27d00*/  MOV R103, R44 ;  /* 0x0000002c00677202 */ /* 0x000fe20000000f00 */
[----:B------:R-:W-:Y:S01]  /*27d10*/  IMAD.MOV.U32 R107, RZ, RZ, R45 ;  /* 0x000000ffff6b7224 */ /* 0x000fe200078e002d */
[C---:B--2---:R-:W-:Y:S08]  /*27d20*/  HMMA.1688.F32.TF32 R52, R228.reuse, R18, R120 ;  /* 0x00000012e434723c */ /* 0x044ff00000081078 */
[----:B---3--:R-:W-:Y:S01]  /*27d30*/  HMMA.1688.F32.TF32 R48, R228, R22, R116 ;  /* 0x00000016e430723c */ /* 0x008fe20000081074 */
[----:B------:R-:W-:Y:S04]  /*27d40*/  LDS R228, [R7+UR7+0x3100] ;  /* 0x0031000707e47984 */ /* 0x000fe80008000800 */
[----:B------:R-:W-:Y:S04]  /*27d50*/  LDS R230, [R7+UR7+0x3900] ;  /* 0x0039000707e67984 */ /* 0x000fe80008000800 */
[----:B------:R-:W-:Y:S04]  /*27d60*/  LDS R229, [R2+UR7+0x3100] ;  /* 0x0031000702e57984 */ /* 0x000fe80008000800 */
[----:B------:R-:W1:Y:S01]  /*27d70*/  LDS R231, [R2+UR7+0x3900] ;  /* 0x0039000702e77984 */ /* 0x000e620008000800 */
[----:B----4-:R-:W-:Y:S05]  /*27d80*/  HMMA.1688.F32.TF32 R40, R88, R14, R236 ;  /* 0x0000000e5828723c */ /* 0x010fea00000810ec */
[----:B------:R-:W-:Y:S04]  /*27d90*/  STL [R1+0x221c], R48 ;  /* 0x00221c3001007387 */ /* 0x000fe80000100800 */
[----:B------:R-:W-:Y:S04]  /*27da0*/  STL [R1+0x2218], R49 ;  /* 0x0022183101007387 */ /* 0x000fe80000100800 */
[----:B------:R-:W-:Y:S04]  /*27db0*/  STL [R1+0x2214], R50 ;  /* 0x0022143201007387 */ /* 0x000fe80000100800 */
[----:B------:R2:W-:Y:S02]  /*27dc0*/  STL [R1+0x2200], R51 ;  /* 0x0022003301007387 */ /* 0x0005e40000100800 */
[----:B------:R-:W-:-:S02]  /*27dd0*/  IMAD.MOV.U32 R129, RZ, RZ, R42 ;  /* 0x000000ffff817224 */ /* 0x000fc400078e002a */
[----:B------:R-:W-:Y:S01]  /*27de0*/  IMAD.MOV.U32 R128, RZ, RZ, R43 ;  /* 0x000000ffff807224 */ /* 0x000fe200078e002b */
[----:B------:R-:W-:Y:S01]  /*27df0*/  MOV R43, R47 ;  /* 0x0000002f002b7202 */ /* 0x000fe20000000f00 */
[----:B------:R-:W-:Y:S01]  /*27e00*/  IMAD.MOV.U32 R42, RZ, RZ, R46 ;  /* 0x000000ffff2a7224 */ /* 0x000fe200078e002e */
[----:B------:R-:W-:Y:S01]  /*27e10*/  STL [R1+0x223c], R52 ;  /* 0x00223c3401007387 */ /* 0x000fe20000100800 */
[C---:B------:R-:W-:Y:S03]  /*27e20*/  HMMA.1688.F32.TF32 R44, R88.reuse, R38, R112 ;  /* 0x00000026582c723c */ /* 0x040fe60000081070 */
[----:B------:R-:W-:Y:S04]  /*27e30*/  STL [R1+0x2238], R53 ;  /* 0x0022383501007387 */ /* 0x000fe80000100800 */
[----:B------:R-:W-:Y:S04]  /*27e40*/  STL [R1+0x2234], R54 ;  /* 0x0022343601007387 */ /* 0x000fe80000100800 */
[----:B------:R3:W-:Y:S01]  /*27e50*/  STL [R1+0x2220], R55 ;  /* 0x0022203701007387 */ /* 0x0007e20000100800 */
[----:B--2---:R-:W-:Y:S03]  /*27e60*/  HMMA.1688.F32.TF32 R48, R88, R30, R92 ;  /* 0x0000001e5830723c */ /* 0x004fe6000008105c */
[----:B------:R-:W3:Y:S04]  /*27e70*/  LDL.LU R236, [R1+0x80] ;  /* 0x0000800001ec7983 */ /* 0x000ee80000300800 */
[----:B------:R-:W3:Y:S04]  /*27e80*/  LDL.LU R237, [R1+0x84] ;  /* 0x0000840001ed7983 */ /* 0x000ee80000300800 */
[----:B------:R-:W3:Y:S04]  /*27e90*/  LDL.LU R238, [R1+0x88] ;  /* 0x0000880001ee7983 */ /* 0x000ee80000300800 */
[----:B------:R-:W3:Y:S04]  /*27ea0*/  LDL.LU R239, [R1+0x8c] ;  /* 0x00008c0001ef7983 */ /* 0x000ee80000300800 */
[----:B------:R-:W2:Y:S04]  /*27eb0*/  LDL.LU R92, [R1+0x70] ;  /* 0x00007000015c7983 */ /* 0x000ea80000300800 */
[----:B------:R-:W2:Y:S04]  /*27ec0*/  LDL.LU R93, [R1+0x74] ;  /* 0x00007400015d7983 */ /* 0x000ea80000300800 */
[----:B------:R-:W2:Y:S04]  /*27ed0*/  LDL.LU R94, [R1+0x78] ;  /* 0x00007800015e7983 */ /* 0x000ea80000300800 */
[----:B------:R-:W2:Y:S04]  /*27ee0*/  LDL.LU R95, [R1+0x7c] ;  /* 0x00007c00015f7983 */ /* 0x000ea80000300800 */
[----:B------:R-:W4:Y:S04]  /*27ef0*/  LDL.LU R132, [R1+0x60] ;  /* 0x0000600001847983 */ /* 0x000f280000300800 */
[----:B------:R-:W4:Y:S04]  /*27f00*/  LDL.LU R133, [R1+0x64] ;  /* 0x0000640001857983 */ /* 0x000f280000300800 */
[----:B------:R-:W4:Y:S01]  /*27f10*/  LDL.LU R134, [R1+0x68] ;  /* 0x0000680001867983 */ /* 0x000f220000300800 */
[----:B------:R-:W-:-:S03]  /*27f20*/  IMAD.MOV.U32 R106, RZ, RZ, R44 ;  /* 0x000000ffff6a7224 */ /* 0x000fc600078e002c */
[----:B------:R-:W4:Y:S01]  /*27f30*/  LDL.LU R135, [R1+0x6c] ;  /* 0x00006c0001877983 */ /* 0x000f220000300800 */
[----:B------:R-:W-:Y:S01]  /*27f40*/  IMAD.MOV.U32 R100, RZ, RZ, R45 ;  /* 0x000000ffff647224 */ /* 0x000fe200078e002d */
[----:B------:R-:W-:Y:S02]  /*27f50*/  MOV R101, R46 ;  /* 0x0000002e00657202 */ /* 0x000fe40000000f00 */
[----:B------:R-:W1:Y:S01]  /*27f60*/  LDL.LU R124, [R1+0x50] ;  /* 0x00005000017c7983 */ /* 0x000e620000300800 */
[----:B------:R-:W-:-:S03]  /*27f70*/  IMAD.MOV.U32 R102, RZ, RZ, R47 ;  /* 0x000000ffff667224 */ /* 0x000fc600078e002f */
[----:B------:R-:W1:Y:S01]  /*27f80*/  LDL.LU R125, [R1+0x54] ;  /* 0x00005400017d7983 */ /* 0x000e620000300800 */
[----:B------:R-:W-:Y:S03]  /*27f90*/  HMMA.1688.F32.TF32 R44, R88, R34, R108 ;  /* 0x00000022582c723c */ /* 0x000fe6000008106c */
[----:B------:R-:W1:Y:S04]  /*27fa0*/  LDL.LU R126, [R1+0x58] ;  /* 0x00005800017e7983 */ /* 0x000e680000300800 */
[----:B------:R-:W1:Y:S04]  /*27fb0*/  LDL.LU R127, [R1+0x5c] ;  /* 0x00005c00017f7983 */ /* 0x000e680000300800 */
        /* <DEDUP_REMOVED lines=16> */
[----:B------:R-:W-:Y:S01]  /*280c0*/  IMAD.MOV.U32 R131, RZ, RZ, R40 ;  /* 0x000000ffff837224 */ /* 0x000fe200078e0028 */
[----:B------:R-:W-:Y:S01]  /*280d0*/  MOV R130, R41 ;  /* 0x0000002900827202 */ /* 0x000fe20000000f00 */
[----:B------:R-:W-:Y:S01]  /*280e0*/  IMAD.MOV.U32 R40, RZ, RZ, R44 ;  /* 0x000000ffff287224 */ /* 0x000fe200078e002c */
[----:B------:R-:W-:Y:S01]  /*280f0*/  MOV R41, R45 ;  /* 0x0000002d00297202 */ /* 0x000fe20000000f00 */
[----:B------:R-:W-:Y:S01]  /*28100*/  IMAD.MOV.U32 R104, RZ, RZ, R46 ;  /* 0x000000ffff687224 */ /* 0x000fe200078e002e */
[----:B------:R-:W-:Y:S01]  /*28110*/  MOV R44, R48 ;  /* 0x00000030002c7202 */ /* 0x000fe20000000f00 */
[----:B------:R-:W-:Y:S01]  /*28120*/  IMAD.MOV.U32 R105, RZ, RZ, R47 ;  /* 0x000000ffff697224 */ /* 0x000fe200078e002f */
[----:B------:R-:W-:Y:S01]  /*28130*/  MOV R47, R51 ;  /* 0x00000033002f7202 */ /* 0x000fe20000000f00 */
[----:B------:R-:W-:-:S02]  /*28140*/  IMAD.MOV.U32 R45, RZ, RZ, R49 ;  /* 0x000000ffff2d7224 */ /* 0x000fc400078e0031 */
[----:B------:R-:W-:Y:S02]  /*28150*/  IMAD.MOV.U32 R46, RZ, RZ, R50 ;  /* 0x000000ffff2e7224 */ /* 0x000fe400078e0032 */
[----:B------:R-:W-:Y:S08]  /*28160*/  HMMA.1688.F32.TF32 R48, R88, R26, R96 ;  /* 0x0000001a5830723c */ /* 0x000ff00000081060 */
[C---:B------:R-:W-:Y:S08]  /*28170*/  HMMA.1688.F32.TF32 R68, R232.reuse, R34, R136 ;  /* 0x00000022e844723c */ /* 0x040ff00000081088 */
[C---:B------:R-:W-:Y:S08]  /*28180*/  HMMA.1688.F32.TF32 R72, R232.reuse, R30, R140 ;  /* 0x0000001ee848723c */ /* 0x040ff0000008108c */
[C---:B------:R-:W-:Y:S08]  /*28190*/  HMMA.1688.F32.TF32 R76, R232.reuse, R26, R144 ;  /* 0x0000001ae84c723c */ /* 0x040ff00000081090 */
[C---:B------:R-:W-:Y:S08]  /*281a0*/  HMMA.1688.F32.TF32 R80, R232.reuse, R22, R148 ;  /* 0x00000016e850723c */ /* 0x040ff00000081094 */
[----:B------:R-:W-:Y:S01]  /*281b0*/  HMMA.1688.F32.TF32 R84, R232, R18, R152 ;  /* 0x00000012e854723c */ /* 0x000fe20000081098 */
[----:B------:R-:W-:Y:S01]  /*281c0*/  IMAD.MOV.U32 R97, RZ, RZ, R48 ;  /* 0x000000ffff617224 */ /* 0x000fe200078e0030 */
[----:B------:R-:W-:Y:S01]  /*281d0*/  MOV R99, R50 ;  /* 0x0000003200637202 */ /* 0x000fe20000000f00 */
[----:B------:R-:W-:-:S05]  /*281e0*/  IMAD.MOV.U32 R98, RZ, RZ, R49 ;  /* 0x000000ffff627224 */ /* 0x000fca00078e0031 */
[----:B---3--:R-:W-:-:S15]  /*281f0*/  HMMA.1688.F32.TF32 R52, R88, R22, R236 ;  /* 0x000000165834723c */ /* 0x008fde00000810ec */
[----:B------:R-:W-:-:S04]  /*28200*/  NOP ;  /* 0x0000000000007918 */ /* 0x000fc80000000000 */
[----:B------:R-:W-:Y:S01]  /*28210*/  IMAD.MOV.U32 R48, RZ, RZ, R52 ;  /* 0x000000ffff307224 */ /* 0x000fe200078e0034 */
[----:B------:R-:W-:Y:S01]  /*28220*/  MOV R50, R54 ;  /* 0x0000003600327202 */ /* 0x000fe20000000f00 */
[----:B------:R-:W-:Y:S02]  /*28230*/  IMAD.MOV.U32 R49, RZ, RZ, R53 ;  /* 0x000000ffff317224 */ /* 0x000fe400078e0035 */
[----:B------:R-:W-:Y:S02]  /*28240*/  IMAD.MOV.U32 R96, RZ, RZ, R55 ;  /* 0x000000ffff607224 */ /* 0x000fe400078e0037 */
[----:B--2---:R-:W-:Y:S01]  /*28250*/  HMMA.1688.F32.TF32 R52, R88, R18, R92 ;  /* 0x000000125834723c */ /* 0x004fe2000008105c */
[----:B------:R-:W2:Y:S04]  /*28260*/  LDL.LU R92, [R1] ;  /* 0x00000000015c7983 */ /* 0x000ea80000300800 */
[----:B------:R-:W2:Y:S04]  /*28270*/  LDL.LU R93, [R1+0x4] ;  /* 0x00000400015d7983 */ /* 0x000ea80000300800 */
[----:B------:R-:W2:Y:S04]  /*28280*/  LDL.LU R94, [R1+0x8] ;  /* 0x00000800015e7983 */ /* 0x000ea80000300800 */
[----:B------:R-:W2:Y:S01]  /*28290*/  LDL.LU R95, [R1+0xc] ;  /* 0x00000c00015f7983 */ /* 0x000ea20000300800 */
[C---:B-1----:R-:W-:Y:S08]  /*282a0*/  HMMA.1688.F32.TF32 R232, R228.reuse, R10, R124 ;  /* 0x0000000ae4e8723c */ /* 0x042ff0000008107c */
[C---:B----4-:R-:W-:Y:S11]  /*282b0*/  HMMA.1688.F32.TF32 R108, R228.reuse, R38, R108 ;  /* 0x00000026e46c723c */ /* 0x050ff6000008106c */
[----:B------:R-:W-:Y:S01]  /*282c0*/  STL [R1+0x2100], R232 ;  /* 0x002100e801007387 */ /* 0x000fe20000100800 */
[C---:B------:R-:W-:Y:S03]  /*282d0*/  HMMA.1688.F32.TF32 R112, R228.reuse, R34, R112 ;  /* 0x00000022e470723c */ /* 0x040fe60000081070 */
[----:B------:R-:W-:Y:S04]  /*282e0*/  STL [R1+0x20fc], R233 ;  /* 0x0020fce901007387 */ /* 0x000fe80000100800 */
[----:B------:R-:W-:Y:S01]  /*282f0*/  STL [R1+0x20f8], R234 ;  /* 0x0020f8ea01007387 */ /* 0x000fe20000100800 */
[C---:B------:R-:W-:Y:S03]  /*28300*/  HMMA.1688.F32.TF32 R116, R228.reuse, R30, R116 ;  /* 0x0000001ee474723c */ /* 0x040fe60000081074 */
[----:B------:R-:W-:Y:S04]  /*28310*/  STL [R1+0x20f4], R235 ;  /* 0x0020f4eb01007387 */ /* 0x000fe80000100800 */
[----:B------:R-:W-:Y:S01]  /*28320*/  STL [R1+0x2110], R108 ;  /* 0x0021106c01007387 */ /* 0x000fe20000100800 */
[----:B------:R-:W-:Y:S03]  /*28330*/  HMMA.1688.F32.TF32 R120, R228, R26, R120 ;  /* 0x0000001ae478723c */ /* 0x000fe60000081078 */
        /* <DEDUP_REMOVED lines=16> */
[----:B---3--:R-:W-:-:S03]  /*28440*/  IMAD.MOV.U32 R121, RZ, RZ, R158 ;  /* 0x000000ffff797224 */ /* 0x008fc600078e009e */
[----:B------:R-:W3:Y:S01]  /*28450*/  LDL.LU R157, [R1+0x224c] ;  /* 0x00224c00019d7983 */ /* 0x000ee20000300800 */
[----:B----4-:R-:W-:-:S03]  /*28460*/  IMAD.MOV.U32 R122, RZ, RZ, R159 ;  /* 0x000000ffff7a7224 */ /* 0x010fc600078e009f */
[----:B------:R-:W3:Y:S04]  /*28470*/  LDL.LU R158, [R1+0x2248] ;  /* 0x00224800019e7983 */ /* 0x000ee80000300800 */
[----:B------:R-:W3:Y:S01]  /*28480*/  LDL.LU R159, [R1+0x2244] ;  /* 0x00224400019f7983 */ /* 0x000ee20000300800 */
[----:B-1----:R-:W-:-:S03]  /*28490*/  MOV R123, R252 ;  /* 0x000000fc007b7202 */ /* 0x002fc60000000f00 */
[----:B------:R-:W4:Y:S01]  /*284a0*/  LDL.LU R252, [R1+0x2240] ;  /* 0x0022400001fc7983 */ /* 0x000f220000300800 */
[----:B------:R-:W-:Y:S01]  /*284b0*/  HMMA.1688.F32.TF32 R88, R228, R14, R132 ;  /* 0x0000000ee458723c */ /* 0x000fe20000081084 */
[----:B------:R-:W-:Y:S01]  /*284c0*/  IMAD.MOV.U32 R110, RZ, RZ, R25 ;  /* 0x000000ffff6e7224 */ /* 0x000fe200078e0019 */
[----:B------:R-:W-:-:S06]  /*284d0*/  MOV R111, R24 ;  /* 0x00000018006f7202 */ /* 0x000fcc0000000f00 */
[C---:B------:R-:W-:Y:S08]  /*284e0*/  HMMA.1688.F32.TF32 R144, R224.reuse, R34, R172 ;  /* 0x00000022e090723c */ /* 0x040ff000000810ac */
[C---:B------:R-:W-:Y:S08]  /*284f0*/  HMMA.1688.F32.TF32 R140, R224.reuse, R38, R168 ;  /* 0x00000026e08c723c */ /* 0x040ff000000810a8 */
[----:B------:R-:W-:Y:S08]  /*28500*/  HMMA.1688.F32.TF32 R152, R224, R26, R180 ;  /* 0x0000001ae098723c */ /* 0x000ff000000810b4 */
[C---:B------:R-:W-:Y:S01]  /*28510*/  HMMA.1688.F32.TF32 R172, R220.reuse, R38, R200 ;  /* 0x00000026dcac723c */ /* 0x040fe200000810c8 */
[----:B------:R-:W-:Y:S04]  /*28520*/  LDS R38, [R0+UR7+0x4800] ;  /* 0x0048000700267984 */ /* 0x000fe80008000800 */
[----:B------:R-:W-:Y:S03]  /*28530*/  LDS R39, [R6+UR7+0x4800] ;  /* 0x0048000706277984 */ /* 0x000fe60008000800 */
[----:B------:R-:W-:Y:S08]  /*28540*/  HMMA.1688.F32.TF32 R212, R220, R26, R212 ;  /* 0x0000001adcd4723c */ /* 0x000ff000000810d4 */
[C---:B------:R-:W-:Y:S08]  /*28550*/  HMMA.1688.F32.TF32 R132, R224.reuse, R14, R160 ;  /* 0x0000000ee084723c */ /* 0x040ff000000810a0 */
[----:B------:R-:W-:Y:S01]  /*28560*/  HMMA.1688.F32.TF32 R136, R224, R10, R164 ;  /* 0x0000000ae088723c */ /* 0x000fe200000810a4 */
[----:B------:R-:W-:Y:S01]  /*28570*/  IMAD.MOV.U32 R112, RZ, RZ, R13 ;  /* 0x000000ffff707224 */ /* 0x000fe200078e000d */
[----:B------:R-:W-:Y:S01]  /*28580*/  MOV R113, R12 ;  /* 0x0000000c00717202 */ /* 0x000fe20000000f00 */
[----:B------:R-:W-:-:S02]  /*28590*/  IMAD.MOV.U32 R114, RZ, RZ, R9 ;  /* 0x000000ffff727224 */ /* 0x000fc400078e0009 */
[----:B------:R-:W-:-:S03]  /*285a0*/  IMAD.MOV.U32 R115, RZ, RZ, R8 ;  /* 0x000000ffff737224 */ /* 0x000fc600078e0008 */
[----:B------:R-:W-:Y:S08]  /*285b0*/  HMMA.1688.F32.TF32 R148, R224, R30, R176 ;  /* 0x0000001ee094723c */ /* 0x000ff000000810b0 */
[C---:B--2---:R-:W-:Y:S01]  /*285c0*/  HMMA.1688.F32.TF32 R124, R228.reuse, R22, R92 ;  /* 0x00000016e47c723c */ /* 0x044fe2000008105c */
[----:B----4-:R-:W-:Y:S07]  /*285d0*/  LDSM.16.M88.4 R24, [R252+UR7+0x20080] ;  /* 0x02008007fc18783b */ /* 0x010fee0008000200 */
[----:B---3--:R-:W-:Y:S11]  /*285e0*/  HMMA.1688.F32.TF32 R228, R228, R18, R156 ;  /* 0x00000012e4e4723c */ /* 0x008ff6000008109c */
[----:B------:R-:W-:Y:S04]  /*285f0*/  STL [R1+0x214c], R124 ;  /* 0x00214c7c01007387 */ /* 0x000fe80000100800 */
[----:B------:R-:W-:Y:S04]  /*28600*/  STL [R1+0x2148], R125 ;  /* 0x0021487d01007387 */ /* 0x000fe80000100800 */
[----:B------:R-:W-:Y:S04]  /*28610*/  STL [R1+0x2144], R126 ;  /* 0x0021447e01007387 */ /* 0x000fe80000100800 */
[----:B------:R-:W-:Y:S04]  /*28620*/  STL [R1+0x2140], R127 ;  /* 0x0021407f01007387 */ /* 0x000fe80000100800 */
[----:B------:R1:W-:Y:S04]  /*28630*/  STL [R1+0x215c], R228 ;  /* 0x00215ce401007387 */ /* 0x0003e80000100800 */
[----:B------:R2:W-:Y:S01]  /*28640*/  STL [R1+0x2158], R229 ;  /* 0x002158e501007387 */ /* 0x0005e20000100800 */
[----:B------:R-:W-:Y:S01]  /*28650*/  HMMA.1688.F32.TF32 R204, R220, R34, R204 ;  /* 0x00000022dccc723c */ /* 0x000fe200000810cc */
[----:B------:R-:W-:Y:S01]  /*28660*/  MOV R108, R29 ;  /* 0x0000001d006c7202 */ /* 0x000fe20000000f00 */
[----:B------:R-:W-:Y:S01]  /*28670*/  IMAD.MOV.U32 R109, RZ, RZ, R28 ;  /* 0x000000ffff6d7224 */ /* 0x000fe200078e001c */
[----:B------:R-:W-:Y:S01]  /*28680*/  LDSM.16.M88.4 R200, [R252+UR7+0x26080] ;  /* 0x02608007fcc8783b */ /* 0x000fe20008000200 */
[----:B-1----:R-:W-:-:S03]  /*28690*/  IMAD.MOV.U32 R228, RZ, RZ, R37 ;  /* 0x000000ffffe47224 */ /* 0x002fc600078e0025 */
[----:B------:R-:W-:Y:S01]  /*286a0*/  LDS R37, [R6+UR7+0x4000] ;  /* 0x0040000706257984 */ /* 0x000fe20008000800 */
[----:B--2---:R-:W-:-:S03]  /*286b0*/  MOV R229, R36 ;  /* 0x0000002400e57202 */ /* 0x004fc60000000f00 */
[----:B------:R-:W1:Y:S04]  /*286c0*/  LDS R36, [R0+UR7+0x4000] ;  /* 0x0040000700247984 */ /* 0x000e680008000800 */
[----:B------:R2:W-:Y:S04]  /*286d0*/  STL [R1+0x2154], R230 ;  /* 0x002154e601007387 */ /* 0x0005e80000100800 */
[----:B------:R3:W-:Y:S04]  /*286e0*/  STL [R1+0x2150], R231 ;  /* 0x002150e701007387 */ /* 0x0007e80000100800 */
        /* <DEDUP_REMOVED lines=8> */
[----:B-1----:R-:W-:Y:S03]  /*28770*/  HMMA.1688.F32.TF32 R112, R36, R24, R112 ;  /* 0x000000182470723c */ /* 0x002fe60000081070 */
        /* <DEDUP_REMOVED lines=17> */
[----:B------:R-:W4:Y:S04]  /*28890*/  LDL.LU R124, [R1+0x200] ;  /* 0x00020000017c7983 */ /* 0x000f280000300800 */
[----:B------:R-:W-:Y:S04]  /*288a0*/  STL.64 [R1+0xe0], R112 ;  /* 0x0000e07001007387 */ /* 0x000fe80000100a00 */
[----:B------:R-:W-:Y:S04]  /*288b0*/  STL.64 [R1+0xe8], R114 ;  /* 0x0000e87201007387 */ /* 0x000fe80000100a00 */
[----:B------:R-:W4:Y:S04]  /*288c0*/  LDL.LU R125, [R1+0x204] ;  /* 0x00020400017d7983 */ /* 0x000f280000300800 */
[----:B------:R-:W4:Y:S04]  /*288d0*/  LDL.LU R126, [R1+0x208] ;  /* 0x00020800017e7983 */ /* 0x000f280000300800 */
[----:B------:R-:W4:Y:S01]  /*288e0*/  LDL.LU R127, [R1+0x20c] ;  /* 0x00020c00017f7983 */ /* 0x000f220000300800 */
[----:B--2---:R-:W-:-:S02]  /*288f0*/  IMAD.MOV.U32 R230, RZ, RZ, R33 ;  /* 0x000000ffffe67224 */ /* 0x004fc400078e0021 */
[----:B---3--:R-:W-:Y:S01]  /*28900*/  IMAD.MOV.U32 R231, RZ, RZ, R32 ;  /* 0x000000ffffe77224 */ /* 0x008fe200078e0020 */
[----:B------:R-:W-:Y:S01]  /*28910*/  HMMA.1688.F32.TF32 R208, R220, R30, R208 ;  /* 0x0000001edcd0723c */ /* 0x000fe200000810d0 */
[----:B------:R-:W1:Y:S04]  /*28920*/  LDSM.16.M88.4 R32, [R252+UR7+0x24080] ;  /* 0x02408007fc20783b */ /* 0x000e680008000200 */
[----:B------:R-:W2:Y:S01]  /*28930*/  LDSM.16.M88.4 R28, [R252+UR7+0x22080] ;  /* 0x02208007fc1c783b */ /* 0x000ea20008000200 */
[----:B------:R-:W-:Y:S02]  /*28940*/  IMAD.MOV.U32 R232, RZ, RZ, R21 ;  /* 0x000000ffffe87224 */ /* 0x000fe400078e0015 */
[----:B------:R-:W-:Y:S01]  /*28950*/  IMAD.MOV.U32 R233, RZ, RZ, R20 ;  /* 0x000000ffffe97224 */ /* 0x000fe200078e0014 */
[----:B------:R-:W-:Y:S01]  /*28960*/  HMMA.1688.F32.TF32 R156, R224, R22, R184 ;  /* 0x00000016e09c723c */ /* 0x000fe200000810b8 */
[----:B------:R-:W-:Y:S01]  /*28970*/  MOV R234, R17 ;  /* 0x0000001100ea7202 */ /* 0x000fe20000000f00 */
[----:B------:R-:W-:-:S06]  /*28980*/  IMAD.MOV.U32 R235, RZ, RZ, R16 ;  /* 0x000000ffffeb7224 */ /* 0x000fcc00078e0010 */
[C---:B------:R-:W-:Y:S01]  /*28990*/  HMMA.1688.F32.TF32 R168, R220.reuse, R10, R196 ;  /* 0x0000000adca8723c */ /* 0x040fe200000810c4 */
[----:B------:R-:W-:Y:S01]  /*289a0*/  IMAD.MOV.U32 R116, RZ, RZ, R251 ;  /* 0x000000ffff747224 */ /* 0x000fe200078e00fb */
[----:B------:R-:W-:Y:S01]  /*289b0*/  MOV R118, R249 ;  /* 0x000000f900767202 */ /* 0x000fe20000000f00 */
[----:B------:R-:W-:Y:S01]  /*289c0*/  IMAD.MOV.U32 R117, RZ, RZ, R250 ;  /* 0x000000ffff757224 */ /* 0x000fe200078e00fa */
[----:B------:R-:W-:Y:S04]  /*289d0*/  LDSM.16.M88.4 R8, [R252+UR7+0x2c080] ;  /* 0x02c08007fc08783b */ /* 0x000fe80008000200 */
[----:B------:R-:W-:Y:S01]  /*289e0*/  HMMA.1688.F32.TF32 R164, R220, R14, R192 ;  /* 0x0000000edca4723c */ /* 0x000fe200000810c0 */
[----:B------:R-:W-:Y:S01]  /*289f0*/  LDSM.16.M88.4 R12, [R252+UR7+0x2a080] ;  /* 0x02a08007fc0c783b */ /* 0x000fe20008000200 */
[----:B------:R-:W-:-:S03]  /*28a00*/  IMAD.MOV.U32 R119, RZ, RZ, R248 ;  /* 0x000000ffff777224 */ /* 0x000fc600078e00f8 */
[----:B------:R-:W-:Y:S03]  /*28a10*/  LDS R248, [R7+UR7+0x4000] ;  /* 0x0040000707f87984 */ /* 0x000fe60008000800 */
[----:B------:R-:W-:Y:S01]  /*28a20*/  HMMA.1688.F32.TF32 R20, R220, R22, R216 ;  /* 0x00000016dc14723c */ /* 0x000fe200000810d8 */
[----:B------:R-:W-:Y:S04]  /*28a30*/  LDSM.16.M88.4 R216, [R252+UR7+0x2e080] ;  /* 0x02e08007fcd8783b */ /* 0x000fe80008000200 */
[----:B------:R-:W-:Y:S03]  /*28a40*/  LDS R250, [R7+UR7+0x4800] ;  /* 0x0048000707fa7984 */ /* 0x000fe60008000800 */
[-C--:B------:R-:W-:Y:S01]  /*28a50*/  HMMA.1688.F32.TF32 R224, R224, R18.reuse, R188 ;  /* 0x00000012e0e0723c */ /* 0x080fe200000810bc */
[----:B------:R-:W-:Y:S04]  /*28a60*/  LDS R249, [R2+UR7+0x4000] ;  /* 0x0040000702f97984 */ /* 0x000fe80008000800 */
[----:B------:R-:W-:Y:S03]  /*28a70*/  LDS R251, [R2+UR7+0x4800] ;  /* 0x0048000702fb7984 */ /* 0x000fe60008000800 */
[----:B------:R-:W-:Y:S01]  /*28a80*/  HMMA.1688.F32.TF32 R220, R220, R18, R244 ;  /* 0x00000012dcdc723c */ /* 0x000fe200000810f4 */
[----:B------:R-:W3:Y:S01]  /*28a90*/  LDSM.16.M88.4 R16, [R252+UR7+0x28080] ;  /* 0x02808007fc10783b */ /* 0x000ee20008000200 */
[----:B------:R-:W-:Y:S01]  /*28aa0*/  MOV R161, R5 ;  /* 0x0000000500a17202 */ /* 0x000fe20000000f00 */
[----:B------:R-:W-:-:S02]  /*28ab0*/  IMAD.MOV.U32 R162, RZ, RZ, R4 ;  /* 0x000000ffffa27224 */ /* 0x000fc400078e0004 */
[----:B------:R-:W-:Y:S01]  /*28ac0*/  IMAD.MOV.U32 R163, RZ, RZ, R3 ;  /* 0x000000ffffa37224 */ /* 0x000fe200078e0003 */
[----:B------:R-:W-:Y:S01]  /*28ad0*/  MOV R238, R53 ;  /* 0x0000003500ee7202 */ /* 0x000fe20000000f00 */
[----:B------:R-:W-:Y:S01]  /*28ae0*/  IMAD.MOV.U32 R237, RZ, RZ, R52 ;  /* 0x000000ffffed7224 */ /* 0x000fe200078e0034 */
[----:B-1----:R-:W-:Y:S01]  /*28af0*/  HMMA.1688.F32.TF32 R132, R36, R32, R108 ;  /* 0x000000202484723c */ /* 0x002fe2000008106c */
[----:B------:R-:W-:Y:S01]  /*28b00*/  IMAD.MOV.U32 R239, RZ, RZ, R54 ;  /* 0x000000ffffef7224 */ /* 0x000fe200078e0036 */
[----:B------:R-:W-:Y:S01]  /*28b10*/  LDS R92, [R0+UR7+0x4080] ;  /* 0x00408007005c7984 */ /* 0x000fe20008000800 */
[----:B------:R-:W-:-:S03]  /*28b20*/  IMAD.MOV.U32 R236, RZ, RZ, R91 ;  /* 0x000000ffffec7224 */ /* 0x000fc600078e005b */
[----:B------:R-:W-:Y:S02]  /*28b30*/  LDS R94, [R0+UR7+0x4880] ;  /* 0x00488007005e7984 */ /* 0x000fe40008000800 */
[C---:B--2---:R-:W-:Y:S02]  /*28b40*/  HMMA.1688.F32.TF32 R112, R36.reuse, R28, R232 ;  /* 0x0000001c2470723c */ /* 0x044fe400000810e8 */
[----:B------:R-:W-:Y:S04]  /*28b50*/  LDS R93, [R6+UR7+0x4080] ;  /* 0x00408007065d7984 */ /* 0x000fe80008000800 */
[----:B------:R-:W-:Y:S01]  /*28b60*/  LDS R95, [R6+UR7+0x4880] ;  /* 0x00488007065f7984 */ /* 0x000fe20008000800 */
[----:B------:R-:W-:Y:S01]  /*28b70*/  MOV R184, R48 ;  /* 0x0000003000b87202 */ /* 0x000fe20000000f00 */
        /* <DEDUP_REMOVED lines=8> */
[----:B------:R-:W-:Y:S01]  /*28c00*/  HMMA.1688.F32.TF32 R132, R36, R200, R228 ;  /* 0x000000c82484723c */ /* 0x000fe200000810e4 */
[----:B------:R-:W2:Y:S02]  /*28c10*/  LDL.LU R228, [R1+0x180] ;  /* 0x0001800001e47983 */ /* 0x000ea40000300800 */
[----:B------:R-:W-:Y:S01]  /*28c20*/  MOV R233, R112 ;  /* 0x0000007000e97202 */ /* 0x000fe20000000f00 */
[----:B------:R-:W-:Y:S01]  /*28c30*/  IMAD.MOV.U32 R234, RZ, RZ, R113 ;  /* 0x000000ffffea7224 */ /* 0x000fe200078e0071 */
[----:B------:R-:W2:Y:S01]  /*28c40*/  LDL.LU R229, [R1+0x184] ;  /* 0x0001840001e57983 */ /* 0x000ea20000300800 */
[----:B------:R-:W-:-:S03]  /*28c50*/  IMAD.MOV.U32 R235, RZ, RZ, R114 ;  /* 0x000000ffffeb7224 */ /* 0x000fc600078e0072 */
[----:B------:R-:W2:Y:S04]  /*28c60*/  LDL.LU R230, [R1+0x188] ;  /* 0x0001880001e67983 */ /* 0x000ea80000300800 */
[----:B------:R-:W2:Y:S01]  /*28c70*/  LDL.LU R231, [R1+0x18c] ;  /* 0x00018c0001e77983 */ /* 0x000ea20000300800 */
[----:B------:R-:W-:Y:S02]  /*28c80*/  IMAD.MOV.U32 R180, RZ, RZ, R44 ;  /* 0x000000ffffb47224 */ /* 0x000fe400078e002c */
[----:B------:R-:W-:Y:S01]  /*28c90*/  IMAD.MOV.U32 R182, RZ, RZ, R46 ;  /* 0x000000ffffb67224 */ /* 0x000fe200078e002e */
[----:B------:R-:W-:Y:S02]  /*28ca0*/  LDS R196, [R7+UR7+0x4180] ;  /* 0x0041800707c47984 */ /* 0x000fe40008000800 */
[----:B------:R-:W-:Y:S01]  /*28cb0*/  IMAD.MOV.U32 R112, RZ, RZ, R132 ;  /* 0x000000ffff707224 */ /* 0x000fe200078e0084 */
[----:B------:R-:W-:Y:S01]  /*28cc0*/  MOV R114, R134 ;  /* 0x0000008600727202 */ /* 0x000fe20000000f00 */
[----:B------:R-:W-:Y:S01]  /*28cd0*/  IMAD.MOV.U32 R113, RZ, RZ, R133 ;  /* 0x000000ffff717224 */ /* 0x000fe200078e0085 */
[----:B------:R-:W-:Y:S01]  /*28ce0*/  LDS R198, [R7+UR7+0x4980] ;  /* 0x0049800707c67984 */ /* 0x000fe20008000800 */
[----:B------:R-:W-:-:S02]  /*28cf0*/  IMAD.MOV.U32 R108, RZ, RZ, R135 ;  /* 0x000000ffff6c7224 */ /* 0x000fc400078e0087 */
[C---:B---3--:R-:W-:Y:S01]  /*28d00*/  HMMA.1688.F32.TF32 R132, R36.reuse, R16, R116 ;  /* 0x000000102484723c */ /* 0x048fe20000081074 */
[----:B------:R-:W-:Y:S01]  /*28d10*/  IMAD.MOV.U32 R183, RZ, RZ, R47 ;  /* 0x000000ffffb77224 */ /* 0x000fe200078e002f */
[----:B------:R-:W-:Y:S04]  /*28d20*/  LDS R197, [R2+UR7+0x4180] ;  /* 0x0041800702c57984 */ /* 0x000fe80008000800 */
[----:B------:R-:W-:Y:S02]  /*28d30*/  LDS R199, [R2+UR7+0x4980] ;  /* 0x0049800702c77984 */ /* 0x000fe40008000800 */
[C---:B----4-:R-:W-:Y:S11]  /*28d40*/  HMMA.1688.F32.TF32 R136, R36.reuse, R8, R124 ;  /* 0x000000082488723c */ /* 0x050ff6000008107c */
[----:B------:R-:W-:Y:S01]  /*28d50*/  IMAD.MOV.U32 R116, RZ, RZ, R132 ;  /* 0x000000ffff747224 */ /* 0x000fe200078e0084 */
[----:B------:R-:W-:Y:S01]  /*28d60*/  MOV R117, R133 ;  /* 0x0000008500757202 */ /* 0x000fe20000000f00 */
[----:B------:R-:W-:Y:S01]  /*28d70*/  IMAD.MOV.U32 R118, RZ, RZ, R134 ;  /* 0x000000ffff767224 */ /* 0x000fe200078e0086 */
[----:B------:R-:W-:Y:S01]  /*28d80*/  MOV R53, R89 ;  /* 0x0000005900357202 */ /* 0x000fe20000000f00 */
[----:B------:R-:W-:Y:S01]  /*28d90*/  IMAD.MOV.U32 R119, RZ, RZ, R135 ;  /* 0x000000ffff777224 */ /* 0x000fe200078e0087 */
[----:B------:R-:W-:Y:S01]  /*28da0*/  LDS R89, [R2+UR7+0x4080] ;  /* 0x0040800702597984 */ /* 0x000fe20008000800 */
[----:B------:R-:W-:Y:S01]  /*28db0*/  HMMA.1688.F32.TF32 R132, R36, R12, R120 ;  /* 0x0000000c2484723c */ /* 0x000fe20000081078 */
[----:B------:R-:W-:-:S02]  /*28dc0*/  IMAD.MOV.U32 R52, RZ, RZ, R88 ;  /* 0x000000ffff347224 */ /* 0x000fc400078e0058 */
[----:B------:R-:W-:-:S15]  /*28dd0*/  LDS R91, [R2+UR7+0x4880] ;  /* 0x00488007025b7984 */ /* 0x000fde0008000800 */
[----:B------:R-:W-:Y:S01]  /*28de0*/  NOP ;  /* 0x0000000000007918 */ /* 0x000fe20000000000 */
[----:B------:R-:W-:Y:S01]  /*28df0*/  MOV R120, R132 ;  /* 0x0000008400787202 */ /* 0x000fe20000000f00 */
[----:B------:R-:W-:Y:S01]  /*28e00*/  IMAD.MOV.U32 R121, RZ, RZ, R133 ;  /* 0x000000ffff797224 */ /* 0x000fe200078e0085 */
[----:B------:R-:W3:Y:S01]  /*28e10*/  LDL.LU R132, [R1+0x170] ;  /* 0x0001700001847983 */ /* 0x000ee20000300800 */
[----:B------:R-:W-:Y:S01]  /*28e20*/  IMAD.MOV.U32 R122, RZ, RZ, R134 ;  /* 0x000000ffff7a7224 */ /* 0x000fe200078e0086 */
[----:B------:R-:W-:Y:S02]  /*28e30*/  MOV R123, R135 ;  /* 0x00000087007b7202 */ /* 0x000fe40000000f00 */
[----:B------:R-:W3:Y:S04]  /*28e40*/  LDL.LU R133, [R1+0x174] ;  /* 0x0001740001857983 */ /* 0x000ee80000300800 */
[----:B------:R-:W3:Y:S04]  /*28e50*/  LDL.LU R134, [R1+0x178] ;  /* 0x0001780001867983 */ /* 0x000ee80000300800 */
[----:B------:R-:W3:Y:S01]  /*28e60*/  LDL.LU R135, [R1+0x17c] ;  /* 0x00017c0001877983 */ /* 0x000ee20000300800 */
[----:B------:R-:W-:Y:S01]  /*28e70*/  IMAD.MOV.U32 R124, RZ, RZ, R136 ;  /* 0x000000ffff7c7224 */ /* 0x000fe200078e0088 */
[----:B------:R-:W-:Y:S01]  /*28e80*/  MOV R126, R138 ;  /* 0x0000008a007e7202 */ /* 0x000fe20000000f00 */
[----:B------:R-:W-:Y:S01]  /*28e90*/  IMAD.MOV.U32 R125, RZ, RZ, R137 ;  /* 0x000000ffff7d7224 */ /* 0x000fe200078e0089 */
[----:B------:R-:W4:Y:S01]  /*28ea0*/  LDL.LU R136, [R1+0x160] ;  /* 0x0001600001887983 */ /* 0x000f220000300800 */
[----:B------:R-:W-:-:S03]  /*28eb0*/  IMAD.MOV.U32 R127, RZ, RZ, R139 ;  /* 0x000000ffff7f7224 */ /* 0x000fc600078e008b */
        /* <DEDUP_REMOVED lines=20> */
[----:B--2---:R-:W-:Y:S01]  /*29000*/  HMMA.1688.F32.TF32 R36, R36, R216, R228 ;  /* 0x000000d82424723c */ /* 0x004fe200000810e4 */
[----:B------:R-:W-:-:S02]  /*29010*/  IMAD.MOV.U32 R54, RZ, RZ, R90 ;  /* 0x000000ffff367224 */ /* 0x000fc400078e005a */
[----:B------:R-:W-:Y:S01]  /*29020*/  IMAD.MOV.U32 R188, RZ, RZ, R52 ;  /* 0x000000ffffbc7224 */ /* 0x000fe200078e0034 */
[----:B------:R-:W-:-:S15]  /*29030*/  LDS R88, [R7+UR7+0x4080] ;  /* 0x0040800707587984 */ /* 0x000fde0008000800 */
[----:B------:R-:W-:Y:S01]  /*29040*/  IMAD.MOV.U32 R228, RZ, RZ, R36 ;  /* 0x000000ffffe47224 */ /* 0x000fe200078e0024 */
[----:B------:R-:W-:Y:S01]  /*29050*/  MOV R229, R37 ;  /* 0x0000002500e57202 */ /* 0x000fe20000000f00 */
[----:B------:R-:W-:Y:S01]  /*29060*/  IMAD.MOV.U32 R230, RZ, RZ, R38 ;  /* 0x000000ffffe67224 */ /* 0x000fe200078e0026 */
[----:B------:R-:W2:Y:S01]  /*29070*/  LDL.LU R52, [R1+0x223c] ;  /* 0x00223c0001347983 */ /* 0x000ea20000300800 */
[----:B------:R-:W-:Y:S01]  /*29080*/  IMAD.MOV.U32 R231, RZ, RZ, R39 ;  /* 0x000000ffffe77224 */ /* 0x000fe200078e0027 */
[----:B------:R-:W-:Y:S01]  /*29090*/  MOV R190, R54 ;  /* 0x0000003600be7202 */ /* 0x000fe20000000f00 */
[----:B------:R-:W-:Y:S01]  /*290a0*/  IMAD.MOV.U32 R189, RZ, RZ, R53 ;  /* 0x000000ffffbd7224 */ /* 0x000fe200078e0035 */
[----:B------:R-:W1:Y:S01]  /*290b0*/  LDS R90, [R7+UR7+0x4880] ;  /* 0x00488007075a7984 */ /* 0x000e620008000800 */
[----:B------:R-:W-:-:S03]  /*290c0*/  IMAD.MOV.U32 R191, RZ, RZ, R236 ;  /* 0x000000ffffbf7224 */ /* 0x000fc600078e00ec */
[----:B------:R-:W2:Y:S04]  /*290d0*/  LDL.LU R53, [R1+0x2238] ;  /* 0x0022380001357983 */ /* 0x000ea80000300800 */
[----:B------:R-:W2:Y:S04]  /*290e0*/  LDL.LU R54, [R1+0x2234] ;  /* 0x0022340001367983 */ /* 0x000ea80000300800 */
[----:B------:R-:W2:Y:S01]  /*290f0*/  LDL.LU R236, [R1+0x2230] ;  /* 0x0022300001ec7983 */ /* 0x000ea20000300800 */
[----:B---3--:R-:W-:-:S15]  /*29100*/  HMMA.1688.F32.TF32 R36, R248, R24, R132 ;  /* 0x00000018f824723c */ /* 0x008fde0000081084 */
[----:B------:R-:W-:-:S04]  /*29110*/  NOP ;  /* 0x0000000000007918 */ /* 0x000fc80000000000 */
[----:B------:R-:W-:Y:S01]  /*29120*/  MOV R132, R36 ;  /* 0x0000002400847202 */ /* 0x000fe20000000f00 */
[----:B------:R-:W-:Y:S01]  /*29130*/  IMAD.MOV.U32 R133, RZ, RZ, R37 ;  /* 0x000000ffff857224 */ /* 0x000fe200078e0025 */
[----:B------:R-:W-:Y:S01]  /*29140*/  MOV R135, R39 ;  /* 0x0000002700877202 */ /* 0x000fe20000000f00 */
[----:B------:R-:W-:Y:S02]  /*29150*/  IMAD.MOV.U32 R134, RZ, RZ, R38 ;  /* 0x000000ffff867224 */ /* 0x000fe400078e0026 */
[----:B----4-:R-:W-:-:S15]  /*29160*/  HMMA.1688.F32.TF32 R36, R248, R28, R136 ;  /* 0x0000001cf824723c */ /* 0x010fde0000081088 */
        /* <DEDUP_REMOVED lines=41> */
[C---:B-1----:R-:W-:Y:S02]  /*29400*/  HMMA.1688.F32.TF32 R56, R88.reuse, R24, R56 ;  /* 0x000000185838723c */ /* 0x042fe40000081038 */
[----:B------:R-:W-:Y:S01]  /*29410*/  LDS R161, [R6+UR7+0x4180] ;  /* 0x0041800706a17984 */ /* 0x000fe20008000800 */
[----:B------:R-:W-:Y:S01]  /*29420*/  MOV R252, R36 ;  /* 0x0000002400fc7202 */ /* 0x000fe20000000f00 */
[----:B------:R-:W-:Y:S01]  /*29430*/  IMAD.MOV.U32 R5, RZ, RZ, R37 ;  /* 0x000000ffff057224 */ /* 0x000fe200078e0025 */
[----:B------:R-:W-:Y:S01]  /*29440*/  MOV R3, R39 ;  /* 0x0000002700037202 */ /* 0x000fe20000000f00 */
[----:B------:R-:W-:Y:S01]  /*29450*/  IMAD.MOV.U32 R4, RZ, RZ, R38 ;  /* 0x000000ffff047224 */ /* 0x000fe200078e0026 */
[----:B------:R-:W-:Y:S04]  /*29460*/  LDS R163, [R6+UR7+0x4980] ;  /* 0x0049800706a37984 */ /* 0x000fe80008000800 */
[----:B------:R1:W-:Y:S04]  /*29470*/  STL.64 [R1+0x2018], R250 ;  /* 0x002018fa01007387 */ /* 0x0003e80000100a00 */
[----:B------:R3:W-:Y:S01]  /*29480*/  STL.64 [R1+0x2010], R248 ;  /* 0x002010f801007387 */ /* 0x0007e20000100a00 */
[----:B------:R-:W-:Y:S03]  /*29490*/  HMMA.1688.F32.TF32 R60, R88, R28, R60 ;  /* 0x0000001c583c723c */ /* 0x000fe6000008103c */
[----:B------:R-:W-:Y:S01]  /*294a0*/  LDS R128, [R7+UR7+0x4100] ;  /* 0x0041000707807984 */ /* 0x000fe20008000800 */
[----:B-1----:R-:W-:-:S04]  /*294b0*/  IMAD.MOV.U32 R250, RZ, RZ, R239 ;  /* 0x000000fffffa7224 */ /* 0x002fc800078e00ef */
[----:B------:R-:W-:Y:S01]  /*294c0*/  HMMA.1688.F32.TF32 R64, R88, R32, R64 ;  /* 0x000000205840723c */ /* 0x000fe20000081040 */
[----:B------:R-:W-:Y:S01]  /*294d0*/  LDS R130, [R7+UR7+0x4900] ;  /* 0x0049000707827984 */ /* 0x000fe20008000800 */
[----:B---3--:R-:W-:Y:S01]  /*294e0*/  IMAD.MOV.U32 R248, RZ, RZ, R237 ;  /* 0x000000fffff87224 */ /* 0x008fe200078e00ed */
[----:B------:R-:W-:Y:S02]  /*294f0*/  MOV R249, R238 ;  /* 0x000000ee00f97202 */ /* 0x000fe40000000f00 */
[----:B------:R-:W2:Y:S04]  /*29500*/  LDL.LU R237, [R1+0x222c] ;  /* 0x00222c0001ed7983 */ /* 0x000ea80000300800 */
[----:B------:R-:W2:Y:S04]  /*29510*/  LDL.LU R238, [R1+0x2228] ;  /* 0x0022280001ee7983 */ /* 0x000ea80000300800 */
[----:B------:R-:W2:Y:S01]  /*29520*/  LDL.LU R239, [R1+0x2224] ;  /* 0x0022240001ef7983 */ /* 0x000ea20000300800 */
[----:B------:R-:W-:-:S03]  /*29530*/  IMAD.MOV.U32 R251, RZ, RZ, R55 ;  /* 0x000000fffffb7224 */ /* 0x000fc600078e0037 */
[----:B------:R-:W3:Y:S04]  /*29540*/  LDL.LU R55, [R1+0x2220] ;  /* 0x0022200001377983 */ /* 0x000ee80000300800 */
[----:B------:R-:W4:Y:S04]  /*29550*/  LDL.LU R48, [R1+0x221c] ;  /* 0x00221c0001307983 */ /* 0x000f280000300800 */
[----:B------:R-:W4:Y:S04]  /*29560*/  LDL.LU R49, [R1+0x2218] ;  /* 0x0022180001317983 */ /* 0x000f280000300800 */
[----:B------:R-:W4:Y:S04]  /*29570*/  LDL.LU R50, [R1+0x2214] ;  /* 0x0022140001327983 */ /* 0x000f280000300800 */
[----:B------:R-:W3:Y:S01]  /*29580*/  LDL.LU R96, [R1+0x2210] ;  /* 0x0022100001607983 */ /* 0x000ee20000300800 */
[----:B------:R-:W-:Y:S03]  /*29590*/  HMMA.1688.F32.TF32 R68, R88, R200, R68 ;  /* 0x000000c85844723c */ /* 0x000fe60000081044 */
[----:B------:R-:W-:Y:S04]  /*295a0*/  LDS R129, [R2+UR7+0x4100] ;  /* 0x0041000702817984 */ /* 0x000fe80008000800 */
[----:B------:R-:W-:Y:S01]  /*295b0*/  LDS R131, [R2+UR7+0x4900] ;  /* 0x0049000702837984 */ /* 0x000fe20008000800 */
[----:B--2---:R-:W-:-:S15]  /*295c0*/  HMMA.1688.F32.TF32 R244, R92, R24, R236 ;  /* 0x000000185cf4723c */ /* 0x004fde00000810ec */
[----:B------:R-:W-:-:S04]  /*295d0*/  NOP ;  /* 0x0000000000007918 */ /* 0x000fc80000000000 */
[----:B------:R1:W-:Y:S04]  /*295e0*/  STL.64 [R1+0x2028], R246 ;  /* 0x002028f601007387 */ /* 0x0003e80000100a00 */
[----:B------:R2:W-:Y:S01]  /*295f0*/  STL.64 [R1+0x2020], R244 ;  /* 0x002020f401007387 */ /* 0x0005e20000100a00 */
[----:B-1----:R-:W-:Y:S01]  /*29600*/  MOV R246, R99 ;  /* 0x0000006300f67202 */ /* 0x002fe20000000f00 */
[----:B--2---:R-:W-:Y:S02]  /*29610*/  IMAD.MOV.U32 R244, RZ, RZ, R97 ;  /* 0x000000fffff47224 */ /* 0x004fe400078e0061 */
[----:B------:R-:W3:Y:S01]  /*29620*/  LDL.LU R97, [R1+0x220c] ;  /* 0x00220c0001617983 */ /* 0x000ee20000300800 */
[----:B------:R-:W-:-:S03]  /*29630*/  IMAD.MOV.U32 R245, RZ, RZ, R98 ;  /* 0x000000fffff57224 */ /* 0x000fc600078e0062 */
[----:B------:R-:W3:Y:S04]  /*29640*/  LDL.LU R98, [R1+0x2208] ;  /* 0x0022080001627983 */ /* 0x000ee80000300800 */
[----:B------:R-:W3:Y:S01]  /*29650*/  LDL.LU R99, [R1+0x2204] ;  /* 0x0022040001637983 */ /* 0x000ee20000300800 */
[----:B------:R-:W-:-:S03]  /*29660*/  IMAD.MOV.U32 R247, RZ, RZ, R51 ;  /* 0x000000fffff77224 */ /* 0x000fc600078e0033 */
[----:B------:R-:W4:Y:S04]  /*29670*/  LDL.LU R51, [R1+0x2200] ;  /* 0x0022000001337983 */ /* 0x000f280000300800 */
[----:B------:R-:W2:Y:S04]  /*29680*/  LDL.LU R44, [R1+0x21fc] ;  /* 0x0021fc00012c7983 */ /* 0x000ea80000300800 */
[----:B------:R-:W2:Y:S04]  /*29690*/  LDL.LU R45, [R1+0x21f8] ;  /* 0x0021f800012d7983 */ /* 0x000ea80000300800 */
[----:B------:R-:W2:Y:S04]  /*296a0*/  LDL.LU R46, [R1+0x21f4] ;  /* 0x0021f400012e7983 */ /* 0x000ea80000300800 */
[----:B------:R-:W2:Y:S01]  /*296b0*/  LDL.LU R47, [R1+0x21f0] ;  /* 0x0021f000012f7983 */ /* 0x000ea20000300800 */
[----:B---3--:R-:W-:Y:S01]  /*296c0*/  HMMA.1688.F32.TF32 R240, R92, R28, R96 ;  /* 0x0000001c5cf0723c */ /* 0x008fe20000081060 */
[----:B------:R-:W-:Y:S01]  /*296d0*/  MOV R96, R40 ;  /* 0x0000002800607202 */ /* 0x000fe20000000f00 */
[----:B------:R-:W-:Y:S01]  /*296e0*/  IMAD.MOV.U32 R97, RZ, RZ, R41 ;  /* 0x000000ffff617224 */ /* 0x000fe200078e0029 */
[----:B------:R-:W3:Y:S01]  /*296f0*/  LDL.LU R40, [R1+0x21ec] ;  /* 0x0021ec0001287983 */ /* 0x000ee20000300800 */
[----:B------:R-:W-:Y:S01]  /*29700*/  IMAD.MOV.U32 R98, RZ, RZ, R104 ;  /* 0x000000ffff627224 */ /* 0x000fe200078e0068 */
[----:B------:R-:W-:-:S02]  /*29710*/  MOV R99, R105 ;  /* 0x0000006900637202 */ /* 0x000fc40000000f00 */
[----:B------:R-:W3:Y:S04]  /*29720*/  LDL.LU R41, [R1+0x21e8] ;  /* 0x0021e80001297983 */ /* 0x000ee80000300800 */
[----:B------:R-:W3:Y:S04]  /*29730*/  LDL.LU R104, [R1+0x21e4] ;  /* 0x0021e40001687983 */ /* 0x000ee80000300800 */
[----:B------:R-:W3:Y:S04]  /*29740*/  LDL.LU R105, [R1+0x21e0] ;  /* 0x0021e00001697983 */ /* 0x000ee80000300800 */
[----:B------:R-:W3:Y:S04]  /*29750*/  LDL.LU R106, [R1+0x21dc] ;  /* 0x0021dc00016a7983 */ /* 0x000ee80000300800 */
[----:B------:R-:W3:Y:S04]  /*29760*/  LDL.LU R100, [R1+0x21d8] ;  /* 0x0021d80001647983 */ /* 0x000ee80000300800 */
[----:B------:R-:W3:Y:S04]  /*29770*/  LDL.LU R101, [R1+0x21d4] ;  /* 0x0021d40001657983 */ /* 0x000ee80000300800 */
[----:B------:R-:W3:Y:S04]  /*29780*/  LDL.LU R102, [R1+0x21d0] ;  /* 0x0021d00001667983 */ /* 0x000ee80000300800 */
[----:B------:R-:W-:Y:S04]  /*29790*/  STL.64 [R1+0x2038], R242 ;  /* 0x002038f201007387 */ /* 0x000fe80000100a00 */
[----:B------:R1:W-:Y:S02]  /*297a0*/  STL.64 [R1+0x2030], R240 ;  /* 0x002030f001007387 */ /* 0x0003e40000100a00 */
[----:B-1----:R-:W-:-:S02]  /*297b0*/  IMAD.MOV.U32 R240, RZ, RZ, R103 ;  /* 0x000000fffff07224 */ /* 0x002fc400078e0067 */
[----:B------:R-:W3:Y:S01]  /*297c0*/  LDL.LU R103, [R1+0x21cc] ;  /* 0x0021cc0001677983 */ /* 0x000ee20000300800 */
[----:B------:R-:W-:Y:S01]  /*297d0*/  MOV R241, R107 ;  /* 0x0000006b00f17202 */ /* 0x000fe20000000f00 */
[----:B------:R-:W-:Y:S02]  /*297e0*/  IMAD.MOV.U32 R242, RZ, RZ, R42 ;  /* 0x000000fffff27224 */ /* 0x000fe400078e002a */
[----:B------:R-:W3:Y:S01]  /*297f0*/  LDL.LU R107, [R1+0x21c8] ;  /* 0x0021c800016b7983 */ /* 0x000ee20000300800 */
[----:B------:R-:W-:-:S03]  /*29800*/  IMAD.MOV.U32 R243, RZ, RZ, R43 ;  /* 0x000000fffff37224 */ /* 0x000fc600078e002b */
[----:B------:R-:W3:Y:S04]  /*29810*/  LDL.LU R42, [R1+0x21c4] ;  /* 0x0021c400012a7983 */ /* 0x000ee80000300800 */
[----:B------:R-:W3:Y:S01]  /*29820*/  LDL.LU R43, [R1+0x21c0] ;  /* 0x0021c000012b7983 */ /* 0x000ee20000300800 */
[C---:B--2---:R-:W-:Y:S08]  /*29830*/  HMMA.1688.F32.TF32 R44, R92.reuse, R12, R44 ;  /* 0x0000000c5c2c723c */ /* 0x044ff0000008102c */
[C---:B----4-:R-:W-:Y:S08]  /*29840*/  HMMA.1688.F32.TF32 R48, R92.reuse, R8, R48 ;  /* 0x000000085c30723c */ /* 0x050ff00000081030 */
[----:B------:R-:W-:Y:S08]  /*29850*/  HMMA.1688.F32.TF32 R52, R92, R216, R52 ;  /* 0x000000d85c34723c */ /* 0x000ff00000081034 */
[C---:B------:R-:W-:Y:S08]  /*29860*/  HMMA.1688.F32.TF32 R72, R88.reuse, R16, R72 ;  /* 0x000000105848723c */ /* 0x040ff00000081048 */
[C---:B------:R-:W-:Y:S08]  /*29870*/  HMMA.1688.F32.TF32 R76, R88.reuse, R12, R76 ;  /* 0x0000000c584c723c */ /* 0x040ff0000008104c */
[C---:B------:R-:W-:Y:S08]  /*29880*/  HMMA.1688.F32.TF32 R80, R88.reuse, R8, R80 ;  /* 0x000000085850723c */ /* 0x040ff00000081050 */
[----:B------:R-:W-:Y:S08]  /*29890*/  HMMA.1688.F32.TF32 R84, R88, R216, R84 ;  /* 0x000000d85854723c */ /* 0x000ff00000081054 */
[C---:B---3--:R-:W-:Y:S01]  /*298a0*/  HMMA.1688.F32.TF32 R236, R92.reuse, R32, R100 ;  /* 0x000000205cec723c */ /* 0x048fe20000081064 */
[----:B------:R-:W-:Y:S04]  /*298b0*/  LDS R100, [R0+UR7+0x4100] ;  /* 0x0041000700647984 */ /* 0x000fe80008000800 */
[----:B------:R-:W-:Y:S04]  /*298c0*/  LDS R102, [R0+UR7+0x4900] ;  /* 0x0049000700667984 */ /* 0x000fe80008000800 */
[----:B------:R-:W-:Y:S04]  /*298d0*/  LDS R101, [R6+UR7+0x4100] ;  /* 0x0041000706657984 */ /* 0x000fe80008000800 */
[----:B------:R-:W1:Y:S01]  /*298e0*/  LDS R103, [R6+UR7+0x4900] ;  /* 0x0049000706677984 */ /* 0x000e620008000800 */
[C---:B------:R-:W-:Y:S08]  /*298f0*/  HMMA.1688.F32.TF32 R36, R92.reuse, R200, R104 ;  /* 0x000000c85c24723c */ /* 0x040ff00000081068 */
[----:B------:R-:W-:Y:S01]  /*29900*/  HMMA.1688.F32.TF32 R40, R92, R16, R40 ;  /* 0x000000105c28723c */ /* 0x000fe20000081028 */
[----:B------:R-:W-:Y:S04]  /*29910*/  STL.64 [R1+0x2048], R238 ;  /* 0x002048ee01007387 */ /* 0x000fe80000100a00 */
[----:B------:R2:W-:Y:S06]  /*29920*/  STL.64 [R1+0x2040], R236 ;  /* 0x002040ec01007387 */ /* 0x0005ec0000100a00 */
[----:B------:R-:W-:Y:S04]  /*29930*/  STL.64 [R1+0x2058], R38 ;  /* 0x0020582601007387 */ /* 0x000fe80000100a00 */
[----:B------:R3:W-:Y:S04]  /*29940*/  STL.64 [R1+0x2050], R36 ;  /* 0x0020502401007387 */ /* 0x0007e80000100a00 */
        /* <DEDUP_REMOVED lines=10> */
[----:B------:R-:W-:Y:S01]  /*299f0*/  STL.64 [R1+0x20b8], R62 ;  /* 0x0020b83e01007387 */ /* 0x000fe20000100a00 */
[C---:B-1----:R-:W-:Y:S03]  /*29a00*/  HMMA.1688.F32.TF32 R92, R100.reuse, R200, R96 ;  /* 0x000000c8645c723c */ /* 0x042fe60000081060 */
[----:B------:R1:W-:Y:S04]  /*29a10*/  STL.64 [R1+0x20b0], R60 ;  /* 0x0020b03c01007387 */ /* 0x0003e80000100a00 */
[----:B------:R-:W-:Y:S01]  /*29a20*/  STL.64 [R1+0x20c8], R66 ;  /* 0x0020c84201007387 */ /* 0x000fe20000100a00 */
[C---:B------:R-:W-:Y:S03]  /*29a30*/  HMMA.1688.F32.TF32 R192, R100.reuse, R24, R192 ;  /* 0x0000001864c0723c */ /* 0x040fe600000810c0 */
[----:B------:R1:W-:Y:S04]  /*29a40*/  STL.64 [R1+0x20c0], R64 ;  /* 0x0020c04001007387 */ /* 0x0003e80000100a00 */
[----:B------:R-:W-:Y:S01]  /*29a50*/  STL.64 [R1+0x20d8], R70 ;  /* 0x0020d84601007387 */ /* 0x000fe20000100a00 */
[C---:B------:R-:W-:Y:S03]  /*29a60*/  HMMA.1688.F32.TF32 R88, R100.reuse, R28, R240 ;  /* 0x0000001c6458723c */ /* 0x040fe600000810f0 */
[----:B------:R1:W-:Y:S04]  /*29a70*/  STL.64 [R1+0x20d0], R68 ;  /* 0x0020d04401007387 */ /* 0x0003e80000100a00 */
[----:B------:R-:W-:Y:S01]  /*29a80*/  STL.64 [R1+0x20e8], R74 ;  /* 0x0020e84a01007387 */ /* 0x000fe20000100a00 */
[C---:B------:R-:W-:Y:S03]  /*29a90*/  HMMA.1688.F32.TF32 R176, R100.reuse, R32, R176 ;  /* 0x0000002064b0723c */ /* 0x040fe600000810b0 */
[----:B------:R1:W-:Y:S05]  /*29aa0*/  STL.64 [R1+0x20e0], R72 ;  /* 0x0020e04801007387 */ /* 0x0003ea0000100a00 */
[C---:B------:R-:W-:Y:S08]  /*29ab0*/  HMMA.1688.F32.TF32 R180, R100.reuse, R16, R180 ;  /* 0x0000001064b4723c */ /* 0x040ff000000810b4 */
[----:B------:R-:W-:Y:S01]  /*29ac0*/  HMMA.1688.F32.TF32 R96, R100, R12, R244 ;  /* 0x0000000c6460723c */ /* 0x000fe200000810f4 */
[----:B------:R-:W-:-:S07]  /*29ad0*/  IMAD.MOV.U32 R244, RZ, RZ, R148 ;  /* 0x000000fffff47224 */ /* 0x000fce00078e0094 */
[----:B------:R-:W-:Y:S01]  /*29ae0*/  HMMA.1688.F32.TF32 R184, R100, R8, R184 ;  /* 0x0000000864b8723c */ /* 0x000fe200000810b8 */
[----:B------:R-:W-:-:S07]  /*29af0*/  MOV R245, R149 ;  /* 0x0000009500f57202 */ /* 0x000fce0000000f00 */
[----:B------:R-:W-:Y:S01]  /*29b00*/  HMMA.1688.F32.TF32 R100, R100, R216, R248 ;  /* 0x000000d86464723c */ /* 0x000fe200000810f8 */
[----:B------:R-:W-:Y:S01]  /*29b10*/  IMAD.MOV.U32 R248, RZ, RZ, R152 ;  /* 0x000000fffff87224 */ /* 0x000fe200078e0098 */
[----:B------:R-:W-:Y:S01]  /*29b20*/  MOV R250, R154 ;  /* 0x0000009a00fa7202 */ /* 0x000fe20000000f00 */
[----:B------:R-:W4:Y:S01]  /*29b30*/  LDL.LU R152, [R1+0x21bc] ;  /* 0x0021bc0001987983 */ /* 0x000f220000300800 */
[----:B------:R-:W-:Y:S02]  /*29b40*/  IMAD.MOV.U32 R249, RZ, RZ, R153 ;  /* 0x000000fffff97224 */ /* 0x000fe400078e0099 */
[----:B------:R-:W-:Y:S01]  /*29b50*/  IMAD.MOV.U32 R251, RZ, RZ, R155 ;  /* 0x000000fffffb7224 */ /* 0x000fe200078e009b */
[----:B------:R-:W4:Y:S01]  /*29b60*/  LDL.LU R153, [R1+0x21b8] ;  /* 0x0021b80001997983 */ /* 0x000f220000300800 */
[----:B------:R-:W-:-:S03]  /*29b70*/  IMAD.MOV.U32 R246, RZ, RZ, R150 ;  /* 0x000000fffff67224 */ /* 0x000fc600078e0096 */
[----:B------:R-:W4:Y:S01]  /*29b80*/  LDL.LU R154, [R1+0x21b4] ;  /* 0x0021b400019a7983 */ /* 0x000f220000300800 */
[----:B------:R-:W-:-:S03]  /*29b90*/  IMAD.MOV.U32 R247, RZ, RZ, R151 ;  /* 0x000000fffff77224 */ /* 0x000fc600078e0097 */
[----:B------:R-:W4:Y:S01]  /*29ba0*/  LDL.LU R155, [R1+0x21b0] ;  /* 0x0021b000019b7983 */ /* 0x000f220000300800 */
[----:B------:R-:W-:-:S03]  /*29bb0*/  MOV R240, R144 ;  /* 0x0000009000f07202 */ /* 0x000fc60000000f00 */
[----:B------:R-:W4:Y:S01]  /*29bc0*/  LDL.LU R148, [R1+0x21ac] ;  /* 0x0021ac0001947983 */ /* 0x000f220000300800 */
[----:B------:R-:W-:-:S03]  /*29bd0*/  IMAD.MOV.U32 R241, RZ, RZ, R145 ;  /* 0x000000fffff17224 */ /* 0x000fc600078e0091 */
[----:B------:R-:W4:Y:S01]  /*29be0*/  LDL.LU R149, [R1+0x21a8] ;  /* 0x0021a80001957983 */ /* 0x000f220000300800 */
[----:B------:R-:W-:-:S03]  /*29bf0*/  IMAD.MOV.U32 R242, RZ, RZ, R146 ;  /* 0x000000fffff27224 */ /* 0x000fc600078e0092 */
[----:B------:R-:W4:Y:S01]  /*29c00*/  LDL.LU R150, [R1+0x21a4] ;  /* 0x0021a40001967983 */ /* 0x000f220000300800 */
[----:B------:R-:W-:-:S03]  /*29c10*/  MOV R243, R147 ;  /* 0x0000009300f37202 */ /* 0x000fc60000000f00 */
[----:B------:R-:W4:Y:S01]  /*29c20*/  LDL.LU R151, [R1+0x21a0] ;  /* 0x0021a00001977983 */ /* 0x000f220000300800 */
[----:B--2---:R-:W-:-:S03]  /*29c30*/  IMAD.MOV.U32 R236, RZ, RZ, R140 ;  /* 0x000000ffffec7224 */ /* 0x004fc600078e008c */
[----:B------:R-:W2:Y:S01]  /*29c40*/  LDL.LU R144, [R1+0x219c] ;  /* 0x00219c0001907983 */ /* 0x000ea20000300800 */
[----:B------:R-:W-:-:S03]  /*29c50*/  IMAD.MOV.U32 R237, RZ, RZ, R141 ;  /* 0x000000ffffed7224 */ /* 0x000fc600078e008d */
[----:B------:R-:W2:Y:S01]  /*29c60*/  LDL.LU R145, [R1+0x2198] ;  /* 0x0021980001917983 */ /* 0x000ea20000300800 */
[----:B------:R-:W-:-:S03]  /*29c70*/  MOV R238, R142 ;  /* 0x0000008e00ee7202 */ /* 0x000fc60000000f00 */
[----:B------:R-:W2:Y:S01]  /*29c80*/  LDL.LU R146, [R1+0x2194] ;  /* 0x0021940001927983 */ /* 0x000ea20000300800 */
[----:B------:R-:W-:-:S03]  /*29c90*/  IMAD.MOV.U32 R239, RZ, RZ, R143 ;  /* 0x000000ffffef7224 */ /* 0x000fc600078e008f */
[----:B------:R-:W2:Y:S01]  /*29ca0*/  LDL.LU R147, [R1+0x2190] ;  /* 0x0021900001937983 */ /* 0x000ea20000300800 */
[----:B---3--:R-:W-:-:S03]  /*29cb0*/  IMAD.MOV.U32 R36, RZ, RZ, R136 ;  /* 0x000000ffff247224 */ /* 0x008fc600078e0088 */
[----:B------:R-:W3:Y:S01]  /*29cc0*/  LDL.LU R140, [R1+0x218c] ;  /* 0x00218c00018c7983 */ /* 0x000ee20000300800 */
[----:B------:R-:W-:-:S03]  /*29cd0*/  MOV R37, R137 ;  /* 0x0000008900257202 */ /* 0x000fc60000000f00 */
[----:B------:R-:W3:Y:S01]  /*29ce0*/  LDL.LU R141, [R1+0x2188] ;  /* 0x00218800018d7983 */ /* 0x000ee20000300800 */
[----:B------:R-:W-:-:S03]  /*29cf0*/  IMAD.MOV.U32 R38, RZ, RZ, R138 ;  /* 0x000000ffff267224 */ /* 0x000fc600078e008a */
[----:B------:R-:W3:Y:S01]  /*29d00*/  LDL.LU R142, [R1+0x2184] ;  /* 0x00218400018e7983 */ /* 0x000ee20000300800 */
[----:B------:R-:W-:-:S03]  /*29d10*/  IMAD.MOV.U32 R39, RZ, RZ, R139 ;  /* 0x000000ffff277224 */ /* 0x000fc600078e008b */
[----:B------:R-:W3:Y:S01]  /*29d20*/  LDL.LU R143, [R1+0x2180] ;  /* 0x00218000018f7983 */ /* 0x000ee20000300800 */
[----:B----4-:R-:W-:-:S03]  /*29d30*/  MOV R40, R132 ;  /* 0x0000008400287202 */ /* 0x010fc60000000f00 */
        /* <DEDUP_REMOVED lines=39> */
[----:B-1----:R-:W-:-:S03]  /*29fb0*/  IMAD.MOV.U32 R60, RZ, RZ, R112 ;  /* 0x000000ffff3c7224 */ /* 0x002fc600078e0070 */
        /* <DEDUP_REMOVED lines=46> */
[C---:B--2---:R-:W-:Y:S08]  /*2a2a0*/  HMMA.1688.F32.TF32 R144, R160.reuse, R200, R144 ;  /* 0x000000c8a090723c */ /* 0x044ff00000081090 */
[C---:B---3--:R-:W-:Y:S08]  /*2a2b0*/  HMMA.1688.F32.TF32 R140, R160.reuse, R32, R140 ;  /* 0x00000020a08c723c */ /* 0x048ff0000008108c */
[C---:B----4-:R-:W-:Y:S08]  /*2a2c0*/  HMMA.1688.F32.TF32 R136, R160.reuse, R28, R136 ;  /* 0x0000001ca088723c */ /* 0x050ff00000081088 */
[C---:B------:R-:W-:Y:S08]  /*2a2d0*/  HMMA.1688.F32.TF32 R132, R160.reuse, R24, R132 ;  /* 0x00000018a084723c */ /* 0x040ff00000081084 */
[----:B------:R-:W-:Y:S01]  /*2a2e0*/  HMMA.1688.F32.TF32 R160, R160, R216, R224 ;  /* 0x000000d8a0a0723c */ /* 0x000fe200000810e0 */
[----:B------:R-:W-:Y:S04]  /*2a2f0*/  LDS R224, [R7+UR7+0x5000] ;  /* 0x0050000707e07984 */ /* 0x000fe80008000800 */
[----:B------:R-:W-:Y:S04]  /*2a300*/  LDS R226, [R7+UR7+0x5800] ;  /* 0x0058000707e27984 */ /* 0x000fe80008000800 */
[----:B------:R-:W-:Y:S04]  /*2a310*/  LDS R225, [R2+UR7+0x5000] ;  /* 0x0050000702e17984 */ /* 0x000fe80008000800 */
[----:B------:R-:W2:Y:S01]  /*2a320*/  LDS R227, [R2+UR7+0x5800] ;  /* 0x0058000702e37984 */ /* 0x000ea20008000800 */
[C---:B-1----:R-:W-:Y:S08]  /*2a330*/  HMMA.1688.F32.TF32 R68, R196.reuse, R30, R68 ;  /* 0x0000001ec444723c */ /* 0x042ff00000081044 */
[C---:B------:R-:W-:Y:S08]  /*2a340*/  HMMA.1688.F32.TF32 R64, R196.reuse, R34, R64 ;  /* 0x00000022c440723c */ /* 0x040ff00000081040 */
[C---:B------:R-:W-:Y:S08]  /*2a350*/  HMMA.1688.F32.TF32 R60, R196.reuse, R202, R60 ;  /* 0x000000cac43c723c */ /* 0x040ff0000008103c */
[C---:B------:R-:W-:Y:S08]  /*2a360*/  HMMA.1688.F32.TF32 R56, R196.reuse, R18, R56 ;  /* 0x00000012c438723c */ /* 0x040ff00000081038 */
[C---:B------:R-:W-:Y:S08]  /*2a370*/  HMMA.1688.F32.TF32 R52, R196.reuse, R14, R52 ;  /* 0x0000000ec434723c */ /* 0x040ff00000081034 */
[----:B------:R-:W-:Y:S08]  /*2a380*/  HMMA.1688.F32.TF32 R48, R196, R10, R48 ;  /* 0x0000000ac430723c */ /* 0x000ff00000081030 */
[C---:B--2---:R-:W-:Y:S08]  /*2a390*/  HMMA.1688.F32.TF32 R40, R224.reuse, R26, R40 ;  /* 0x0000001ae028723c */ /* 0x044ff00000081028 */
[C---:B------:R-:W-:Y:S08]  /*2a3a0*/  HMMA.1688.F32.TF32 R36, R224.reuse, R30, R36 ;  /* 0x0000001ee024723c */ /* 0x040ff00000081024 */
[----:B------:R-:W-:Y:S08]  /*2a3b0*/  HMMA.1688.F32.TF32 R236, R224, R34, R236 ;  /* 0x00000022e0ec723c */ /* 0x000ff000000810ec */
[C---:B------:R-:W-:Y:S08]  /*2a3c0*/  HMMA.1688.F32.TF32 R72, R196.reuse, R26, R72 ;  /* 0x0000001ac448723c */ /* 0x040ff00000081048 */
[----:B------:R-:W-:Y:S11]  /*2a3d0*/  HMMA.1688.F32.TF32 R196, R196, R218, R44 ;  /* 0x000000dac4c4723c */ /* 0x000ff6000008102c */
[----:B------:R-:W-:Y:S04]  /*2a3e0*/  STL.64 [R1+0x320], R72 ;  /* 0x0003204801007387 */ /* 0x000fe80000100a00 */
[----:B------:R1:W-:Y:S04]  /*2a3f0*/  STL.64 [R1+0x328], R74 ;  /* 0x0003284a01007387 */ /* 0x0003e80000100a00 */
[----:B-1----:R-:W2:Y:S04]  /*2a400*/  LDL.LU.64 R74, [R1+0x20e8] ;  /* 0x0020e800014a7983 */ /* 0x002ea80000300a00 */
[----:B------:R-:W2:Y:S04]  /*2a410*/  LDL.LU.64 R72, [R1+0x20e0] ;  /* 0x0020e00001487983 */ /* 0x000ea80000300a00 */
[----:B------:R-:W-:Y:S04]  /*2a420*/  STL.64 [R1+0x310], R68 ;  /* 0x0003104401007387 */ /* 0x000fe80000100a00 */
[----:B------:R1:W-:Y:S04]  /*2a430*/  STL.64 [R1+0x318], R70 ;  /* 0x0003184601007387 */ /* 0x0003e80000100a00 */
[----:B-1----:R-:W3:Y:S04]  /*2a440*/  LDL.LU.64 R70, [R1+0x20d8] ;  /* 0x0020d80001467983 */ /* 0x002ee80000300a00 */
[----:B------:R-:W3:Y:S04]  /*2a450*/  LDL.LU.64 R68, [R1+0x20d0] ;  /* 0x0020d00001447983 */ /* 0x000ee80000300a00 */
[----:B------:R-:W-:Y:S04]  /*2a460*/  STL.64 [R1+0x300], R64 ;  /* 0x0003004001007387 */ /* 0x000fe80000100a00 */
[----:B------:R1:W-:Y:S04]  /*2a470*/  STL.64 [R1+0x308], R66 ;  /* 0x0003084201007387 */ /* 0x0003e80000100a00 */
[----:B-1----:R-:W4:Y:S04]  /*2a480*/  LDL.LU.64 R66, [R1+0x20c8] ;  /* 0x0020c80001427983 */ /* 0x002f280000300a00 */
[----:B------:R-:W4:Y:S04]  /*2a490*/  LDL.LU.64 R64, [R1+0x20c0] ;  /* 0x0020c00001407983 */ /* 0x000f280000300a00 */
[----:B------:R-:W-:Y:S04]  /*2a4a0*/  STL.64 [R1+0x2f0], R60 ;  /* 0x0002f03c01007387 */ /* 0x000fe80000100a00 */
[----:B------:R1:W-:Y:S01]  /*2a4b0*/  STL.64 [R1+0x2f8], R62 ;  /* 0x0002f83e01007387 */ /* 0x0003e20000100a00 */
[C---:B------:R-:W-:Y:S03]  /*2a4c0*/  HMMA.1688.F32.TF32 R240, R224.reuse, R202, R240 ;  /* 0x000000cae0f0723c */ /* 0x040fe600000810f0 */
[----:B-1----:R-:W2:Y:S04]  /*2a4d0*/  LDL.LU.64 R62, [R1+0x20b8] ;  /* 0x0020b800013e7983 */ /* 0x002ea80000300a00 */
[----:B------:R-:W2:Y:S04]  /*2a4e0*/  LDL.LU.64 R60, [R1+0x20b0] ;  /* 0x0020b000013c7983 */ /* 0x000ea80000300a00 */
[----:B------:R-:W-:Y:S04]  /*2a4f0*/  STL.64 [R1+0x2e0], R56 ;  /* 0x0002e03801007387 */ /* 0x000fe80000100a00 */
[----:B------:R1:W-:Y:S01]  /*2a500*/  STL.64 [R1+0x2e8], R58 ;  /* 0x0002e83a01007387 */ /* 0x0003e20000100a00 */
[C---:B------:R-:W-:Y:S03]  /*2a510*/  HMMA.1688.F32.TF32 R244, R224.reuse, R18, R244 ;  /* 0x00000012e0f4723c */ /* 0x040fe600000810f4 */
[----:B-1----:R-:W2:Y:S04]  /*2a520*/  LDL.LU.64 R58, [R1+0x20a8] ;  /* 0x0020a800013a7983 */ /* 0x002ea80000300a00 */
[----:B------:R-:W2:Y:S04]  /*2a530*/  LDL.LU.64 R56, [R1+0x20a0] ;  /* 0x0020a00001387983 */ /* 0x000ea80000300a00 */
[----:B------:R-:W-:Y:S04]  /*2a540*/  STL.64 [R1+0x2d0], R52 ;  /* 0x0002d03401007387 */ /* 0x000fe80000100a00 */
[----:B------:R1:W-:Y:S01]  /*2a550*/  STL.64 [R1+0x2d8], R54 ;  /* 0x0002d83601007387 */ /* 0x0003e20000100a00 */
[----:B------:R-:W-:Y:S03]  /*2a560*/  HMMA.1688.F32.TF32 R248, R224, R14, R248 ;  /* 0x0000000ee0f8723c */ /* 0x000fe600000810f8 */
[----:B-1----:R-:W2:Y:S04]  /*2a570*/  LDL.LU.64 R54, [R1+0x2098] ;  /* 0x0020980001367983 */ /* 0x002ea80000300a00 */
[----:B------:R-:W2:Y:S04]  /*2a580*/  LDL.LU.64 R52, [R1+0x2090] ;  /* 0x0020900001347983 */ /* 0x000ea80000300a00 */
[----:B------:R-:W-:Y:S04]  /*2a590*/  STL.64 [R1+0x2c0], R48 ;  /* 0x0002c03001007387 */ /* 0x000fe80000100a00 */
[----:B------:R1:W-:Y:S04]  /*2a5a0*/  STL.64 [R1+0x2c8], R50 ;  /* 0x0002c83201007387 */ /* 0x0003e80000100a00 */
[----:B-1----:R-:W2:Y:S04]  /*2a5b0*/  LDL.LU.64 R50, [R1+0x2088] ;  /* 0x0020880001327983 */ /* 0x002ea80000300a00 */
[----:B------:R-:W2:Y:S04]  /*2a5c0*/  LDL.LU.64 R48, [R1+0x2080] ;  /* 0x0020800001307983 */ /* 0x000ea80000300a00 */
[----:B------:R-:W2:Y:S04]  /*2a5d0*/  LDL.LU.64 R46, [R1+0x2078] ;  /* 0x00207800012e7983 */ /* 0x000ea80000300a00 */
[----:B------:R-:W2:Y:S04]  /*2a5e0*/  LDL.LU.64 R44, [R1+0x2070] ;  /* 0x00207000012c7983 */ /* 0x000ea80000300a00 */
[----:B------:R-:W-:Y:S04]  /*2a5f0*/  STL.64 [R1+0x240], R196 ;  /* 0x000240c401007387 */ /* 0x000fe80000100a00 */
[----:B------:R-:W-:Y:S04]  /*2a600*/  STL.64 [R1+0x248], R198 ;  /* 0x000248c601007387 */ /* 0x000fe80000100a00 */
        /* <DEDUP_REMOVED lines=23> */
[----:B------:R-:W4:Y:S01]  /*2a780*/  LDL.LU.64 R248, [R1+0x2010] ;  /* 0x0020100001f87983 */ /* 0x000f220000300a00 */
[----:B------:R-:W-:Y:S01]  /*2a790*/  IMAD.MOV.U32 R196, RZ, RZ, R252 ;  /* 0x000000ffffc47224 */ /* 0x000fe200078e00fc */
[----:B------:R-:W-:Y:S01]  /*2a7a0*/  MOV R197, R5 ;  /* 0x0000000500c57202 */ /* 0x000fe20000000f00 */
[----:B------:R-:W-:-:S02]  /*2a7b0*/  IMAD.MOV.U32 R198, RZ, RZ, R4 ;  /* 0x000000ffffc67224 */ /* 0x000fc400078e0004 */
[----:B------:R-:W-:Y:S01]  /*2a7c0*/  IMAD.MOV.U32 R199, RZ, RZ, R3 ;  /* 0x000000ffffc77224 */ /* 0x000fe200078e0003 */
[C---:B------:R-:W-:Y:S08]  /*2a7d0*/  HMMA.1688.F32.TF32 R188, R128.reuse, R24, R188 ;  /* 0x0000001880bc723c */ /* 0x040ff000000810bc */
[C---:B------:R-:W-:Y:S01]  /*2a7e0*/  HMMA.1688.F32.TF32 R104, R128.reuse, R28, R232 ;  /* 0x0000001c8068723c */ /* 0x040fe200000810e8 */
[----:B------:R-:W-:Y:S04]  /*2a7f0*/  LDS R232, [R7+UR7+0x5080] ;  /* 0x0050800707e87984 */ /* 0x000fe80008000800 */
[----:B------:R-:W-:Y:S03]  /*2a800*/  LDS R234, [R7+UR7+0x5880] ;  /* 0x0058800707ea7984 */ /* 0x000fe60008000800 */
[C---:B------:R-:W-:Y:S01]  /*2a810*/  HMMA.1688.F32.TF32 R108, R128.reuse, R32, R108 ;  /* 0x00000020806c723c */ /* 0x040fe2000008106c */
[----:B------:R-:W-:Y:S04]  /*2a820*/  LDS R233, [R2+UR7+0x5080] ;  /* 0x0050800702e97984 */ /* 0x000fe80008000800 */
[----:B------:R-:W-:Y:S03]  /*2a830*/  LDS R235, [R2+UR7+0x5880] ;  /* 0x0058800702eb7984 */ /* 0x000fe60008000800 */
[C---:B------:R-:W-:Y:S08]  /*2a840*/  HMMA.1688.F32.TF32 R112, R128.reuse, R200, R112 ;  /* 0x000000c88070723c */ /* 0x040ff00000081070 */
[C---:B------:R-:W-:Y:S08]  /*2a850*/  HMMA.1688.F32.TF32 R116, R128.reuse, R16, R116 ;  /* 0x000000108074723c */ /* 0x040ff00000081074 */
[C---:B------:R-:W-:Y:S08]  /*2a860*/  HMMA.1688.F32.TF32 R120, R128.reuse, R12, R120 ;  /* 0x0000000c8078723c */ /* 0x040ff00000081078 */
[C---:B------:R-:W-:Y:S08]  /*2a870*/  HMMA.1688.F32.TF32 R124, R128.reuse, R8, R124 ;  /* 0x00000008807c723c */ /* 0x040ff0000008107c */
[----:B------:R-:W-:Y:S01]  /*2a880*/  HMMA.1688.F32.TF32 R128, R128, R216, R228 ;  /* 0x000000d88080723c */ /* 0x000fe200000810e4 */
[----:B------:R-:W-:Y:S04]  /*2a890*/  LDS R228, [R0+UR7+0x5080] ;  /* 0x0050800700e47984 */ /* 0x000fe80008000800 */
[----:B------:R-:W-:Y:S03]  /*2a8a0*/  LDS R230, [R0+UR7+0x5880] ;  /* 0x0058800700e67984 */ /* 0x000fe60008000800 */
[----:B------:R-:W-:Y:S01]  /*2a8b0*/  HMMA.1688.F32.TF32 R196, R224, R10, R196 ;  /* 0x0000000ae0c4723c */ /* 0x000fe200000810c4 */
[----:B------:R-:W-:Y:S04]  /*2a8c0*/  LDS R229, [R6+UR7+0x5080] ;  /* 0x0050800706e57984 */ /* 0x000fe80008000800 */
[----:B------:R-:W2:-:S14]  /*2a8d0*/  LDS R231, [R6+UR7+0x5880] ;  /* 0x0058800706e77984 */ /* 0x000e9c0008000800 */
[----:B------:R-:W-:Y:S04]  /*2a8e0*/  STL.64 [R1+0xe0], R196 ;  /* 0x0000e0c401007387 */ /* 0x000fe80000100a00 */
[----:B------:R4:W-:Y:S01]  /*2a8f0*/  STL.64 [R1+0xe8], R198 ;  /* 0x0000e8c601007387 */ /* 0x0009e20000100a00 */
[C---:B--2---:R-:W-:Y:S08]  /*2a900*/  HMMA.1688.F32.TF32 R40, R228.reuse, R18, R40 ;  /* 0x00000012e428723c */ /* 0x044ff00000081028 */
[----:B---3--:R-:W-:Y:S08]  /*2a910*/  HMMA.1688.F32.TF32 R36, R228, R202, R36 ;  /* 0x000000cae424723c */ /* 0x008ff00000081024 */
[----:B----4-:R-:W-:-:S15]  /*2a920*/  HMMA.1688.F32.TF32 R196, R224, R218, R248 ;  /* 0x000000dae0c4723c */ /* 0x010fde00000810f8 */
        /* <DEDUP_REMOVED lines=17> */
[----:B------:R-:W-:Y:S01]  /*2aa40*/  HMMA.1688.F32.TF32 R196, R228, R34, R236 ;  /* 0x00000022e4c4723c */ /* 0x000fe200000810ec */
[----:B------:R-:W-:Y:S01]  /*2aa50*/  MOV R239, R40 ;  /* 0x0000002800ef7202 */ /* 0x000fe20000000f00 */
[----:B------:R-:W-:Y:S01]  /*2aa60*/  IMAD.MOV.U32 R238, RZ, RZ, R41 ;  /* 0x000000ffffee7224 */ /* 0x000fe200078e0029 */
[----:B------:R-:W-:Y:S01]  /*2aa70*/  MOV R236, R43 ;  /* 0x0000002b00ec7202 */ /* 0x000fe20000000f00 */
[----:B------:R-:W-:-:S04]  /*2aa80*/  IMAD.MOV.U32 R237, RZ, RZ, R42 ;  /* 0x000000ffffed7224 */ /* 0x000fc800078e002a */
[C---:B------:R-:W-:Y:S11]  /*2aa90*/  HMMA.1688.F32.TF32 R40, R228.reuse, R14, R44 ;  /* 0x0000000ee428723c */ /* 0x040ff6000008102c */
[----:B------:R-:W-:Y:S04]  /*2aaa0*/  STL.64 [R1+0xa0], R196 ;  /* 0x0000a0c401007387 */ /* 0x000fe80000100a00 */
[----:B------:R-:W-:Y:S04]  /*2aab0*/  STL.64 [R1+0xa8], R198 ;  /* 0x0000a8c601007387 */ /* 0x000fe80000100a00 */
[----:B------:R-:W-:Y:S01]  /*2aac0*/  STL.64 [R1+0x90], R36 ;  /* 0x0000902401007387 */ /* 0x000fe20000100a00 */
[C---:B------:R-:W-:Y:S03]  /*2aad0*/  HMMA.1688.F32.TF32 R44, R228.reuse, R218, R52 ;  /* 0x000000dae42c723c */ /* 0x040fe60000081034 */
[----:B------:R1:W-:Y:S05]  /*2aae0*/  STL.64 [R1+0x98], R38 ;  /* 0x0000982601007387 */ /* 0x0003ea0000100a00 */
[----:B-1----:R-:W-:Y:S01]  /*2aaf0*/  HMMA.1688.F32.TF32 R36, R228, R10, R48 ;  /* 0x0000000ae424723c */ /* 0x002fe20000081030 */
[----:B------:R-:W-:Y:S04]  /*2ab00*/  STL.64 [R1+0x70], R40 ;  /* 0x0000702801007387 */ /* 0x000fe80000100a00 */
[----:B------:R1:W-:Y:S03]  /*2ab10*/  STL.64 [R1+0x78], R42 ;  /* 0x0000782a01007387 */ /* 0x0003e60000100a00 */
[C---:B------:R-:W-:Y:S01]  /*2ab20*/  HMMA.1688.F32.TF32 R228, R232.reuse, R14, R76 ;  /* 0x0000000ee8e4723c */ /* 0x040fe2000008104c */
[----:B------:R-:W-:Y:S04]  /*2ab30*/  LDS R48, [R7+UR7+0x5100] ;  /* 0x0051000707307984 */ /* 0x000fe80008000800 */
[----:B------:R-:W-:Y:S03]  /*2ab40*/  LDS R50, [R7+UR7+0x5900] ;  /* 0x0059000707327984 */ /* 0x000fe60008000800 */
[C---:B-1----:R-:W-:Y:S01]  /*2ab50*/  HMMA.1688.F32.TF32 R40, R232.reuse, R26, R56 ;  /* 0x0000001ae828723c */ /* 0x042fe20000081038 */
[----:B------:R-:W-:Y:S04]  /*2ab60*/  LDS R49, [R2+UR7+0x5100] ;  /* 0x0051000702317984 */ /* 0x000fe80008000800 */
[----:B------:R-:W-:Y:S04]  /*2ab70*/  STL.64 [R1+0x60], R36 ;  /* 0x0000602401007387 */ /* 0x000fe80000100a00 */
[----:B------:R1:W-:Y:S04]  /*2ab80*/  STL.64 [R1+0x68], R38 ;  /* 0x0000682601007387 */ /* 0x0003e80000100a00 */
[----:B------:R-:W-:Y:S04]  /*2ab90*/  STL.64 [R1+0x50], R44 ;  /* 0x0000502c01007387 */ /* 0x000fe80000100a00 */
[----:B------:R2:W-:Y:S01]  /*2aba0*/  STL.64 [R1+0x58], R46 ;  /* 0x0000582e01007387 */ /* 0x0005e20000100a00 */
[C---:B-1----:R-:W-:Y:S03]  /*2abb0*/  HMMA.1688.F32.TF32 R36, R232.reuse, R30, R60 ;  /* 0x0000001ee824723c */ /* 0x042fe6000008103c */
[----:B------:R-:W-:Y:S05]  /*2abc0*/  LDS R51, [R2+UR7+0x5900] ;  /* 0x0059000702337984 */ /* 0x000fea0008000800 */
[C---:B--2---:R-:W-:Y:S01]  /*2abd0*/  HMMA.1688.F32.TF32 R44, R232.reuse, R34, R64 ;  /* 0x00000022e82c723c */ /* 0x044fe20000081040 */
[----:B------:R-:W-:Y:S04]  /*2abe0*/  STL.64 [R1+0x40], R40 ;  /* 0x0000402801007387 */ /* 0x000fe80000100a00 */
[----:B------:R1:W-:Y:S06]  /*2abf0*/  STL.64 [R1+0x48], R42 ;  /* 0x0000482a01007387 */ /* 0x0003ec0000100a00 */
[----:B------:R-:W-:Y:S04]  /*2ac00*/  STL.64 [R1+0x30], R36 ;  /* 0x0000302401007387 */ /* 0x000fe80000100a00 */
[----:B------:R2:W-:Y:S04]  /*2ac10*/  STL.64 [R1+0x38], R38 ;  /* 0x0000382601007387 */ /* 0x0005e80000100a00 */
[----:B------:R-:W-:Y:S04]  /*2ac20*/  STL.64 [R1+0x20], R44 ;  /* 0x0000202c01007387 */ /* 0x000fe80000100a00 */
[----:B------:R-:W-:Y:S04]  /*2ac30*/  STL.64 [R1+0x28], R46 ;  /* 0x0000282e01007387 */ /* 0x000fe80000100a00 */
[----:B------:R-:W-:Y:S04]  /*2ac40*/  LDS R44, [R0+UR7+0x5100] ;  /* 0x00510007002c7984 */ /* 0x000fe80008000800 */
[----:B------:R-:W-:Y:S04]  /*2ac50*/  LDS R46, [R0+UR7+0x5900] ;  /* 0x00590007002e7984 */ /* 0x000fe80008000800 */
[----:B------:R-:W-:Y:S04]  /*2ac60*/  LDS R45, [R6+UR7+0x5100] ;  /* 0x00510007062d7984 */ /* 0x000fe80008000800 */
[----:B------:R-:W3:Y:S01]  /*2ac70*/  LDS R47, [R6+UR7+0x5900] ;  /* 0x00590007062f7984 */ /* 0x000ee20008000800 */
[C---:B-1----:R-:W-:Y:S08]  /*2ac80*/  HMMA.1688.F32.TF32 R40, R232.reuse, R202, R68 ;  /* 0x000000cae828723c */ /* 0x042ff00000081044 */
[C---:B--2---:R-:W-:Y:S08]  /*2ac90*/  HMMA.1688.F32.TF32 R36, R232.reuse, R18, R72 ;  /* 0x00000012e824723c */ /* 0x044ff00000081048 */
[----:B------:R-:W-:Y:S03]  /*2aca0*/  HMMA.1688.F32.TF32 R224, R232, R10, R80 ;  /* 0x0000000ae8e0723c */ /* 0x000fe60000081050 */
[----:B------:R-:W-:Y:S04]  /*2acb0*/  STL.64 [R1+0x10], R40 ;  /* 0x0000102801007387 */ /* 0x000fe80000100a00 */
[----:B------:R-:W-:Y:S04]  /*2acc0*/  STL.64 [R1+0x18], R42 ;  /* 0x0000182a01007387 */ /* 0x000fe80000100a00 */
[----:B------:R1:W-:Y:S01]  /*2acd0*/  STL [R1+0x2000], R228 ;  /* 0x002000e401007387 */ /* 0x0003e20000100800 */
[----:B---3--:R-:W-:Y:S03]  /*2ace0*/  HMMA.1688.F32.TF32 R52, R44, R30, R88 ;  /* 0x0000001e2c34723c */ /* 0x008fe60000081058 */
[----:B------:R-:W-:Y:S04]  /*2acf0*/  STL.64 [R1], R36 ;  /* 0x0000002401007387 */ /* 0x000fe80000100a00 */
[----:B------:R-:W-:Y:S04]  /*2ad00*/  STL.64 [R1+0x8], R38 ;  /* 0x0000082601007387 */ /* 0x000fe80000100a00 */
[----:B------:R2:W-:Y:S01]  /*2ad10*/  STL [R1+0x1ffc], R229 ;  /* 0x001ffce501007387 */ /* 0x0005e20000100800 */
[----:B------:R-:W-:Y:S03]  /*2ad20*/  HMMA.1688.F32.TF32 R232, R232, R218, R84 ;  /* 0x000000dae8e8723c */ /* 0x000fe60000081054 */
[----:B------:R-:W-:Y:S04]  /*2ad30*/  STL [R1+0x1ff8], R230 ;  /* 0x001ff8e601007387 */ /* 0x000fe80000100800 */
[----:B------:R-:W-:Y:S01]  /*2ad40*/  STL [R1+0x1ff4], R231 ;  /* 0x001ff4e701007387 */ /* 0x000fe20000100800 */
[----:B------:R-:W-:Y:S01]  /*2ad50*/  HMMA.1688.F32.TF32 R56, R44, R26, R192 ;  /* 0x0000001a2c38723c */ /* 0x000fe200000810c0 */
[----:B-1----:R-:W-:-:S02]  /*2ad60*/  MOV R228, R54 ;  /* 0x0000003600e47202 */ /* 0x002fc40000000f00 */
[----:B------:R1:W-:Y:S01]  /*2ad70*/  STL [R1+0x2008], R226 ;  /* 0x002008e201007387 */ /* 0x0003e20000100800 */
[----:B--2---:R-:W-:-:S03]  /*2ad80*/  IMAD.MOV.U32 R229, RZ, RZ, R55 ;  /* 0x000000ffffe57224 */ /* 0x004fc600078e0037 */
[----:B------:R2:W-:Y:S01]  /*2ad90*/  STL [R1+0x2004], R227 ;  /* 0x002004e301007387 */ /* 0x0005e20000100800 */
[----:B------:R-:W-:Y:S03]  /*2ada0*/  HMMA.1688.F32.TF32 R60, R44, R14, R96 ;  /* 0x0000000e2c3c723c */ /* 0x000fe60000081060 */
[----:B------:R-:W-:Y:S01]  /*2adb0*/  LDS R40, [R0+UR7+0x5180] ;  /* 0x0051800700287984 */ /* 0x000fe20008000800 */
[----:B-1----:R-:W-:-:S03]  /*2adc0*/  IMAD.MOV.U32 R226, RZ, RZ, R52 ;  /* 0x000000ffffe27224 */ /* 0x002fc600078e0034 */
[----:B------:R-:W-:Y:S01]  /*2add0*/  LDS R42, [R0+UR7+0x5980] ;  /* 0x00598007002a7984 */ /* 0x000fe20008000800 */
[----:B--2---:R-:W-:Y:S02]  /*2ade0*/  IMAD.MOV.U32 R227, RZ, RZ, R53 ;  /* 0x000000ffffe37224 */ /* 0x004fe400078e0035 */
[C---:B------:R-:W-:Y:S01]  /*2adf0*/  HMMA.1688.F32.TF32 R52, R44.reuse, R34, R176 ;  /* 0x000000222c34723c */ /* 0x040fe200000810b0 */
[----:B------:R-:W-:Y:S04]  /*2ae00*/  STL [R1+0x1ff0], R235 ;  /* 0x001ff0eb01007387 */ /* 0x000fe80000100800 */
[----:B------:R-:W-:Y:S04]  /*2ae10*/  STL.64 [R1+0x2b0], R56 ;  /* 0x0002b03801007387 */ /* 0x000fe80000100a00 */
[----:B------:R1:W-:Y:S04]  /*2ae20*/  STL.64 [R1+0x2b8], R58 ;  /* 0x0002b83a01007387 */ /* 0x0003e80000100a00 */
[----:B------:R-:W-:Y:S04]  /*2ae30*/  LDS R41, [R6+UR7+0x5180] ;  /* 0x0051800706297984 */ /* 0x000fe80008000800 */
[----:B------:R-:W2:Y:S02]  /*2ae40*/  LDS R43, [R6+UR7+0x5980] ;  /* 0x00598007062b7984 */ /* 0x000ea40008000800 */
[----:B------:R-:W-:Y:S01]  /*2ae50*/  IMAD.MOV.U32 R230, RZ, RZ, R52 ;  /* 0x000000ffffe67224 */ /* 0x000fe200078e0034 */
[----:B------:R-:W-:Y:S01]  /*2ae60*/  MOV R231, R53 ;  /* 0x0000003500e77202 */ /* 0x000fe20000000f00 */
[----:B-1----:R-:W-:Y:S01]  /*2ae70*/  HMMA.1688.F32.TF32 R56, R44, R202, R92 ;  /* 0x000000ca2c38723c */ /* 0x002fe2000008105c */
[----:B------:R1:W-:Y:S01]  /*2ae80*/  STL [R1+0x29c], R55 ;  /* 0x00029c3701007387 */ /* 0x0003e20000100800 */
[----:B------:R-:W-:-:S03]  /*2ae90*/  IMAD.MOV.U32 R235, RZ, RZ, R54 ;  /* 0x000000ffffeb7224 */ /* 0x000fc600078e0036 */
[----:B------:R-:W-:Y:S04]  /*2aea0*/  LDS R36, [R7+UR7+0x5180] ;  /* 0x0051800707247984 */ /* 0x000fe80008000800 */
[----:B------:R-:W-:Y:S01]  /*2aeb0*/  LDS R38, [R7+UR7+0x5980] ;  /* 0x0059800707267984 */ /* 0x000fe20008000800 */
[C---:B-1----:R-:W-:Y:S03]  /*2aec0*/  HMMA.1688.F32.TF32 R52, R44.reuse, R18, R180 ;  /* 0x000000122c34723c */ /* 0x042fe600000810b4 */
[----:B------:R-:W-:Y:S04]  /*2aed0*/  LDS R37, [R2+UR7+0x5180] ;  /* 0x0051800702257984 */ /* 0x000fe80008000800 */
[----:B------:R-:W1:Y:S04]  /*2aee0*/  LDS R39, [R2+UR7+0x5980] ;  /* 0x0059800702277984 */ /* 0x000e680008000800 */
[----:B------:R-:W-:Y:S04]  /*2aef0*/  STL.64 [R1+0x280], R56 ;  /* 0x0002803801007387 */ /* 0x000fe80000100a00 */
[----:B------:R3:W-:Y:S01]  /*2af00*/  STL.64 [R1+0x288], R58 ;  /* 0x0002883a01007387 */ /* 0x0007e20000100a00 */
[----:B------:R-:W-:Y:S01]  /*2af10*/  MOV R91, R244 ;  /* 0x000000f4005b7202 */ /* 0x000fe20000000f00 */
[----:B------:R-:W-:Y:S01]  /*2af20*/  IMAD.MOV.U32 R90, RZ, RZ, R245 ;  /* 0x000000ffff5a7224 */ /* 0x000fe200078e00f5 */
[----:B------:R-:W-:Y:S01]  /*2af30*/  MOV R88, R247 ;  /* 0x000000f700587202 */ /* 0x000fe20000000f00 */
[----:B------:R-:W-:Y:S01]  /*2af40*/  IMAD.MOV.U32 R89, RZ, RZ, R246 ;  /* 0x000000ffff597224 */ /* 0x000fe200078e00f6 */
[----:B------:R-:W-:Y:S04]  /*2af50*/  STL.64 [R1+0x270], R52 ;  /* 0x0002703401007387 */ /* 0x000fe80000100a00 */
[----:B------:R4:W-:Y:S01]  /*2af60*/  STL.64 [R1+0x278], R54 ;  /* 0x0002783601007387 */ /* 0x0009e20000100a00 */
[C---:B---3--:R-:W-:Y:S03]  /*2af70*/  HMMA.1688.F32.TF32 R56, R44.reuse, R10, R184 ;  /* 0x0000000a2c38723c */ /* 0x048fe600000810b8 */
[----:B------:R-:W-:Y:S04]  /*2af80*/  LDS R84, [R7+UR7+0x6000] ;  /* 0x0060000707547984 */ /* 0x000fe80008000800 */
[----:B------:R-:W-:Y:S01]  /*2af90*/  LDS R86, [R7+UR7+0x6800] ;  /* 0x0068000707567984 */ /* 0x000fe20008000800 */
[----:B----4-:R-:W-:Y:S03]  /*2afa0*/  HMMA.1688.F32.TF32 R52, R44, R218, R100 ;  /* 0x000000da2c34723c */ /* 0x010fe60000081064 */
[----:B------:R-:W-:Y:S04]  /*2afb0*/  LDS R85, [R2+UR7+0x6000] ;  /* 0x0060000702557984 */ /* 0x000fe80008000800 */
[----:B------:R-:W-:Y:S01]  /*2afc0*/  LDS R87, [R2+UR7+0x6800] ;  /* 0x0068000702577984 */ /* 0x000fe20008000800 */
[C---:B------:R-:W-:Y:S03]  /*2afd0*/  HMMA.1688.F32.TF32 R44, R48.reuse, R26, R188 ;  /* 0x0000001a302c723c */ /* 0x040fe600000810bc */
[----:B------:R-:W-:Y:S04]  /*2afe0*/  STL.64 [R1+0x260], R60 ;  /* 0x0002603c01007387 */ /* 0x000fe80000100a00 */
[----:B------:R-:W-:Y:S04]  /*2aff0*/  STL.64 [R1+0x268], R62 ;  /* 0x0002683e01007387 */ /* 0x000fe80000100a00 */
[----:B------:R-:W-:Y:S04]  /*2b000*/  STL.64 [R1+0x250], R56 ;  /* 0x0002503801007387 */ /* 0x000fe80000100a00 */
[----:B------:R3:W-:Y:S04]  /*2b010*/  STL.64 [R1+0x258], R58 ;  /* 0x0002583a01007387 */ /* 0x0007e80000100a00 */
[----:B------:R-:W-:Y:S04]  /*2b020*/  STL.64 [R1+0x1d0], R52 ;  /* 0x0001d03401007387 */ /* 0x000fe80000100a00 */
[----:B------:R4:W-:Y:S01]  /*2b030*/  STL.64 [R1+0x1d8], R54 ;  /* 0x0001d83601007387 */ /* 0x0009e20000100a00 */
[C---:B---3--:R-:W-:Y:S03]  /*2b040*/  HMMA.1688.F32.TF32 R56, R48.reuse, R30, R104 ;  /* 0x0000001e3038723c */ /* 0x048fe60000081068 */
[----:B------:R-:W-:Y:S05]  /*2b050*/  STL.64 [R1+0x1c0], R44 ;  /* 0x0001c02c01007387 */ /* 0x000fea0000100a00 */
[C---:B----4-:R-:W-:Y:S01]  /*2b060*/  HMMA.1688.F32.TF32 R52, R48.reuse, R34, R108 ;  /* 0x000000223034723c */ /* 0x050fe2000008106c */
[----:B------:R3:W-:Y:S07]  /*2b070*/  STL.64 [R1+0x1c8], R46 ;  /* 0x0001c82e01007387 */ /* 0x0007ee0000100a00 */
[C---:B---3--:R-:W-:Y:S03]  /*2b080*/  HMMA.1688.F32.TF32 R44, R48.reuse, R202, R112 ;  /* 0x000000ca302c723c */ /* 0x048fe60000081070 */
[----:B------:R-:W-:Y:S04]  /*2b090*/  STL.64 [R1+0x1b0], R56 ;  /* 0x0001b03801007387 */ /* 0x000fe80000100a00 */
[----:B------:R3:W-:Y:S04]  /*2b0a0*/  STL.64 [R1+0x1b8], R58 ;  /* 0x0001b83a01007387 */ /* 0x0007e80000100a00 */
[----:B------:R-:W-:Y:S04]  /*2b0b0*/  STL.64 [R1+0x1a0], R52 ;  /* 0x0001a03401007387 */ /* 0x000fe80000100a00 */
[----:B------:R4:W-:Y:S01]  /*2b0c0*/  STL.64 [R1+0x1a8], R54 ;  /* 0x0001a83601007387 */ /* 0x0009e20000100a00 */
[----:B---3--:R-:W-:Y:S08]  /*2b0d0*/  HMMA.1688.F32.TF32 R56, R48, R18, R116 ;  /* 0x000000123038723c */ /* 0x008ff00000081074 */
[-C--:B--2---:R-:W-:Y:S01]  /*2b0e0*/  HMMA.1688.F32.TF32 R176, R40, R14.reuse, R152 ;  /* 0x0000000e28b0723c */ /* 0x084fe20000081098 */
[----:B------:R-:W-:Y:S07]  /*2b0f0*/  STL.64 [R1+0x190], R44 ;  /* 0x0001902c01007387 */ /* 0x000fee0000100a00 */
[----:B----4-:R-:W-:Y:S01]  /*2b100*/  HMMA.1688.F32.TF32 R52, R48, R14, R120 ;  /* 0x0000000e3034723c */ /* 0x010fe20000081078 */
[----:B------:R2:W-:Y:S07]  /*2b110*/  STL.64 [R1+0x198], R46 ;  /* 0x0001982e01007387 */ /* 0x0005ee0000100a00 */
[----:B------:R-:W-:Y:S08]  /*2b120*/  HMMA.1688.F32.TF32 R180, R40, R10, R156 ;  /* 0x0000000a28b4723c */ /* 0x000ff0000008109c */
[C---:B-1----:R-:W-:Y:S08]  /*2b130*/  HMMA.1688.F32.TF32 R188, R36.reuse, R26, R164 ;  /* 0x0000001a24bc723c */ /* 0x042ff000000810a4 */
        /* <DEDUP_REMOVED lines=8> */
[----:B--2---:R-:W-:Y:S01]  /*2b1c0*/  HMMA.1688.F32.TF32 R44, R48, R10, R124 ;  /* 0x0000000a302c723c */ /* 0x004fe2000008107c */
[----:B------:R-:W-:Y:S04]  /*2b1d0*/  STL.64 [R1+0x180], R56 ;  /* 0x0001803801007387 */ /* 0x000fe80000100a00 */
[----:B------:R-:W-:Y:S04]  /*2b1e0*/  STL.64 [R1+0x188], R58 ;  /* 0x0001883a01007387 */ /* 0x000fe80000100a00 */
[----:B------:R-:W-:Y:S04]  /*2b1f0*/  STL.64 [R1+0x170], R52 ;  /* 0x0001703401007387 */ /* 0x000fe80000100a00 */
[----:B------:R1:W-:Y:S01]  /*2b200*/  STL.64 [R1+0x178], R54 ;  /* 0x0001783601007387 */ /* 0x0003e20000100a00 */
[----:B------:R-:W-:-:S02]  /*2b210*/  IMAD.MOV.U32 R105, RZ, RZ, R250 ;  /* 0x000000ffff697224 */ /* 0x000fc400078e00fa */
[----:B------:R-:W-:Y:S01]  /*2b220*/  IMAD.MOV.U32 R104, RZ, RZ, R251 ;  /* 0x000000ffff687224 */ /* 0x000fe200078e00fb */
[----:B------:R-:W-:Y:S01]  /*2b230*/  MOV R93, R242 ;  /* 0x000000f2005d7202 */ /* 0x000fe20000000f00 */
[----:B------:R-:W-:Y:S01]  /*2b240*/  IMAD.MOV.U32 R95, RZ, RZ, R240 ;  /* 0x000000ffff5f7224 */ /* 0x000fe200078e00f0 */
[----:B------:R-:W-:Y:S01]  /*2b250*/  MOV R5, R45 ;  /* 0x0000002d00057202 */ /* 0x000fe20000000f00 */
[----:B------:R-:W-:Y:S01]  /*2b260*/  IMAD.MOV.U32 R252, RZ, RZ, R44 ;  /* 0x000000fffffc7224 */ /* 0x000fe200078e002c */
[----:B------:R-:W-:Y:S01]  /*2b270*/  LDS R116, [R0+UR7+0x6080] ;  /* 0x0060800700747984 */ /* 0x000fe20008000800 */
[----:B-1----:R-:W-:Y:S01]  /*2b280*/  HMMA.1688.F32.TF32 R52, R48, R218, R128 ;  /* 0x000000da3034723c */ /* 0x002fe20000081080 */
[----:B------:R-:W-:Y:S02]  /*2b290*/  IMAD.MOV.U32 R4, RZ, RZ, R46 ;  /* 0x000000ffff047224 */ /* 0x000fe400078e002e */
[----:B------:R-:W-:Y:S01]  /*2b2a0*/  LDS R118, [R0+UR7+0x6880] ;  /* 0x0068800700767984 */ /* 0x000fe20008000800 */
[----:B------:R-:W-:-:S02]  /*2b2b0*/  IMAD.MOV.U32 R3, RZ, RZ, R47 ;  /* 0x000000ffff037224 */ /* 0x000fc400078e002f */
[----:B------:R-:W-:Y:S01]  /*2b2c0*/  IMAD.MOV.U32 R94, RZ, RZ, R241 ;  /* 0x000000ffff5e7224 */ /* 0x000fe200078e00f1 */
[----:B------:R-:W-:Y:S01]  /*2b2d0*/  LDS R117, [R6+UR7+0x6080] ;  /* 0x0060800706757984 */ /* 0x000fe20008000800 */
[C---:B------:R-:W-:Y:S01]  /*2b2e0*/  HMMA.1688.F32.TF32 R48, R40.reuse, R26, R132 ;  /* 0x0000001a2830723c */ /* 0x040fe20000081084 */
[----:B------:R-:W-:Y:S02]  /*2b2f0*/  IMAD.MOV.U32 R92, RZ, RZ, R243 ;  /* 0x000000ffff5c7224 */ /* 0x000fe400078e00f3 */
[----:B------:R-:W-:Y:S04]  /*2b300*/  LDS R119, [R6+UR7+0x6880] ;  /* 0x0068800706777984 */ /* 0x000fe80008000800 */
[----:B------:R-:W-:Y:S01]  /*2b310*/  LDS R156, [R0+UR7+0x6100] ;  /* 0x00610007009c7984 */ /* 0x000fe20008000800 */
[C---:B------:R-:W-:Y:S03]  /*2b320*/  HMMA.1688.F32.TF32 R44, R40.reuse, R30, R136 ;  /* 0x0000001e282c723c */ /* 0x040fe60000081088 */
[----:B------:R-:W-:Y:S04]  /*2b330*/  STL [R1+0x1fec], R3 ;  /* 0x001fec0301007387 */ /* 0x000fe80000100800 */
[----:B------:R-:W-:Y:S04]  /*2b340*/  STL [R1+0x1fe8], R4 ;  /* 0x001fe80401007387 */ /* 0x000fe80000100800 */
[----:B------:R-:W-:Y:S04]  /*2b350*/  STL [R1+0x1fe4], R5 ;  /* 0x001fe40501007387 */ /* 0x000fe80000100800 */
[----:B------:R-:W-:Y:S04]  /*2b360*/  STL [R1+0x1fe0], R252 ;  /* 0x001fe0fc01007387 */ /* 0x000fe80000100800 */
[----:B------:R-:W-:Y:S04]  /*2b370*/  STL.64 [R1+0x150], R52 ;  /* 0x0001503401007387 */ /* 0x000fe80000100a00 */
[----:B------:R1:W-:Y:S04]  /*2b380*/  STL.64 [R1+0x158], R54 ;  /* 0x0001583601007387 */ /* 0x0003e80000100a00 */
[----:B------:R-:W-:Y:S04]  /*2b390*/  STL.64 [R1+0x140], R48 ;  /* 0x0001403001007387 */ /* 0x000fe80000100a00 */
[----:B------:R2:W-:Y:S01]  /*2b3a0*/  STL.64 [R1+0x148], R50 ;  /* 0x0001483201007387 */ /* 0x0005e20000100a00 */
[C---:B-1----:R-:W-:Y:S03]  /*2b3b0*/  HMMA.1688.F32.TF32 R52, R40.reuse, R34, R140 ;  /* 0x000000222834723c */ /* 0x042fe6000008108c */
[----:B------:R-:W-:Y:S04]  /*2b3c0*/  STL.64 [R1+0x130], R44 ;  /* 0x0001302c01007387 */ /* 0x000fe80000100a00 */
[----:B------:R1:W-:Y:S01]  /*2b3d0*/  STL.64 [R1+0x138], R46 ;  /* 0x0001382e01007387 */ /* 0x0003e20000100a00 */
[C---:B--2---:R-:W-:Y:S03]  /*2b3e0*/  HMMA.1688.F32.TF32 R48, R40.reuse, R202, R144 ;  /* 0x000000ca2830723c */ /* 0x044fe60000081090 */
[----:B------:R-:W-:Y:S04]  /*2b3f0*/  LDS R158, [R0+UR7+0x6900] ;  /* 0x00690007009e7984 */ /* 0x000fe80008000800 */
[----:B------:R-:W-:Y:S01]  /*2b400*/  LDS R157, [R6+UR7+0x6100] ;  /* 0x00610007069d7984 */ /* 0x000fe20008000800 */
[----:B-1----:R-:W-:Y:S03]  /*2b410*/  HMMA.1688.F32.TF32 R44, R40, R18, R148 ;  /* 0x00000012282c723c */ /* 0x002fe60000081094 */
[----:B------:R-:W-:Y:S04]  /*2b420*/  LDS R159, [R6+UR7+0x6900] ;  /* 0x00690007069f7984 */ /* 0x000fe80008000800 */
[----:B------:R-:W-:Y:S01]  /*2b430*/  STL.64 [R1+0x120], R52 ;  /* 0x0001203401007387 */ /* 0x000fe20000100a00 */
[C---:B------:R-:W-:Y:S03]  /*2b440*/  HMMA.1688.F32.TF32 R200, R36.reuse, R202, R204 ;  /* 0x000000ca24c8723c */ /* 0x040fe600000810cc */
[----:B------:R-:W-:Y:S04]  /*2b450*/  STL.64 [R1+0x128], R54 ;  /* 0x0001283601007387 */ /* 0x000fe80000100a00 */
[----:B------:R-:W-:Y:S01]  /*2b460*/  STL.64 [R1+0x110], R48 ;  /* 0x0001103001007387 */ /* 0x000fe20000100a00 */
[C---:B------:R-:W-:Y:S03]  /*2b470*/  HMMA.1688.F32.TF32 R204, R36.reuse, R18, R208 ;  /* 0x0000001224cc723c */ /* 0x040fe600000810d0 */
[----:B------:R-:W-:Y:S04]  /*2b480*/  STL.64 [R1+0x118], R50 ;  /* 0x0001183201007387 */ /* 0x000fe80000100a00 */
[----:B------:R-:W-:Y:S01]  /*2b490*/  STL.64 [R1+0x1f48], R178 ;  /* 0x001f48b201007387 */ /* 0x000fe20000100a00 */
[C---:B------:R-:W-:Y:S03]  /*2b4a0*/  HMMA.1688.F32.TF32 R208, R36.reuse, R14, R212 ;  /* 0x0000000e24d0723c */ /* 0x040fe600000810d4 */
[----:B------:R-:W-:Y:S04]  /*2b4b0*/  STL.64 [R1+0x100], R44 ;  /* 0x0001002c01007387 */ /* 0x000fe80000100a00 */
[----:B------:R1:W-:Y:S01]  /*2b4c0*/  STL.64 [R1+0x108], R46 ;  /* 0x0001082e01007387 */ /* 0x0003e20000100a00 */
[----:B------:R-:W-:Y:S03]  /*2b4d0*/  HMMA.1688.F32.TF32 R212, R36, R10, R20 ;  /* 0x0000000a24d4723c */ /* 0x000fe60000081014 */
[----:B------:R-:W-:Y:S04]  /*2b4e0*/  STL.64 [R1+0x1f40], R176 ;  /* 0x001f40b001007387 */ /* 0x000fe80000100a00 */
[----:B------:R-:W-:Y:S01]  /*2b4f0*/  STL.64 [R1+0x1f58], R182 ;  /* 0x001f58b601007387 */ /* 0x000fe20000100a00 */
[-C--:B-1----:R-:W-:Y:S03]  /*2b500*/  HMMA.1688.F32.TF32 R44, R40, R218.reuse, R160 ;  /* 0x000000da282c723c */ /* 0x082fe600000810a0 */
[----:B------:R1:W-:Y:S04]  /*2b510*/  STL.64 [R1+0x1f50], R180 ;  /* 0x001f50b401007387 */ /* 0x0003e80000100a00 */
[----:B------:R-:W2:Y:S01]  /*2b520*/  LDL R17, [R1+0x13b4] ;  /* 0x0013b40001117983 */ /* 0x000ea20000100800 */
[----:B------:R-:W-:Y:S03]  /*2b530*/  HMMA.1688.F32.TF32 R216, R36, R218, R220 ;  /* 0x000000da24d8723c */ /* 0x000fe600000810dc */
        /* <DEDUP_REMOVED lines=39> */
[----:B------:R-:W3:Y:S01]  /*2b7b0*/  LDL.LU R109, [R1+0x244] ;  /* 0x00024400016d7983 */ /* 0x000ee20000300800 */
[----:B------:R-:W-:-:S03]  /*2b7c0*/  IMAD.MOV.U32 R5, RZ, RZ, R46 ;  /* 0x000000ffff057224 */ /* 0x000fc600078e002e */
[----:B------:R-:W3:Y:S01]  /*2b7d0*/  LDL.LU R110, [R1+0x248] ;  /* 0x00024800016e7983 */ /* 0x000ee20000300800 */
[----:B------:R-:W-:-:S03]  /*2b7e0*/  MOV R252, R47 ;  /* 0x0000002f00fc7202 */ /* 0x000fc60000000f00 */
[----:B------:R-:W3:Y:S04]  /*2b7f0*/  LDL.LU R111, [R1+0x24c] ;  /* 0x00024c00016f7983 */ /* 0x000ee80000300800 */
        /* <DEDUP_REMOVED lines=44> */
[----:B--2---:R-:W-:Y:S04]  /*2bac0*/  LDSM.16.M88.4 R36, [R17+UR7+0x24080] ;  /* 0x024080071124783b */ /* 0x004fe80008000200 */
[----:B------:R-:W-:Y:S04]  /*2bad0*/  LDSM.16.M88.4 R32, [R17+UR7+0x26080] ;  /* 0x026080071120783b */ /* 0x000fe80008000200 */
[----:B------:R-:W-:Y:S04]  /*2bae0*/  LDS R52, [R0+UR7+0x6000] ;  /* 0x0060000700347984 */ /* 0x000fe80008000800 */
[----:B------:R-:W-:Y:S04]  /*2baf0*/  LDS R54, [R0+UR7+0x6800] ;  /* 0x0068000700367984 */ /* 0x000fe80008000800 */
[----:B------:R-:W-:Y:S04]  /*2bb00*/  LDS R53, [R6+UR7+0x6000] ;  /* 0x0060000706357984 */ /* 0x000fe80008000800 */
[----:B------:R-:W-:Y:S04]  /*2bb10*/  LDS R55, [R6+UR7+0x6800] ;  /* 0x0068000706377984 */ /* 0x000fe80008000800 */
[----:B------:R-:W-:Y:S04]  /*2bb20*/  LDSM.16.M88.4 R12, [R17+UR7+0x20080] ;  /* 0x02008007110c783b */ /* 0x000fe80008000200 */
[----:B------:R-:W-:Y:S04]  /*2bb30*/  LDSM.16.M88.4 R8, [R17+UR7+0x22080] ;  /* 0x022080071108783b */ /* 0x000fe80008000200 */
[----:B------:R-:W-:Y:S04]  /*2bb40*/  LDSM.16.M88.4 R28, [R17+UR7+0x28080] ;  /* 0x02808007111c783b */ /* 0x000fe80008000200 */
[----:B------:R-:W3:Y:S04]  /*2bb50*/  LDSM.16.M88.4 R24, [R17+UR7+0x2a080] ;  /* 0x02a080071118783b */ /* 0x000ee80008000200 */
[----:B------:R-:W2:Y:S04]  /*2bb60*/  LDSM.16.M88.4 R20, [R17+UR7+0x2c080] ;  /* 0x02c080071114783b */ /* 0x000ea80008000200 */
[----:B------:R-:W2:Y:S01]  /*2bb70*/  LDSM.16.M88.4 R16, [R17+UR7+0x2e080] ;  /* 0x02e080071110783b */ /* 0x000ea20008000200 */
[----:B-1----:R-:W-:Y:S01]  /*2bb80*/  IMAD.MOV.U32 R180, RZ, RZ, R226 ;  /* 0x000000ffffb47224 */ /* 0x002fe200078e00e2 */
        /* <DEDUP_REMOVED lines=9> */
[----:B------:R-:W1:Y:S04]  /*2bc20*/  LDS R151, [R2+UR7+0x6880] ;  /* 0x0068800702977984 */ /* 0x000e680008000800 */
[----:B------:R-:W-:Y:S04]  /*2bc30*/  LDS R152, [R7+UR7+0x6100] ;  /* 0x0061000707987984 */ /* 0x000fe80008000800 */
[----:B------:R-:W-:Y:S04]  /*2bc40*/  LDS R154, [R7+UR7+0x6900] ;  /* 0x00690007079a7984 */ /* 0x000fe80008000800 */
[----:B------:R-:W-:Y:S04]  /*2bc50*/  LDS R153, [R2+UR7+0x6100] ;  /* 0x0061000702997984 */ /* 0x000fe80008000800 */
[----:B------:R-:W1:Y:S04]  /*2bc60*/  LDS R155, [R2+UR7+0x6900] ;  /* 0x00690007029b7984 */ /* 0x000e680008000800 */
[----:B------:R-:W-:Y:S04]  /*2bc70*/  LDS R220, [R7+UR7+0x6180] ;  /* 0x0061800707dc7984 */ /* 0x000fe80008000800 */
[----:B------:R-:W-:Y:S04]  /*2bc80*/  LDS R222, [R7+UR7+0x6980] ;  /* 0x0069800707de7984 */ /* 0x000fe80008000800 */
[----:B------:R-:W-:Y:S04]  /*2bc90*/  LDS R221, [R2+UR7+0x6180] ;  /* 0x0061800702dd7984 */ /* 0x000fe80008000800 */
[----:B------:R-:W-:Y:S01]  /*2bca0*/  LDS R223, [R2+UR7+0x6980] ;  /* 0x0069800702df7984 */ /* 0x000fe20008000800 */
[C---:B---3--:R-:W-:Y:S08]  /*2bcb0*/  HMMA.1688.F32.TF32 R44, R52.reuse, R24, R44 ;  /* 0x00000018342c723c */ /* 0x048ff0000008102c */
[C---:B----4-:R-:W-:Y:S08]  /*2bcc0*/  HMMA.1688.F32.TF32 R40, R52.reuse, R28, R120 ;  /* 0x0000001c3428723c */ /* 0x050ff00000081078 */
[C---:B------:R-:W-:Y:S08]  /*2bcd0*/  HMMA.1688.F32.TF32 R236, R52.reuse, R32, R236 ;  /* 0x0000002034ec723c */ /* 0x040ff000000810ec */
[C---:B------:R-:W-:Y:S08]  /*2bce0*/  HMMA.1688.F32.TF32 R244, R52.reuse, R8, R244 ;  /* 0x0000000834f4723c */ /* 0x040ff000000810f4 */
[C---:B------:R-:W-:Y:S08]  /*2bcf0*/  HMMA.1688.F32.TF32 R248, R52.reuse, R12, R248 ;  /* 0x0000000c34f8723c */ /* 0x040ff000000810f8 */
[C---:B------:R-:W-:Y:S08]  /*2bd00*/  HMMA.1688.F32.TF32 R240, R52.reuse, R36, R240 ;  /* 0x0000002434f0723c */ /* 0x040ff000000810f0 */
[C---:B--2---:R-:W-:Y:S08]  /*2bd10*/  HMMA.1688.F32.TF32 R48, R52.reuse, R20, R112 ;  /* 0x000000143430723c */ /* 0x044ff00000081070 */
[----:B------:R-:W-:Y:S08]  /*2bd20*/  HMMA.1688.F32.TF32 R52, R52, R16, R108 ;  /* 0x000000103434723c */ /* 0x000ff0000008106c */
[C---:B------:R-:W-:Y:S08]  /*2bd30*/  HMMA.1688.F32.TF32 R96, R116.reuse, R36, R96 ;  /* 0x000000247460723c */ /* 0x040ff00000081060 */
[----:B------:R-:W-:Y:S11]  /*2bd40*/  HMMA.1688.F32.TF32 R100, R116, R32, R100 ;  /* 0x000000207464723c */ /* 0x000ff60000081064 */
[----:B------:R-:W-:Y:S04]  /*2bd50*/  STL [R1+0x1f38], R97 ;  /* 0x001f386101007387 */ /* 0x000fe80000100800 */
[----:B------:R-:W-:Y:S04]  /*2bd60*/  STL [R1+0x1f34], R98 ;  /* 0x001f346201007387 */ /* 0x000fe80000100800 */
[----:B------:R-:W-:Y:S04]  /*2bd70*/  STL [R1+0x1f30], R99 ;  /* 0x001f306301007387 */ /* 0x000fe80000100800 */
[----:B------:R-:W-:Y:S04]  /*2bd80*/  STL [R1+0x1f28], R100 ;  /* 0x001f286401007387 */ /* 0x000fe80000100800 */
[----:B------:R-:W-:Y:S04]  /*2bd90*/  STL [R1+0x1f24], R101 ;  /* 0x001f246501007387 */ /* 0x000fe80000100800 */
[----:B------:R-:W-:Y:S04]  /*2bda0*/  STL [R1+0x1f20], R102 ;  /* 0x001f206601007387 */ /* 0x000fe80000100800 */
[----:B------:R2:W-:Y:S04]  /*2bdb0*/  STL [R1+0x1f1c], R103 ;  /* 0x001f1c6701007387 */ /* 0x0005e80000100800 */
        /* <DEDUP_REMOVED lines=16> */
[C---:B------:R-:W-:Y:S01]  /*2bec0*/  HMMA.1688.F32.TF32 R104, R116.reuse, R28, R184 ;  /* 0x0000001c7468723c */ /* 0x040fe200000810b8 */
[----:B------:R-:W2:Y:S04]  /*2bed0*/  LDL.LU R184, [R1] ;  /* 0x0000000001b87983 */ /* 0x000ea80000300800 */
[----:B------:R-:W2:Y:S04]  /*2bee0*/  LDL.LU R185, [R1+0x4] ;  /* 0x0000040001b97983 */ /* 0x000ea80000300800 */
[----:B------:R-:W2:Y:S04]  /*2bef0*/  LDL.LU R186, [R1+0x8] ;  /* 0x0000080001ba7983 */ /* 0x000ea80000300800 */
[----:B------:R-:W2:Y:S04]  /*2bf00*/  LDL.LU R187, [R1+0xc] ;  /* 0x00000c0001bb7983 */ /* 0x000ea80000300800 */
[----:B------:R-:W2:Y:S04]  /*2bf10*/  LDL.LU R136, [R1+0x50] ;  /* 0x0000500001887983 */ /* 0x000ea80000300800 */
[----:B------:R-:W2:Y:S04]  /*2bf20*/  LDL.LU R137, [R1+0x54] ;  /* 0x0000540001897983 */ /* 0x000ea80000300800 */
[----:B------:R-:W2:Y:S04]  /*2bf30*/  LDL.LU R138, [R1+0x58] ;  /* 0x00005800018a7983 */ /* 0x000ea80000300800 */
[----:B------:R-:W2:Y:S04]  /*2bf40*/  LDL.LU R139, [R1+0x5c] ;  /* 0x00005c00018b7983 */ /* 0x000ea80000300800 */
[----:B------:R-:W1:Y:S04]  /*2bf50*/  LDL.LU R132, [R1+0x10] ;  /* 0x0000100001847983 */ /* 0x000e680000300800 */
[----:B------:R-:W1:Y:S04]  /*2bf60*/  LDL.LU R133, [R1+0x14] ;  /* 0x0000140001857983 */ /* 0x000e680000300800 */
[----:B------:R-:W1:Y:S04]  /*2bf70*/  LDL.LU R134, [R1+0x18] ;  /* 0x0000180001867983 */ /* 0x000e680000300800 */
[----:B------:R-:W1:Y:S04]  /*2bf80*/  LDL.LU R135, [R1+0x1c] ;  /* 0x00001c0001877983 */ /* 0x000e680000300800 */
[----:B------:R-:W2:Y:S04]  /*2bf90*/  LDL.LU R124, [R1+0x30] ;  /* 0x00003000017c7983 */ /* 0x000ea80000300800 */
        /* <DEDUP_REMOVED lines=11> */
[----:B------:R-:W-:Y:S04]  /*2c050*/  STL [R1+0x1f18], R104 ;  /* 0x001f186801007387 */ /* 0x000fe80000100800 */
[----:B------:R-:W-:Y:S04]  /*2c060*/  STL [R1+0x1f14], R105 ;  /* 0x001f146901007387 */ /* 0x000fe80000100800 */
[----:B------:R-:W-:Y:S04]  /*2c070*/  STL [R1+0x1f10], R106 ;  /* 0x001f106a01007387 */ /* 0x000fe80000100800 */
[----:B------:R-:W-:Y:S01]  /*2c080*/  STL [R1+0x1f0c], R107 ;  /* 0x001f0c6b01007387 */ /* 0x000fe20000100800 */
[C---:B---3--:R-:W-:Y:S08]  /*2c090*/  HMMA.1688.F32.TF32 R108, R116.reuse, R24, R108 ;  /* 0x00000018746c723c */ /* 0x048ff0000008106c */
[C---:B----4-:R-:W-:Y:S11]  /*2c0a0*/  HMMA.1688.F32.TF32 R112, R116.reuse, R20, R112 ;  /* 0x000000147470723c */ /* 0x050ff60000081070 */
[----:B------:R-:W-:Y:S04]  /*2c0b0*/  STL [R1+0x1efc], R108 ;  /* 0x001efc6c01007387 */ /* 0x000fe80000100800 */
[----:B------:R3:W-:Y:S04]  /*2c0c0*/  STL [R1+0x1ef8], R109 ;  /* 0x001ef86d01007387 */ /* 0x0007e80000100800 */
[----:B------:R4:W-:Y:S04]  /*2c0d0*/  STL [R1+0x1ef4], R110 ;  /* 0x001ef46e01007387 */ /* 0x0009e80000100800 */
[----:B------:R-:W-:Y:S04]  /*2c0e0*/  STL [R1+0x1ef0], R111 ;  /* 0x001ef06f01007387 */ /* 0x000fe80000100800 */
[----:B------:R-:W-:Y:S04]  /*2c0f0*/  STL [R1+0x1f08], R112 ;  /* 0x001f087001007387 */ /* 0x000fe80000100800 */
[----:B------:R-:W-:Y:S04]  /*2c100*/  STL [R1+0x1f04], R113 ;  /* 0x001f047101007387 */ /* 0x000fe80000100800 */
[----:B------:R-:W-:Y:S04]  /*2c110*/  STL [R1+0x1f00], R114 ;  /* 0x001f007201007387 */ /* 0x000fe80000100800 */
[----:B------:R1:W-:Y:S04]  /*2c120*/  STL [R1+0x1eec], R115 ;  /* 0x001eec7301007387 */ /* 0x0003e80000100800 */
        /* <DEDUP_REMOVED lines=11> */
[----:B------:R-:W2:Y:S01]  /*2c1e0*/  LDL.LU R179, [R1+0x29c] ;  /* 0x00029c0001b37983 */ /* 0x000ea20000300800 */
[C---:B------:R-:W-:Y:S08]  /*2c1f0*/  HMMA.1688.F32.TF32 R88, R116.reuse, R12, R88 ;  /* 0x0000000c7458723c */ /* 0x040ff00000081058 */
[C---:B------:R-:W-:Y:S08]  /*2c200*/  HMMA.1688.F32.TF32 R92, R116.reuse, R8, R92 ;  /* 0x00000008745c723c */ /* 0x040ff0000008105c */
[----:B--2---:R-:W-:Y:S08]  /*2c210*/  HMMA.1688.F32.TF32 R116, R116, R16, R136 ;  /* 0x000000107474723c */ /* 0x004ff00000081088 */
[----:B------:R-:W-:Y:S11]  /*2c220*/  HMMA.1688.F32.TF32 R100, R156, R8, R180 ;  /* 0x000000089c64723c */ /* 0x000ff600000810b4 */
[----:B------:R-:W-:Y:S01]  /*2c230*/  STL [R1+0x1f2c], R119 ;  /* 0x001f2c7701007387 */ /* 0x000fe20000100800 */
[C---:B-1----:R-:W-:Y:S07]  /*2c240*/  HMMA.1688.F32.TF32 R132, R148.reuse, R32, R132 ;  /* 0x000000209484723c */ /* 0x042fee0000081084 */
[----:B---3--:R-:W-:Y:S01]  /*2c250*/  MOV R109, R100 ;  /* 0x00000064006d7202 */ /* 0x008fe20000000f00 */
[C---:B------:R-:W-:Y:S01]  /*2c260*/  HMMA.1688.F32.TF32 R136, R148.reuse, R28, R184 ;  /* 0x0000001c9488723c */ /* 0x040fe200000810b8 */
[----:B----4-:R-:W-:Y:S01]  /*2c270*/  IMAD.MOV.U32 R110, RZ, RZ, R101 ;  /* 0x000000ffff6e7224 */ /* 0x010fe200078e0065 */
[----:B------:R-:W-:Y:S01]  /*2c280*/  MOV R115, R103 ;  /* 0x0000006700737202 */ /* 0x000fe20000000f00 */
[----:B------:R-:W-:Y:S01]  /*2c290*/  IMAD.MOV.U32 R111, RZ, RZ, R102 ;  /* 0x000000ffff6f7224 */ /* 0x000fe200078e0066 */
[----:B------:R-:W-:Y:S04]  /*2c2a0*/  LDS R184, [R0+UR7+0x6180] ;  /* 0x0061800700b87984 */ /* 0x000fe80008000800 */
[C---:B------:R-:W-:Y:S01]  /*2c2b0*/  HMMA.1688.F32.TF32 R124, R148.reuse, R8, R124 ;  /* 0x00000008947c723c */ /* 0x040fe2000008107c */
[----:B------:R-:W-:Y:S04]  /*2c2c0*/  LDS R186, [R0+UR7+0x6980] ;  /* 0x0069800700ba7984 */ /* 0x000fe80008000800 */
[----:B------:R-:W-:Y:S04]  /*2c2d0*/  LDS R185, [R6+UR7+0x6180] ;  /* 0x0061800706b97984 */ /* 0x000fe80008000800 */
[----:B------:R-:W1:Y:S01]  /*2c2e0*/  LDS R187, [R6+UR7+0x6980] ;  /* 0x0069800706bb7984 */ /* 0x000e620008000800 */
[C---:B------:R-:W-:Y:S08]  /*2c2f0*/  HMMA.1688.F32.TF32 R120, R148.reuse, R12, R120 ;  /* 0x0000000c9478723c */ /* 0x040ff00000081078 */
[----:B------:R-:W-:Y:S08]  /*2c300*/  HMMA.1688.F32.TF32 R128, R148, R36, R128 ;  /* 0x000000249480723c */ /* 0x000ff00000081080 */
[----:B------:R-:W-:-:S15]  /*2c310*/  HMMA.1688.F32.TF32 R104, R156, R12, R160 ;  /* 0x0000000c9c68723c */ /* 0x000fde00000810a0 */
[----:B------:R-:W-:-:S04]  /*2c320*/  NOP ;  /* 0x0000000000007918 */ /* 0x000fc80000000000 */
[----:B------:R-:W-:Y:S04]  /*2c330*/  STL.64 [R1+0xe0], R104 ;  /* 0x0000e06801007387 */ /* 0x000fe80000100a00 */
[----:B------:R2:W-:Y:S04]  /*2c340*/  STL.64 [R1+0xe8], R106 ;  /* 0x0000e86a01007387 */ /* 0x0005e80000100a00 */
        /* <DEDUP_REMOVED lines=8> */
[C---:B------:R-:W-:Y:S03]  /*2c3d0*/  HMMA.1688.F32.TF32 R144, R148.reuse, R20, R224 ;  /* 0x000000149490723c */ /* 0x040fe600000810e0 */
[----:B------:R-:W2:Y:S04]  /*2c3e0*/  LDL.LU R164, [R1+0x120] ;  /* 0x0001200001a47983 */ /* 0x000ea80000300800 */
[----:B------:R-:W2:Y:S04]  /*2c3f0*/  LDL.LU R165, [R1+0x124] ;  /* 0x0001240001a57983 */ /* 0x000ea80000300800 */
[----:B------:R-:W2:Y:S01]  /*2c400*/  LDL.LU R166, [R1+0x128] ;  /* 0x0001280001a67983 */ /* 0x000ea20000300800 */
[C---:B------:R-:W-:Y:S03]  /*2c410*/  HMMA.1688.F32.TF32 R140, R148.reuse, R24, R228 ;  /* 0x00000018948c723c */ /* 0x040fe600000810e4 */
[----:B------:R-:W2:Y:S04]  /*2c420*/  LDL.LU R167, [R1+0x12c] ;  /* 0x00012c0001a77983 */ /* 0x000ea80000300800 */
[----:B------:R-:W1:Y:S01]  /*2c430*/  LDL.LU R224, [R1+0x140] ;  /* 0x0001400001e07983 */ /* 0x000e620000300800 */
[----:B------:R-:W-:Y:S03]  /*2c440*/  HMMA.1688.F32.TF32 R148, R148, R16, R232 ;  /* 0x000000109494723c */ /* 0x000fe600000810e8 */
[----:B------:R-:W1:Y:S04]  /*2c450*/  LDL.LU R225, [R1+0x144] ;  /* 0x0001440001e17983 */ /* 0x000e680000300800 */
[----:B------:R-:W1:Y:S01]  /*2c460*/  LDL.LU R226, [R1+0x148] ;  /* 0x0001480001e27983 */ /* 0x000e620000300800 */
[----:B------:R-:W-:Y:S03]  /*2c470*/  HMMA.1688.F32.TF32 R100, R156, R36, R176 ;  /* 0x000000249c64723c */ /* 0x000fe600000810b0 */
        /* <DEDUP_REMOVED lines=17> */
[----:B------:R-:W-:-:S03]  /*2c590*/  IMAD.MOV.U32 R112, RZ, RZ, R100 ;  /* 0x000000ffff707224 */ /* 0x000fc600078e0064 */
[----:B------:R-:W3:Y:S01]  /*2c5a0*/  LDL.LU R192, [R1+0x1a0] ;  /* 0x0001a00001c07983 */ /* 0x000ee20000300800 */
[----:B------:R-:W-:-:S03]  /*2c5b0*/  IMAD.MOV.U32 R113, RZ, RZ, R101 ;  /* 0x000000ffff717224 */ /* 0x000fc600078e0065 */
        /* <DEDUP_REMOVED lines=40> */
[----:B------:R-:W4:Y:S01]  /*2c840*/  LDL.LU R3, [R1+0x1fec] ;  /* 0x001fec0001037983 */ /* 0x000f220000300800 */
[----:B------:R-:W-:-:S03]  /*2c850*/  IMAD.MOV.U32 R231, RZ, RZ, R252 ;  /* 0x000000ffffe77224 */ /* 0x000fc600078e00fc */
[----:B------:R-:W4:Y:S04]  /*2c860*/  LDL.LU R4, [R1+0x1fe8] ;  /* 0x001fe80001047983 */ /* 0x000f280000300800 */
[----:B------:R-:W4:Y:S04]  /*2c870*/  LDL.LU R5, [R1+0x1fe4] ;  /* 0x001fe40001057983 */ /* 0x000f280000300800 */
[----:B------:R-:W4:Y:S01]  /*2c880*/  LDL.LU R252, [R1+0x1fe0] ;  /* 0x001fe00001fc7983 */ /* 0x000f220000300800 */
[-C--:B--2---:R-:W-:Y:S08]  /*2c890*/  HMMA.1688.F32.TF32 R188, R152, R32.reuse, R188 ;  /* 0x0000002098bc723c */ /* 0x084ff000000810bc */
[C---:B---3--:R-:W-:Y:S08]  /*2c8a0*/  HMMA.1688.F32.TF32 R100, R156.reuse, R32, R100 ;  /* 0x000000209c64723c */ /* 0x048ff00000081064 */
[----:B----4-:R-:W-:Y:S11]  /*2c8b0*/  HMMA.1688.F32.TF32 R216, R156, R28, R216 ;  /* 0x0000001c9cd8723c */ /* 0x010ff600000810d8 */
[----:B------:R-:W-:Y:S01]  /*2c8c0*/  IMAD.MOV.U32 R106, RZ, RZ, R102 ;  /* 0x000000ffff6a7224 */ /* 0x000fe200078e0066 */
[----:B------:R-:W-:Y:S01]  /*2c8d0*/  MOV R107, R103 ;  /* 0x00000067006b7202 */ /* 0x000fe20000000f00 */
[----:B------:R-:W-:Y:S01]  /*2c8e0*/  IMAD.MOV.U32 R105, RZ, RZ, R101 ;  /* 0x000000ffff697224 */ /* 0x000fe200078e0065 */
[----:B------:R-:W-:Y:S01]  /*2c8f0*/  MOV R104, R100 ;  /* 0x0000006400687202 */ /* 0x000fe20000000f00 */
[----:B------:R-:W-:Y:S08]  /*2c900*/  HMMA.1688.F32.TF32 R192, R152, R36, R192 ;  /* 0x0000002498c0723c */ /* 0x000ff000000810c0 */
[----:B------:R-:W-:Y:S01]  /*2c910*/  HMMA.1688.F32.TF32 R212, R156, R24, R212 ;  /* 0x000000189cd4723c */ /* 0x000fe200000810d4 */
[----:B------:R-:W-:Y:S01]  /*2c920*/  MOV R102, R218 ;  /* 0x000000da00667202 */ /* 0x000fe20000000f00 */
[----:B------:R-:W-:-:S06]  /*2c930*/  IMAD.MOV.U32 R103, RZ, RZ, R219 ;  /* 0x000000ffff677224 */ /* 0x000fcc00078e00db */
[C---:B------:R-:W-:Y:S01]  /*2c940*/  HMMA.1688.F32.TF32 R208, R156.reuse, R20, R208 ;  /* 0x000000149cd0723c */ /* 0x040fe200000810d0 */
[----:B------:R-:W-:Y:S01]  /*2c950*/  IMAD.MOV.U32 R100, RZ, RZ, R216 ;  /* 0x000000ffff647224 */ /* 0x000fe200078e00d8 */
[----:B------:R-:W2:Y:S06]  /*2c960*/  LDL.LU.64 R218, [R1+0x1fd8] ;  /* 0x001fd80001da7983 */ /* 0x000eac0000300a00 */
[----:B------:R-:W-:Y:S01]  /*2c970*/  HMMA.1688.F32.TF32 R156, R156, R16, R204 ;  /* 0x000000109c9c723c */ /* 0x000fe200000810cc */
[----:B------:R-:W-:-:S07]  /*2c980*/  IMAD.MOV.U32 R101, RZ, RZ, R217 ;  /* 0x000000ffff657224 */ /* 0x000fce00078e00d9 */
[C---:B------:R-:W-:Y:S01]  /*2c990*/  HMMA.1688.F32.TF32 R200, R152.reuse, R12, R200 ;  /* 0x0000000c98c8723c */ /* 0x040fe200000810c8 */
[----:B------:R-:W2:Y:S01]  /*2c9a0*/  LDL.LU.64 R216, [R1+0x1fd0] ;  /* 0x001fd00001d87983 */ /* 0x000ea20000300a00 */
[----:B------:R-:W-:Y:S01]  /*2c9b0*/  IMAD.MOV.U32 R99, RZ, RZ, R214 ;  /* 0x000000ffff637224 */ /* 0x000fe200078e00d6 */
[----:B------:R-:W-:Y:S01]  /*2c9c0*/  MOV R98, R213 ;  /* 0x000000d500627202 */ /* 0x000fe20000000f00 */
[----:B------:R-:W-:Y:S02]  /*2c9d0*/  IMAD.MOV.U32 R119, RZ, RZ, R215 ;  /* 0x000000ffff777224 */ /* 0x000fe400078e00d7 */
[----:B------:R-:W-:Y:S01]  /*2c9e0*/  IMAD.MOV.U32 R97, RZ, RZ, R212 ;  /* 0x000000ffff617224 */ /* 0x000fe200078e00d4 */
[----:B------:R-:W3:Y:S04]  /*2c9f0*/  LDL.LU.64 R214, [R1+0x1fc8] ;  /* 0x001fc80001d67983 */ /* 0x000ee80000300a00 */
[----:B------:R-:W3:Y:S01]  /*2ca00*/  LDL.LU.64 R212, [R1+0x1fc0] ;  /* 0x001fc00001d47983 */ /* 0x000ee20000300a00 */
[C---:B------:R-:W-:Y:S03]  /*2ca10*/  HMMA.1688.F32.TF32 R196, R152.reuse, R8, R196 ;  /* 0x0000000898c4723c */ /* 0x040fe600000810c4 */
[----:B------:R-:W-:Y:S04]  /*2ca20*/  STL.64 [R1+0x80], R208 ;  /* 0x000080d001007387 */ /* 0x000fe80000100a00 */
[----:B------:R4:W-:Y:S04]  /*2ca30*/  STL.64 [R1+0x88], R210 ;  /* 0x000088d201007387 */ /* 0x0009e80000100a00 */
[----:B----4-:R-:W4:Y:S04]  /*2ca40*/  LDL.LU.64 R210, [R1+0x1fb8] ;  /* 0x001fb80001d27983 */ /* 0x010f280000300a00 */
[----:B------:R-:W4:Y:S04]  /*2ca50*/  LDL.LU.64 R208, [R1+0x1fb0] ;  /* 0x001fb00001d07983 */ /* 0x000f280000300a00 */
[----:B------:R-:W4:Y:S04]  /*2ca60*/  LDL.LU.64 R206, [R1+0x1fa8] ;  /* 0x001fa80001ce7983 */ /* 0x000f280000300a00 */
[----:B------:R-:W4:Y:S04]  /*2ca70*/  LDL.LU.64 R204, [R1+0x1fa0] ;  /* 0x001fa00001cc7983 */ /* 0x000f280000300a00 */
[----:B------:R-:W-:Y:S04]  /*2ca80*/  STL.64 [R1+0x70], R156 ;  /* 0x0000709c01007387 */ /* 0x000fe80000100a00 */
[----:B------:R-:W-:Y:S04]  /*2ca90*/  STL.64 [R1+0x78], R158 ;  /* 0x0000789e01007387 */ /* 0x000fe80000100a00 */
        /* <DEDUP_REMOVED lines=16> */
[C---:B------:R-:W-:Y:S08]  /*2cba0*/  HMMA.1688.F32.TF32 R180, R152.reuse, R28, R180 ;  /* 0x0000001c98b4723c */ /* 0x040ff000000810b4 */
[----:B------:R-:W-:Y:S11]  /*2cbb0*/  HMMA.1688.F32.TF32 R176, R152, R24, R176 ;  /* 0x0000001898b0723c */ /* 0x000ff600000810b0 */
        /* <DEDUP_REMOVED lines=8> */
[----:B------:R-:W-:Y:S01]  /*2cc40*/  MOV R156, R252 ;  /* 0x000000fc009c7202 */ /* 0x000fe20000000f00 */
[----:B------:R-:W-:Y:S01]  /*2cc50*/  IMAD.MOV.U32 R157, RZ, RZ, R5 ;  /* 0x000000ffff9d7224 */ /* 0x000fe200078e0005 */
[----:B------:R-:W-:Y:S01]  /*2cc60*/  MOV R159, R3 ;  /* 0x00000003009f7202 */ /* 0x000fe20000000f00 */
[----:B------:R-:W-:-:S07]  /*2cc70*/  IMAD.MOV.U32 R158, RZ, RZ, R4 ;  /* 0x000000ffff9e7224 */ /* 0x000fce00078e0004 */
[----:B------:R-:W-:-:S15]  /*2cc80*/  HMMA.1688.F32.TF32 R156, R152, R20, R156 ;  /* 0x00000014989c723c */ /* 0x000fde000008109c */
[----:B------:R-:W-:-:S04]  /*2cc90*/  NOP ;  /* 0x0000000000007918 */ /* 0x000fc80000000000 */
[----:B------:R-:W-:Y:S04]  /*2cca0*/  STL.64 [R1], R156 ;  /* 0x0000009c01007387 */ /* 0x000fe80000100a00 */
[----:B------:R1:W-:Y:S02]  /*2ccb0*/  STL.64 [R1+0x8], R158 ;  /* 0x0000089e01007387 */ /* 0x0003e40000100a00 */
[----:B-1----:R-:W-:Y:S02]  /*2ccc0*/  HMMA.1688.F32.TF32 R156, R184, R12, R224 ;  /* 0x0000000cb89c723c */ /* 0x002fe400000810e0 */
[----:B------:R-:W-:Y:S04]  /*2ccd0*/  LDS R224, [R7+UR7+0x7000] ;  /* 0x0070000707e07984 */ /* 0x000fe80008000800 */
[----:B------:R-:W-:Y:S04]  /*2cce0*/  LDS R226, [R7+UR7+0x7800] ;  /* 0x0078000707e27984 */ /* 0x000fe80008000800 */
[----:B------:R-:W-:Y:S04]  /*2ccf0*/  LDS R225, [R2+UR7+0x7000] ;  /* 0x0070000702e17984 */ /* 0x000fe80008000800 */
[----:B------:R-:W-:Y:S01]  /*2cd00*/  LDS R227, [R2+UR7+0x7800] ;  /* 0x0078000702e37984 */ /* 0x000fe20008000800 */
[C---:B--2---:R-:W-:Y:S08]  /*2cd10*/  HMMA.1688.F32.TF32 R216, R220.reuse, R16, R216 ;  /* 0x00000010dcd8723c */ /* 0x044ff000000810d8 */
[C---:B---3--:R-:W-:Y:S08]  /*2cd20*/  HMMA.1688.F32.TF32 R212, R220.reuse, R20, R212 ;  /* 0x00000014dcd4723c */ /* 0x048ff000000810d4 */
[C---:B----4-:R-:W-:Y:S08]  /*2cd30*/  HMMA.1688.F32.TF32 R208, R220.reuse, R24, R208 ;  /* 0x00000018dcd0723c */ /* 0x050ff000000810d0 */
        /* <DEDUP_REMOVED lines=10> */
[----:B------:R-:W-:Y:S08]  /*2cde0*/  HMMA.1688.F32.TF32 R164, R184, R36, R164 ;  /* 0x00000024b8a4723c */ /* 0x000ff000000810a4 */
[C---:B-1----:R-:W-:Y:S08]  /*2cdf0*/  HMMA.1688.F32.TF32 R40, R220.reuse, R30, R40 ;  /* 0x0000001edc28723c */ /* 0x042ff00000081028 */
[C---:B------:R-:W-:Y:S08]  /*2ce00*/  HMMA.1688.F32.TF32 R248, R220.reuse, R14, R248 ;  /* 0x0000000edcf8723c */ /* 0x040ff000000810f8 */
[----:B------:R-:W-:Y:S03]  /*2ce10*/  HMMA.1688.F32.TF32 R240, R220, R38, R240 ;  /* 0x00000026dcf0723c */ /* 0x000fe600000810f0 */
[----:B------:R-:W-:Y:S01]  /*2ce20*/  IMAD.MOV.U32 R13, RZ, RZ, R40 ;  /* 0x000000ffff0d7224 */ /* 0x000fe200078e0028 */
[----:B------:R-:W-:-:S04]  /*2ce30*/  MOV R9, R42 ;  /* 0x0000002a00097202 */ /* 0x000fc80000000f00 */
[----:B------:R-:W-:Y:S01]  /*2ce40*/  HMMA.1688.F32.TF32 R244, R220, R10, R244 ;  /* 0x0000000adcf4723c */ /* 0x000fe200000810f4 */
[----:B------:R-:W-:Y:S02]  /*2ce50*/  IMAD.MOV.U32 R12, RZ, RZ, R41 ;  /* 0x000000ffff0c7224 */ /* 0x000fe400078e0029 */
[----:B------:R-:W-:-:S05]  /*2ce60*/  IMAD.MOV.U32 R8, RZ, RZ, R43 ;  /* 0x000000ffff087224 */ /* 0x000fca00078e002b */
[----:B------:R-:W-:Y:S01]  /*2ce70*/  HMMA.1688.F32.TF32 R40, R220, R26, R44 ;  /* 0x0000001adc28723c */ /* 0x000fe2000008102c */
[----:B------:R-:W-:-:S07]  /*2ce80*/  IMAD.MOV.U32 R252, RZ, RZ, R251 ;  /* 0x000000fffffc7224 */ /* 0x000fce00078e00fb */
[----:B------:R-:W-:Y:S01]  /*2ce90*/  HMMA.1688.F32.TF32 R44, R220, R22, R48 ;  /* 0x00000016dc2c723c */ /* 0x000fe20000081030 */
[----:B------:R-:W-:Y:S07]  /*2cea0*/  STL.64 [R1+0x250], R248 ;  /* 0x000250f801007387 */ /* 0x000fee0000100a00 */
[C---:B------:R-:W-:Y:S01]  /*2ceb0*/  HMMA.1688.F32.TF32 R168, R184.reuse, R32, R168 ;  /* 0x00000020b8a8723c */ /* 0x040fe200000810a8 */
[----:B------:R-:W-:Y:S07]  /*2cec0*/  STL [R1+0x258], R250 ;  /* 0x000258fa01007387 */ /* 0x000fee0000100800 */
[----:B------:R-:W-:Y:S01]  /*2ced0*/  HMMA.1688.F32.TF32 R172, R184, R28, R172 ;  /* 0x0000001cb8ac723c */ /* 0x000fe200000810ac */
[----:B------:R-:W-:-:S07]  /*2cee0*/  MOV R28, R241 ;  /* 0x000000f1001c7202 */ /* 0x000fce0000000f00 */
[----:B------:R-:W-:Y:S01]  /*2cef0*/  HMMA.1688.F32.TF32 R176, R184, R24, R176 ;  /* 0x00000018b8b0723c */ /* 0x000fe200000810b0 */
[----:B------:R-:W-:-:S07]  /*2cf00*/  IMAD.MOV.U32 R25, RZ, RZ, R242 ;  /* 0x000000ffff197224 */ /* 0x000fce00078e00f2 */
[----:B------:R-:W-:Y:S01]  /*2cf10*/  HMMA.1688.F32.TF32 R180, R184, R20, R180 ;  /* 0x00000014b8b4723c */ /* 0x000fe200000810b4 */
[----:B------:R1:W-:Y:S07]  /*2cf20*/  STL [R1+0x1edc], R252 ;  /* 0x001edcfc01007387 */ /* 0x0003ee0000100800 */
[----:B------:R-:W-:Y:S01]  /*2cf30*/  HMMA.1688.F32.TF32 R236, R220, R34, R236 ;  /* 0x00000022dcec723c */ /* 0x000fe200000810ec */
[----:B------:R-:W-:-:S07]  /*2cf40*/  IMAD.MOV.U32 R29, RZ, RZ, R240 ;  /* 0x000000ffff1d7224 */ /* 0x000fce00078e00f0 */
[-C--:B------:R-:W-:Y:S01]  /*2cf50*/  HMMA.1688.F32.TF32 R152, R152, R16.reuse, R232 ;  /* 0x000000109898723c */ /* 0x080fe200000810e8 */
[----:B------:R-:W-:Y:S01]  /*2cf60*/  LOP3.LUT R251, R0, 0x60, RZ, 0x3c, !PT ;  /* 0x0000006000fb7812 */ /* 0x000fe200078e3cff */
[----:B------:R-:W-:Y:S04]  /*2cf70*/  LDS R32, [R0+UR7+0x8000] ;  /* 0x0080000700207984 */ /* 0x000fe80008000800 */
[----:B------:R-:W-:Y:S02]  /*2cf80*/  LDS R33, [R6+UR7+0x8000] ;  /* 0x0080000706217984 */ /* 0x000fe40008000800 */
[----:B------:R-:W-:Y:S02]  /*2cf90*/  HMMA.1688.F32.TF32 R184, R184, R16, R228 ;  /* 0x00000010b8b8723c */ /* 0x000fe400000810e4 */
[----:B------:R-:W-:Y:S04]  /*2cfa0*/  LDS R228, [R0+UR7+0x7080] ;  /* 0x0070800700e47984 */ /* 0x000fe80008000800 */
[----:B------:R-:W-:Y:S04]  /*2cfb0*/  LDS R230, [R0+UR7+0x7880] ;  /* 0x0078800700e67984 */ /* 0x000fe80008000800 */
[----:B------:R-:W-:Y:S04]  /*2cfc0*/  LDS R229, [R6+UR7+0x7080] ;  /* 0x0070800706e57984 */ /* 0x000fe80008000800 */
[----:B------:R-:W2:Y:S04]  /*2cfd0*/  LDS R231, [R6+UR7+0x7880] ;  /* 0x0078800706e77984 */ /* 0x000ea80008000800 */
[----:B------:R-:W-:Y:S04]  /*2cfe0*/  STL.64 [R1+0x240], R244 ;  /* 0x000240f401007387 */ /* 0x000fe80000100a00 */
[----:B------:R-:W-:Y:S01]  /*2cff0*/  STL.64 [R1+0x248], R246 ;  /* 0x000248f601007387 */ /* 0x000fe20000100a00 */
[----:B-1----:R-:W-:-:S03]  /*2d000*/  IMAD.MOV.U32 R252, RZ, RZ, R43 ;  /* 0x000000fffffc7224 */ /* 0x002fc600078e002b */
[----:B------:R1:W-:Y:S04]  /*2d010*/  STL [R1+0x1ee8], R25 ;  /* 0x001ee81901007387 */ /* 0x0003e80000100800 */
[----:B------:R3:W-:Y:S04]  /*2d020*/  STL [R1+0x1ee4], R28 ;  /* 0x001ee41c01007387 */ /* 0x0007e80000100800 */
[----:B------:R4:W-:Y:S01]  /*2d030*/  STL [R1+0x1ee0], R29 ;  /* 0x001ee01d01007387 */ /* 0x0009e20000100800 */
[----:B-1----:R-:W-:Y:S01]  /*2d040*/  IMAD.MOV.U32 R25, RZ, RZ, R40 ;  /* 0x000000ffff197224 */ /* 0x002fe200078e0028 */
[----:B------:R-:W-:Y:S01]  /*2d050*/  HMMA.1688.F32.TF32 R48, R224, R14, R56 ;  /* 0x0000000ee030723c */ /* 0x000fe20000081038 */
[----:B------:R-:W-:Y:S01]  /*2d060*/  MOV R21, R236 ;  /* 0x000000ec00157202 */ /* 0x000fe20000000f00 */
[----:B------:R-:W-:Y:S01]  /*2d070*/  IMAD.MOV.U32 R20, RZ, RZ, R237 ;  /* 0x000000ffff147224 */ /* 0x000fe200078e00ed */
[----:B---3--:R-:W-:Y:S01]  /*2d080*/  MOV R28, R41 ;  /* 0x00000029001c7202 */ /* 0x008fe20000000f00 */
[----:B------:R-:W-:Y:S01]  /*2d090*/  STL.64 [R1+0x1f0], R44 ;  /* 0x0001f02c01007387 */ /* 0x000fe20000100a00 */
[----:B----4-:R-:W-:-:S03]  /*2d0a0*/  IMAD.MOV.U32 R29, RZ, RZ, R42 ;  /* 0x000000ffff1d7224 */ /* 0x010fc600078e002a */
[----:B------:R-:W-:Y:S01]  /*2d0b0*/  LDS R232, [R7+UR7+0x7080] ;  /* 0x0070800707e87984 */ /* 0x000fe20008000800 */
[----:B------:R-:W-:Y:S03]  /*2d0c0*/  HMMA.1688.F32.TF32 R40, R220, R18, R52 ;  /* 0x00000012dc28723c */ /* 0x000fe60000081034 */
[----:B------:R1:W-:Y:S04]  /*2d0d0*/  STL.64 [R1+0x1f8], R46 ;  /* 0x0001f82e01007387 */ /* 0x0003e80000100a00 */
[----:B------:R-:W-:Y:S04]  /*2d0e0*/  LDS R234, [R7+UR7+0x7880] ;  /* 0x0078800707ea7984 */ /* 0x000fe80008000800 */
[----:B------:R-:W-:Y:S01]  /*2d0f0*/  LDS R233, [R2+UR7+0x7080] ;  /* 0x0070800702e97984 */ /* 0x000fe20008000800 */
[C---:B-1----:R-:W-:Y:S03]  /*2d100*/  HMMA.1688.F32.TF32 R44, R224.reuse, R10, R60 ;  /* 0x0000000ae02c723c */ /* 0x042fe6000008103c */
[----:B------:R-:W1:Y:S04]  /*2d110*/  LDS R235, [R2+UR7+0x7880] ;  /* 0x0078800702eb7984 */ /* 0x000e680008000800 */
[----:B------:R-:W-:Y:S04]  /*2d120*/  STL.64 [R1+0x170], R40 ;  /* 0x0001702801007387 */ /* 0x000fe80000100a00 */
[----:B------:R3:W-:Y:S04]  /*2d130*/  STL.64 [R1+0x178], R42 ;  /* 0x0001782a01007387 */ /* 0x0007e80000100a00 */
[----:B------:R-:W-:Y:S04]  /*2d140*/  STL.64 [R1+0x160], R48 ;  /* 0x0001603001007387 */ /* 0x000fe80000100a00 */
[----:B------:R4:W-:Y:S01]  /*2d150*/  STL.64 [R1+0x168], R50 ;  /* 0x0001683201007387 */ /* 0x0009e20000100a00 */
[C---:B---3--:R-:W-:Y:S03]  /*2d160*/  HMMA.1688.F32.TF32 R40, R224.reuse, R38, R64 ;  /* 0x00000026e028723c */ /* 0x048fe60000081040 */
[----:B------:R-:W-:Y:S04]  /*2d170*/  STL.64 [R1+0x150], R44 ;  /* 0x0001502c01007387 */ /* 0x000fe80000100a00 */
[----:B------:R3:W-:Y:S01]  /*2d180*/  STL.64 [R1+0x158], R46 ;  /* 0x0001582e01007387 */ /* 0x0007e20000100a00 */
[----:B----4-:R-:W-:Y:S01]  /*2d190*/  HMMA.1688.F32.TF32 R48, R224, R34, R68 ;  /* 0x00000022e030723c */ /* 0x010fe20000081044 */
[----:B------:R-:W-:-:S02]  /*2d1a0*/  IMAD.MOV.U32 R24, RZ, RZ, R243 ;  /* 0x000000ffff187224 */ /* 0x000fc400078e00f3 */
[----:B------:R-:W-:Y:S04]  /*2d1b0*/  LDS R249, [R251+UR7+0x8000] ;  /* 0x00800007fbf97984 */ /* 0x000fe80008000800 */
[----:B------:R-:W-:Y:S01]  /*2d1c0*/  LDS R248, [R7+UR7+0x8000] ;  /* 0x0080000707f87984 */ /* 0x000fe20008000800 */
[----:B---3--:R-:W-:Y:S03]  /*2d1d0*/  HMMA.1688.F32.TF32 R44, R224, R30, R72 ;  /* 0x0000001ee02c723c */ /* 0x008fe60000081048 */
[----:B------:R-:W-:Y:S05]  /*2d1e0*/  LDS R250, [R7+UR7+0x8800] ;  /* 0x0088000707fa7984 */ /* 0x000fea0008000800 */
[----:B--2---:R-:W-:Y:S01]  /*2d1f0*/  HMMA.1688.F32.TF32 R92, R228, R10, R92 ;  /* 0x0000000ae45c723c */ /* 0x004fe2000008105c */
[----:B------:R-:W-:Y:S04]  /*2d200*/  STL.64 [R1+0x140], R40 ;  /* 0x0001402801007387 */ /* 0x000fe80000100a00 */
[----:B------:R-:W-:Y:S04]  /*2d210*/  STL.64 [R1+0x148], R42 ;  /* 0x0001482a01007387 */ /* 0x000fe80000100a00 */
[----:B------:R-:W-:Y:S04]  /*2d220*/  STL.64 [R1+0x130], R48 ;  /* 0x0001303001007387 */ /* 0x000fe80000100a00 */
[----:B------:R-:W-:Y:S04]  /*2d230*/  STL.64 [R1+0x138], R50 ;  /* 0x0001383201007387 */ /* 0x000fe80000100a00 */
[----:B------:R-:W-:Y:S04]  /*2d240*/  STL.64 [R1+0x120], R44 ;  /* 0x0001202c01007387 */ /* 0x000fe80000100a00 */
[----:B------:R-:W-:Y:S04]  /*2d250*/  STL.64 [R1+0x128], R46 ;  /* 0x0001282e01007387 */ /* 0x000fe80000100a00 */
[----:B------:R2:W-:Y:S04]  /*2d260*/  STL [R1+0x1ed4], R92 ;  /* 0x001ed45c01007387 */ /* 0x0005e80000100800 */
[----:B------:R3:W-:Y:S04]  /*2d270*/  STL [R1+0x1ed0], R93 ;  /* 0x001ed05d01007387 */ /* 0x0007e80000100800 */
[----:B------:R4:W-:Y:S01]  /*2d280*/  STL [R1+0x1ecc], R94 ;  /* 0x001ecc5e01007387 */ /* 0x0009e20000100800 */
[----:B--2---:R-:W-:-:S03]  /*2d290*/  IMAD.MOV.U32 R92, RZ, RZ, R97 ;  /* 0x000000ffff5c7224 */ /* 0x004fc600078e0061 */
[----:B------:R2:W-:Y:S01]  /*2d2a0*/  STL [R1+0x1ec8], R95 ;  /* 0x001ec85f01007387 */ /* 0x0005e20000100800 */
[----:B---3--:R-:W-:-:S03]  /*2d2b0*/  IMAD.MOV.U32 R93, RZ, RZ, R98 ;  /* 0x000000ffff5d7224 */ /* 0x008fc600078e0062 */
[----:B------:R-:W3:Y:S01]  /*2d2c0*/  LDL.LU R97, [R1+0x1f38] ;  /* 0x001f380001617983 */ /* 0x000ee20000300800 */
[----:B----4-:R-:W-:-:S03]  /*2d2d0*/  MOV R94, R99 ;  /* 0x00000063005e7202 */ /* 0x010fc60000000f00 */
[----:B------:R-:W3:Y:S04]  /*2d2e0*/  LDL.LU R98, [R1+0x1f34] ;  /* 0x001f340001627983 */ /* 0x000ee80000300800 */
[----:B------:R-:W3:Y:S01]  /*2d2f0*/  LDL.LU R99, [R1+0x1f30] ;  /* 0x001f300001637983 */ /* 0x000ee20000300800 */
[----:B--2---:R-:W-:Y:S01]  /*2d300*/  IMAD.MOV.U32 R95, RZ, RZ, R119 ;  /* 0x000000ffff5f7224 */ /* 0x004fe200078e0077 */
[----:B------:R-:W-:Y:S01]  /*2d310*/  MOV R221, R101 ;  /* 0x0000006500dd7202 */ /* 0x000fe20000000f00 */
[----:B------:R-:W-:Y:S01]  /*2d320*/  IMAD.MOV.U32 R220, RZ, RZ, R100 ;  /* 0x000000ffffdc7224 */ /* 0x000fe200078e0064 */
[----:B------:R-:W2:Y:S01]  /*2d330*/  LDL.LU R119, [R1+0x1f2c] ;  /* 0x001f2c0001777983 */ /* 0x000ea20000300800 */
[----:B------:R-:W-:-:S03]  /*2d340*/  IMAD.MOV.U32 R222, RZ, RZ, R102 ;  /* 0x000000ffffde7224 */ /* 0x000fc600078e0066 */
[----:B------:R-:W4:Y:S01]  /*2d350*/  LDL.LU R100, [R1+0x1f28] ;  /* 0x001f280001647983 */ /* 0x000f220000300800 */
[----:B------:R-:W-:-:S03]  /*2d360*/  IMAD.MOV.U32 R223, RZ, RZ, R103 ;  /* 0x000000ffffdf7224 */ /* 0x000fc600078e0067 */
[----:B------:R-:W4:Y:S04]  /*2d370*/  LDL.LU R101, [R1+0x1f24] ;  /* 0x001f240001657983 */ /* 0x000f280000300800 */
[----:B------:R-:W4:Y:S04]  /*2d380*/  LDL.LU R102, [R1+0x1f20] ;  /* 0x001f200001667983 */ /* 0x000f280000300800 */
[----:B------:R-:W4:Y:S01]  /*2d390*/  LDL.LU R103, [R1+0x1f1c] ;  /* 0x001f1c0001677983 */ /* 0x000f220000300800 */
[----:B---3--:R-:W-:-:S15]  /*2d3a0*/  HMMA.1688.F32.TF32 R96, R228, R38, R96 ;  /* 0x00000026e460723c */ /* 0x008fde0000081060 */
[----:B------:R-:W-:-:S04]  /*2d3b0*/  NOP ;  /* 0x0000000000007918 */ /* 0x000fc80000000000 */
[----:B------:R3:W-:Y:S04]  /*2d3c0*/  STL [R1+0x1ea8], R96 ;  /* 0x001ea86001007387 */ /* 0x0007e80000100800 */
[----:B------:R1:W-:Y:S04]  /*2d3d0*/  STL [R1+0x1ea4], R97 ;  /* 0x001ea46101007387 */ /* 0x0003e80000100800 */
[----:B------:R2:W-:Y:S01]  /*2d3e0*/  STL [R1+0x1ea0], R98 ;  /* 0x001ea06201007387 */ /* 0x0005e20000100800 */
[----:B---3--:R-:W-:-:S03]  /*2d3f0*/  MOV R96, R104 ;  /* 0x0000006800607202 */ /* 0x008fc60000000f00 */
[----:B------:R3:W-:Y:S01]  /*2d400*/  STL [R1+0x1e9c], R99 ;  /* 0x001e9c6301007387 */ /* 0x0007e20000100800 */
[----:B-1----:R-:W-:-:S03]  /*2d410*/  IMAD.MOV.U32 R97, RZ, RZ, R105 ;  /* 0x000000ffff617224 */ /* 0x002fc600078e0069 */
[----:B------:R-:W4:Y:S01]  /*2d420*/  LDL.LU R104, [R1+0x1f18] ;  /* 0x001f180001687983 */ /* 0x000f220000300800 */
[----:B--2---:R-:W-:-:S03]  /*2d430*/  IMAD.MOV.U32 R98, RZ, RZ, R106 ;  /* 0x000000ffff627224 */ /* 0x004fc600078e006a */
[----:B------:R-:W2:Y:S01]  /*2d440*/  LDL.LU R105, [R1+0x1f14] ;  /* 0x001f140001697983 */ /* 0x000ea20000300800 */
[----:B---3--:R-:W-:-:S03]  /*2d450*/  MOV R99, R107 ;  /* 0x0000006b00637202 */ /* 0x008fc60000000f00 */
[----:B------:R-:W2:Y:S04]  /*2d460*/  LDL.LU R106, [R1+0x1f10] ;  /* 0x001f1000016a7983 */ /* 0x000ea80000300800 */
[----:B------:R-:W2:Y:S01]  /*2d470*/  LDL.LU R107, [R1+0x1f0c] ;  /* 0x001f0c00016b7983 */ /* 0x000ea20000300800 */
[----:B----4-:R-:W-:-:S15]  /*2d480*/  HMMA.1688.F32.TF32 R100, R228, R34, R100 ;  /* 0x00000022e464723c */ /* 0x010fde0000081064 */
[----:B------:R-:W-:-:S04]  /*2d490*/  NOP ;  /* 0x0000000000007918 */ /* 0x000fc80000000000 */
[----:B------:R1:W-:Y:S04]  /*2d4a0*/  STL [R1+0x1e74], R100 ;  /* 0x001e746401007387 */ /* 0x0003e80000100800 */
[----:B------:R3:W-:Y:S04]  /*2d4b0*/  STL [R1+0x1e70], R101 ;  /* 0x001e706501007387 */ /* 0x0007e80000100800 */
[----:B------:R4:W-:Y:S01]  /*2d4c0*/  STL [R1+0x1e6c], R102 ;  /* 0x001e6c6601007387 */ /* 0x0009e20000100800 */
[----:B-1----:R-:W-:-:S03]  /*2d4d0*/  IMAD.MOV.U32 R100, RZ, RZ, R112 ;  /* 0x000000ffff647224 */ /* 0x002fc600078e0070 */
[----:B------:R1:W-:Y:S01]  /*2d4e0*/  STL [R1+0x1e68], R103 ;  /* 0x001e686701007387 */ /* 0x0003e20000100800 */
[----:B---3--:R-:W-:-:S03]  /*2d4f0*/  IMAD.MOV.U32 R101, RZ, RZ, R113 ;  /* 0x000000ffff657224 */ /* 0x008fc600078e0071 */
[----:B------:R-:W3:Y:S01]  /*2d500*/  LDL.LU R112, [R1+0x1f08] ;  /* 0x001f080001707983 */ /* 0x000ee20000300800 */
[----:B----4-:R-:W-:-:S03]  /*2d510*/  MOV R102, R114 ;  /* 0x0000007200667202 */ /* 0x010fc60000000f00 */
[----:B------:R-:W3:Y:S01]  /*2d520*/  LDL.LU R113, [R1+0x1f04] ;  /* 0x001f040001717983 */ /* 0x000ee20000300800 */
[----:B-1----:R-:W-:-:S03]  /*2d530*/  IMAD.MOV.U32 R103, RZ, RZ, R108 ;  /* 0x000000ffff677224 */ /* 0x002fc600078e006c */
[----:B------:R-:W3:Y:S04]  /*2d540*/  LDL.LU R114, [R1+0x1f00] ;  /* 0x001f000001727983 */ /* 0x000ee80000300800 */
[----:B------:R-:W4:Y:S01]  /*2d550*/  LDL.LU R108, [R1+0x1efc] ;  /* 0x001efc00016c7983 */ /* 0x000f220000300800 */
[C---:B------:R-:W-:Y:S08]  /*2d560*/  HMMA.1688.F32.TF32 R244, R228.reuse, R14, R88 ;  /* 0x0000000ee4f4723c */ /* 0x040ff00000081058 */
[----:B--2---:R-:W-:-:S15]  /*2d570*/  HMMA.1688.F32.TF32 R104, R228, R30, R104 ;  /* 0x0000001ee468723c */ /* 0x004fde0000081068 */
[----:B------:R-:W-:-:S04]  /*2d580*/  NOP ;  /* 0x0000000000007918 */ /* 0x000fc80000000000 */
[----:B------:R1:W-:Y:S04]  /*2d590*/  STL [R1+0x1e80], R104 ;  /* 0x001e806801007387 */ /* 0x0003e80000100800 */
[----:B------:R2:W-:Y:S04]  /*2d5a0*/  STL [R1+0x1e7c], R105 ;  /* 0x001e7c6901007387 */ /* 0x0005e80000100800 */
[----:B------:R2:W-:Y:S01]  /*2d5b0*/  STL [R1+0x1e78], R106 ;  /* 0x001e786a01007387 */ /* 0x0005e20000100800 */
[----:B-1----:R-:W-:-:S03]  /*2d5c0*/  IMAD.MOV.U32 R104, RZ, RZ, R109 ;  /* 0x000000ffff687224 */ /* 0x002fc600078e006d */
[----:B------:R1:W-:Y:S01]  /*2d5d0*/  STL [R1+0x1e64], R107 ;  /* 0x001e646b01007387 */ /* 0x0003e20000100800 */
[----:B--2---:R-:W-:-:S03]  /*2d5e0*/  MOV R105, R110 ;  /* 0x0000006e00697202 */ /* 0x004fc60000000f00 */
[----:B------:R-:W4:Y:S01]  /*2d5f0*/  LDL.LU R109, [R1+0x1ef8] ;  /* 0x001ef800016d7983 */ /* 0x000f220000300800 */
[----:B------:R-:W-:-:S03]  /*2d600*/  IMAD.MOV.U32 R106, RZ, RZ, R111 ;  /* 0x000000ffff6a7224 */ /* 0x000fc600078e006f */
[----:B------:R-:W4:Y:S04]  /*2d610*/  LDL.LU R110, [R1+0x1ef4] ;  /* 0x001ef400016e7983 */ /* 0x000f280000300800 */
[----:B------:R-:W4:Y:S01]  /*2d620*/  LDL.LU R111, [R1+0x1ef0] ;  /* 0x001ef000016f7983 */ /* 0x000f220000300800 */
[----:B-1----:R-:W-:-:S03]  /*2d630*/  IMAD.MOV.U32 R107, RZ, RZ, R115 ;  /* 0x000000ffff6b7224 */ /* 0x002fc600078e0073 */
[----:B------:R-:W3:Y:S04]  /*2d640*/  LDL.LU R115, [R1+0x1eec] ;  /* 0x001eec0001737983 */ /* 0x000ee80000300800 */
[----:B------:R-:W2:Y:S04]  /*2d650*/  LDL.LU R88, [R1+0xe0] ;  /* 0x0000e00001587983 */ /* 0x000ea80000300800 */
[----:B------:R-:W2:Y:S04]  /*2d660*/  LDL.LU R89, [R1+0xe4] ;  /* 0x0000e40001597983 */ /* 0x000ea80000300800 */
[----:B------:R-:W2:Y:S04]  /*2d670*/  LDL.LU R90, [R1+0xe8] ;  /* 0x0000e800015a7983 */ /* 0x000ea80000300800 */
[----:B------:R-:W2:Y:S01]  /*2d680*/  LDL.LU R91, [R1+0xec] ;  /* 0x0000ec00015b7983 */ /* 0x000ea20000300800 */
[----:B------:R-:W-:Y:S01]  /*2d690*/  IMAD.MOV.U32 R17, RZ, RZ, R238 ;  /* 0x000000ffff117224 */ /* 0x000fe200078e00ee */
[----:B------:R-:W-:-:S02]  /*2d6a0*/  MOV R16, R239 ;  /* 0x000000ef00107202 */ /* 0x000fc40000000f00 */
[-C--:B------:R-:W-:Y:S01]  /*2d6b0*/  HMMA.1688.F32.TF32 R236, R224, R18.reuse, R84 ;  /* 0x00000012e0ec723c */ /* 0x080fe20000081054 */
[----:B------:R-:W-:Y:S04]  /*2d6c0*/  LDS R84, [R0+UR7+0x7100] ;  /* 0x0071000700547984 */ /* 0x000fe80008000800 */
[----:B------:R-:W-:Y:S04]  /*2d6d0*/  LDS R86, [R0+UR7+0x7900] ;  /* 0x0079000700567984 */ /* 0x000fe80008000800 */
[----:B------:R-:W-:Y:S04]  /*2d6e0*/  LDS R85, [R6+UR7+0x7100] ;  /* 0x0071000706557984 */ /* 0x000fe80008000800 */
[----:B------:R-:W2:Y:S01]  /*2d6f0*/  LDS R87, [R6+UR7+0x7900] ;  /* 0x0079000706577984 */ /* 0x000ea20008000800 */
[----:B------:R-:W-:Y:S08]  /*2d700*/  HMMA.1688.F32.TF32 R48, R228, R18, R116 ;  /* 0x00000012e430723c */ /* 0x000ff00000081074 */
[C---:B------:R-:W-:Y:S08]  /*2d710*/  HMMA.1688.F32.TF32 R52, R232.reuse, R14, R120 ;  /* 0x0000000ee834723c */ /* 0x040ff00000081078 */
[----:B------:R-:W-:Y:S08]  /*2d720*/  HMMA.1688.F32.TF32 R64, R232, R34, R132 ;  /* 0x00000022e840723c */ /* 0x000ff00000081084 */
[C---:B----4-:R-:W-:Y:S08]  /*2d730*/  HMMA.1688.F32.TF32 R108, R228.reuse, R26, R108 ;  /* 0x0000001ae46c723c */ /* 0x050ff0000008106c */
[----:B---3--:R-:W-:Y:S01]  /*2d740*/  HMMA.1688.F32.TF32 R44, R228, R22, R112 ;  /* 0x00000016e42c723c */ /* 0x008fe20000081070 */
[----:B------:R-:W-:Y:S04]  /*2d750*/  LDS R228, [R7+UR7+0x7100] ;  /* 0x0071000707e47984 */ /* 0x000fe80008000800 */
[----:B------:R-:W-:Y:S03]  /*2d760*/  LDS R230, [R7+UR7+0x7900] ;  /* 0x0079000707e67984 */ /* 0x000fe60008000800 */
[----:B------:R-:W-:Y:S01]  /*2d770*/  HMMA.1688.F32.TF32 R56, R232, R10, R124 ;  /* 0x0000000ae838723c */ /* 0x000fe2000008107c */
[----:B------:R-:W-:Y:S07]  /*2d780*/  LDS R229, [R251+UR7+0x7100] ;  /* 0x00710007fbe57984 */ /* 0x000fee0008000800 */
[----:B--2---:R-:W-:Y:S01]  /*2d790*/  HMMA.1688.F32.TF32 R88, R84, R14, R88 ;  /* 0x0000000e5458723c */ /* 0x004fe20000081058 */
        /* <DEDUP_REMOVED lines=13> */
[----:B------:R1:W-:Y:S01]  /*2d870*/  STL [R1+0x1eb0], R51 ;  /* 0x001eb03301007387 */ /* 0x0003e20000100800 */
[----:B------:R-:W-:-:S03]  /*2d880*/  IMAD.MOV.U32 R37, RZ, RZ, R90 ;  /* 0x000000ffff257224 */ /* 0x000fc600078e005a */
[----:B------:R-:W-:Y:S01]  /*2d890*/  STL [R1+0x1ec4], R54 ;  /* 0x001ec43601007387 */ /* 0x000fe20000100800 */
[----:B------:R-:W-:-:S03]  /*2d8a0*/  MOV R36, R91 ;  /* 0x0000005b00247202 */ /* 0x000fc60000000f00 */
[----:B------:R-:W-:Y:S04]  /*2d8b0*/  STL [R1+0x1ec0], R55 ;  /* 0x001ec03701007387 */ /* 0x000fe80000100800 */
[----:B------:R-:W2:Y:S04]  /*2d8c0*/  LDL.LU R88, [R1+0x80] ;  /* 0x0000800001587983 */ /* 0x000ea80000300800 */
[----:B------:R-:W2:Y:S04]  /*2d8d0*/  LDL.LU R89, [R1+0x84] ;  /* 0x0000840001597983 */ /* 0x000ea80000300800 */
[----:B------:R-:W2:Y:S04]  /*2d8e0*/  LDL.LU R90, [R1+0x88] ;  /* 0x00008800015a7983 */ /* 0x000ea80000300800 */
[----:B------:R-:W2:Y:S01]  /*2d8f0*/  LDL.LU R91, [R1+0x8c] ;  /* 0x00008c00015b7983 */ /* 0x000ea20000300800 */
[C---:B-1----:R-:W-:Y:S03]  /*2d900*/  HMMA.1688.F32.TF32 R48, R84.reuse, R30, R220 ;  /* 0x0000001e5430723c */ /* 0x042fe600000810dc */
[----:B------:R-:W3:Y:S04]  /*2d910*/  LDL.LU R220, [R1+0x70] ;  /* 0x0000700001dc7983 */ /* 0x000ee80000300800 */
[----:B------:R-:W3:Y:S04]  /*2d920*/  LDL.LU R221, [R1+0x74] ;  /* 0x0000740001dd7983 */ /* 0x000ee80000300800 */
[----:B------:R-:W3:Y:S04]  /*2d930*/  LDL.LU R222, [R1+0x78] ;  /* 0x0000780001de7983 */ /* 0x000ee80000300800 */
[----:B------:R-:W3:Y:S01]  /*2d940*/  LDL.LU R223, [R1+0x7c] ;  /* 0x00007c0001df7983 */ /* 0x000ee20000300800 */
[----:B------:R-:W-:Y:S03]  /*2d950*/  HMMA.1688.F32.TF32 R44, R84, R10, R104 ;  /* 0x0000000a542c723c */ /* 0x000fe60000081068 */
[----:B------:R-:W1:-:S15]  /*2d960*/  LDS R231, [R251+UR7+0x7900] ;  /* 0x00790007fbe77984 */ /* 0x000e5e0008000800 */
[----:B------:R-:W-:Y:S01]  /*2d970*/  NOP ;  /* 0x0000000000007918 */ /* 0x000fe20000000000 */
        /* <DEDUP_REMOVED lines=12> */
[----:B------:R-:W-:-:S15]  /*2da40*/  IMAD.MOV.U32 R109, RZ, RZ, R51 ;  /* 0x000000ffff6d7224 */ /* 0x000fde00078e0033 */
[----:B------:R-:W-:Y:S02]  /*2da50*/  NOP ;  /* 0x0000000000007918 */ /* 0x000fe40000000000 */
[----:B------:R-:W-:Y:S01]  /*2da60*/  IMAD.MOV.U32 R105, RZ, RZ, R46 ;  /* 0x000000ffff697224 */ /* 0x000fe200078e002e */
[----:B------:R-:W-:Y:S01]  /*2da70*/  MOV R106, R47 ;  /* 0x0000002f006a7202 */ /* 0x000fe20000000f00 */
[----:B------:R-:W-:Y:S02]  /*2da80*/  IMAD.MOV.U32 R46, RZ, RZ, R48 ;  /* 0x000000ffff2e7224 */ /* 0x000fe400078e0030 */
[----:B------:R-:W-:Y:S02]  /*2da90*/  IMAD.MOV.U32 R47, RZ, RZ, R49 ;  /* 0x000000ffff2f7224 */ /* 0x000fe400078e0031 */
[----:B------:R-:W-:Y:S01]  /*2daa0*/  HMMA.1688.F32.TF32 R48, R84, R26, R92 ;  /* 0x0000001a5430723c */ /* 0x000fe2000008105c */
[----:B------:R-:W4:Y:S04]  /*2dab0*/  LDL.LU R92, [R1+0x60] ;  /* 0x00006000015c7983 */ /* 0x000f280000300800 */
[----:B------:R-:W4:Y:S04]  /*2dac0*/  LDL.LU R93, [R1+0x64] ;  /* 0x00006400015d7983 */ /* 0x000f280000300800 */
[----:B------:R-:W4:Y:S04]  /*2dad0*/  LDL.LU R94, [R1+0x68] ;  /* 0x00006800015e7983 */ /* 0x000f280000300800 */
[----:B------:R-:W4:Y:S04]  /*2dae0*/  LDL.LU R95, [R1+0x6c] ;  /* 0x00006c00015f7983 */ /* 0x000f280000300800 */
[----:B------:R-:W1:Y:S04]  /*2daf0*/  LDL.LU R124, [R1+0x50] ;  /* 0x00005000017c7983 */ /* 0x000e680000300800 */
[----:B------:R-:W1:Y:S04]  /*2db00*/  LDL.LU R125, [R1+0x54] ;  /* 0x00005400017d7983 */ /* 0x000e680000300800 */
        /* <DEDUP_REMOVED lines=8> */
[----:B------:R-:W4:Y:S01]  /*2db90*/  LDL.LU R118, [R1+0x38] ;  /* 0x0000380001767983 */ /* 0x000f220000300800 */
[----:B------:R-:W-:-:S03]  /*2dba0*/  IMAD.MOV.U32 R104, RZ, RZ, R45 ;  /* 0x000000ffff687224 */ /* 0x000fc600078e002d */
[----:B------:R-:W4:Y:S01]  /*2dbb0*/  LDL.LU R119, [R1+0x3c] ;  /* 0x00003c0001777983 */ /* 0x000f220000300800 */
[----:B------:R-:W-:-:S03]  /*2dbc0*/  IMAD.MOV.U32 R99, RZ, RZ, R50 ;  /* 0x000000ffff637224 */ /* 0x000fc600078e0032 */
[----:B------:R-:W4:Y:S01]  /*2dbd0*/  LDL.LU R120, [R1+0x20] ;  /* 0x0000200001787983 */ /* 0x000f220000300800 */
[----:B------:R-:W-:-:S03]  /*2dbe0*/  IMAD.MOV.U32 R45, RZ, RZ, R51 ;  /* 0x000000ffff2d7224 */ /* 0x000fc600078e0033 */
[----:B------:R-:W4:Y:S01]  /*2dbf0*/  LDL.LU R121, [R1+0x24] ;  /* 0x0000240001797983 */ /* 0x000f220000300800 */
[----:B------:R-:W-:-:S03]  /*2dc00*/  MOV R110, R44 ;  /* 0x0000002c006e7202 */ /* 0x000fc60000000f00 */
[----:B------:R-:W4:Y:S04]  /*2dc10*/  LDL.LU R122, [R1+0x28] ;  /* 0x00002800017a7983 */ /* 0x000f280000300800 */
[----:B------:R-:W4:Y:S01]  /*2dc20*/  LDL.LU R123, [R1+0x2c] ;  /* 0x00002c00017b7983 */ /* 0x000f220000300800 */
[----:B--2---:R-:W-:-:S15]  /*2dc30*/  HMMA.1688.F32.TF32 R88, R84, R22, R88 ;  /* 0x000000165458723c */ /* 0x004fde0000081058 */
[----:B------:R-:W-:-:S04]  /*2dc40*/  NOP ;  /* 0x0000000000007918 */ /* 0x000fc80000000000 */
[----:B------:R-:W-:Y:S01]  /*2dc50*/  MOV R50, R88 ;  /* 0x0000005800327202 */ /* 0x000fe20000000f00 */
[----:B------:R-:W-:Y:S01]  /*2dc60*/  IMAD.MOV.U32 R51, RZ, RZ, R89 ;  /* 0x000000ffff337224 */ /* 0x000fe200078e0059 */
[----:B------:R-:W2:Y:S01]  /*2dc70*/  LDL.LU R88, [R1+0x10] ;  /* 0x0000100001587983 */ /* 0x000ea20000300800 */
[----:B------:R-:W-:Y:S01]  /*2dc80*/  IMAD.MOV.U32 R44, RZ, RZ, R90 ;  /* 0x000000ffff2c7224 */ /* 0x000fe200078e005a */
[----:B------:R-:W-:Y:S02]  /*2dc90*/  MOV R96, R91 ;  /* 0x0000005b00607202 */ /* 0x000fe40000000f00 */
[----:B------:R-:W2:Y:S01]  /*2dca0*/  LDL.LU R89, [R1+0x14] ;  /* 0x0000140001597983 */ /* 0x000ea20000300800 */
[----:B---3--:R-:W-:Y:S03]  /*2dcb0*/  HMMA.1688.F32.TF32 R84, R84, R18, R220 ;  /* 0x000000125454723c */ /* 0x008fe600000810dc */
[----:B------:R-:W2:Y:S04]  /*2dcc0*/  LDL.LU R90, [R1+0x18] ;  /* 0x00001800015a7983 */ /* 0x000ea80000300800 */
[----:B------:R-:W2:Y:S04]  /*2dcd0*/  LDL.LU R91, [R1+0x1c] ;  /* 0x00001c00015b7983 */ /* 0x000ea80000300800 */
[----:B------:R-:W3:Y:S04]  /*2dce0*/  LDL.LU R220, [R1] ;  /* 0x0000000001dc7983 */ /* 0x000ee80000300800 */
[----:B------:R-:W3:Y:S04]  /*2dcf0*/  LDL.LU R221, [R1+0x4] ;  /* 0x0000040001dd7983 */ /* 0x000ee80000300800 */
[----:B------:R-:W3:Y:S04]  /*2dd00*/  LDL.LU R222, [R1+0x8] ;  /* 0x0000080001de7983 */ /* 0x000ee80000300800 */
[----:B------:R-:W3:Y:S01]  /*2dd10*/  LDL.LU R223, [R1+0xc] ;  /* 0x00000c0001df7983 */ /* 0x000ee20000300800 */
        /* <DEDUP_REMOVED lines=10> */
[----:B------:R-:W-:Y:S08]  /*2ddc0*/  HMMA.1688.F32.TF32 R80, R232, R18, R148 ;  /* 0x00000012e850723c */ /* 0x000ff00000081094 */
[C---:B-1----:R-:W-:Y:S08]  /*2ddd0*/  HMMA.1688.F32.TF32 R232, R228.reuse, R10, R124 ;  /* 0x0000000ae4e8723c */ /* 0x042ff0000008107c */
[----:B----4-:R-:W-:Y:S01]  /*2dde0*/  HMMA.1688.F32.TF32 R112, R228, R38, R112 ;  /* 0x00000026e470723c */ /* 0x010fe20000081070 */
[----:B------:R-:W-:-:S10]  /*2ddf0*/  IMAD.MOV.U32 R97, RZ, RZ, R48 ;  /* 0x000000ffff617224 */ /* 0x000fd400078e0030 */
[----:B------:R-:W-:Y:S01]  /*2de00*/  STL [R1+0x1da0], R232 ;  /* 0x001da0e801007387 */ /* 0x000fe20000100800 */
[C---:B------:R-:W-:Y:S03]  /*2de10*/  HMMA.1688.F32.TF32 R116, R228.reuse, R34, R116 ;  /* 0x00000022e474723c */ /* 0x040fe60000081074 */
[----:B------:R-:W-:Y:S01]  /*2de20*/  STL [R1+0x1d9c], R233 ;  /* 0x001d9ce901007387 */ /* 0x000fe20000100800 */
[----:B------:R-:W-:Y:S01]  /*2de30*/  MOV R98, R49 ;  /* 0x0000003100627202 */ /* 0x000fe20000000f00 */
[----:B------:R-:W-:Y:S01]  /*2de40*/  IMAD.MOV.U32 R54, RZ, RZ, R84 ;  /* 0x000000ffff367224 */ /* 0x000fe200078e0054 */
[----:B------:R-:W-:Y:S01]  /*2de50*/  MOV R48, R86 ;  /* 0x0000005600307202 */ /* 0x000fe20000000f00 */
[----:B------:R-:W-:Y:S01]  /*2de60*/  STL [R1+0x1d98], R234 ;  /* 0x001d98ea01007387 */ /* 0x000fe20000100800 */
[----:B------:R-:W-:Y:S01]  /*2de70*/  IMAD.MOV.U32 R55, RZ, RZ, R85 ;  /* 0x000000ffff377224 */ /* 0x000fe200078e0055 */
[C---:B------:R-:W-:Y:S01]  /*2de80*/  HMMA.1688.F32.TF32 R120, R228.reuse, R30, R120 ;  /* 0x0000001ee478723c */ /* 0x040fe20000081078 */
[----:B------:R-:W-:Y:S01]  /*2de90*/  IMAD.MOV.U32 R49, RZ, RZ, R87 ;  /* 0x000000ffff317224 */ /* 0x000fe200078e0057 */
[----:B------:R-:W-:Y:S04]  /*2dea0*/  STL [R1+0x1d94], R235 ;  /* 0x001d94eb01007387 */ /* 0x000fe80000100800 */
[----:B------:R-:W-:Y:S02]  /*2deb0*/  STL [R1+0x1db0], R112 ;  /* 0x001db07001007387 */ /* 0x000fe40000100800 */
[-C--:B------:R-:W-:Y:S02]  /*2dec0*/  HMMA.1688.F32.TF32 R84, R228, R14.reuse, R92 ;  /* 0x0000000ee454723c */ /* 0x080fe4000008105c */
[----:B------:R-:W-:Y:S04]  /*2ded0*/  STL [R1+0x1dac], R113 ;  /* 0x001dac7101007387 */ /* 0x000fe80000100800 */
[----:B------:R-:W-:Y:S02]  /*2dee0*/  STL [R1+0x1da8], R114 ;  /* 0x001da87201007387 */ /* 0x000fe40000100800 */
[C---:B------:R-:W-:Y:S02]  /*2def0*/  HMMA.1688.F32.TF32 R136, R224.reuse, R14, R156 ;  /* 0x0000000ee088723c */ /* 0x040fe4000008109c */
[----:B------:R1:W-:Y:S04]  /*2df00*/  STL [R1+0x1da4], R115 ;  /* 0x001da47301007387 */ /* 0x0003e80000100800 */
[----:B------:R-:W-:Y:S04]  /*2df10*/  STL [R1+0x1dbc], R116 ;  /* 0x001dbc7401007387 */ /* 0x000fe80000100800 */
[----:B------:R-:W-:Y:S01]  /*2df20*/  STL [R1+0x1db8], R117 ;  /* 0x001db87501007387 */ /* 0x000fe20000100800 */
[C---:B------:R-:W-:Y:S03]  /*2df30*/  HMMA.1688.F32.TF32 R140, R224.reuse, R10, R160 ;  /* 0x0000000ae08c723c */ /* 0x040fe600000810a0 */
[----:B------:R-:W-:Y:S04]  /*2df40*/  STL [R1+0x1db4], R118 ;  /* 0x001db47601007387 */ /* 0x000fe80000100800 */
[----:B------:R-:W-:Y:S04]  /*2df50*/  STL [R1+0x1d90], R119 ;  /* 0x001d907701007387 */ /* 0x000fe80000100800 */
[----:B------:R4:W-:Y:S04]  /*2df60*/  STL [R1+0x1dcc], R120 ;  /* 0x001dcc7801007387 */ /* 0x0009e80000100800 */
[----:B------:R1:W-:Y:S01]  /*2df70*/  STL [R1+0x1dc8], R121 ;  /* 0x001dc87901007387 */ /* 0x0003e20000100800 */
[C---:B------:R-:W-:Y:S03]  /*2df80*/  HMMA.1688.F32.TF32 R144, R224.reuse, R38, R164 ;  /* 0x00000026e090723c */ /* 0x040fe600000810a4 */
[----:B------:R1:W-:Y:S04]  /*2df90*/  STL [R1+0x1dc4], R122 ;  /* 0x001dc47a01007387 */ /* 0x0003e80000100800 */
[----:B------:R1:W-:Y:S01]  /*2dfa0*/  STL [R1+0x1dc0], R123 ;  /* 0x001dc07b01007387 */ /* 0x0003e20000100800 */
[C---:B------:R-:W-:Y:S08]  /*2dfb0*/  HMMA.1688.F32.TF32 R148, R224.reuse, R34, R168 ;  /* 0x00000022e094723c */ /* 0x040ff000000810a8 */
[-C--:B------:R-:W-:Y:S08]  /*2dfc0*/  HMMA.1688.F32.TF32 R156, R224, R26.reuse, R176 ;  /* 0x0000001ae09c723c */ /* 0x080ff000000810b0 */
[C---:B--2---:R-:W-:Y:S08]  /*2dfd0*/  HMMA.1688.F32.TF32 R124, R228.reuse, R26, R88 ;  /* 0x0000001ae47c723c */ /* 0x044ff00000081058 */
[----:B---3--:R-:W-:Y:S01]  /*2dfe0*/  HMMA.1688.F32.TF32 R128, R228, R22, R220 ;  /* 0x00000016e480723c */ /* 0x008fe200000810dc */
[----:B------:R-:W-:Y:S01]  /*2dff0*/  MOV R5, R40 ;  /* 0x0000002800057202 */ /* 0x000fe20000000f00 */
[----:B------:R-:W-:-:S09]  /*2e000*/  IMAD.MOV.U32 R4, RZ, RZ, R41 ;  /* 0x000000ffff047224 */ /* 0x000fd200078e0029 */
[----:B------:R2:W-:Y:S01]  /*2e010*/  STL [R1+0x1ddc], R124 ;  /* 0x001ddc7c01007387 */ /* 0x0005e20000100800 */
[----:B------:R-:W-:Y:S01]  /*2e020*/  IMAD.MOV.U32 R3, RZ, RZ, R42 ;  /* 0x000000ffff037224 */ /* 0x000fe200078e002a */
[----:B------:R-:W-:Y:S01]  /*2e030*/  MOV R2, R43 ;  /* 0x0000002b00027202 */ /* 0x000fe20000000f00 */
[----:B------:R-:W-:Y:S01]  /*2e040*/  HMMA.1688.F32.TF32 R160, R224, R22, R180 ;  /* 0x00000016e0a0723c */ /* 0x000fe200000810b4 */
[----:B-1----:R-:W-:Y:S02]  /*2e050*/  IMAD.MOV.U32 R115, RZ, RZ, R24 ;  /* 0x000000ffff737224 */ /* 0x002fe400078e0018 */
[----:B----4-:R-:W-:Y:S02]  /*2e060*/  IMAD.MOV.U32 R120, RZ, RZ, R13 ;  /* 0x000000ffff787224 */ /* 0x010fe400078e000d */
[----:B------:R-:W-:Y:S01]  /*2e070*/  IMAD.MOV.U32 R121, RZ, RZ, R12 ;  /* 0x000000ffff797224 */ /* 0x000fe200078e000c */
[----:B------:R-:W-:Y:S01]  /*2e080*/  MOV R122, R9 ;  /* 0x00000009007a7202 */ /* 0x000fe20000000f00 */
[----:B------:R-:W-:Y:S01]  /*2e090*/  IMAD.MOV.U32 R123, RZ, RZ, R8 ;  /* 0x000000ffff7b7224 */ /* 0x000fe200078e0008 */
[----:B------:R-:W-:Y:S01]  /*2e0a0*/  HMMA.1688.F32.TF32 R228, R228, R18, R152 ;  /* 0x00000012e4e4723c */ /* 0x000fe20000081098 */
[----:B------:R1:W-:Y:S04]  /*2e0b0*/  STL [R1+0x1dd8], R125 ;  /* 0x001dd87d01007387 */ /* 0x0003e80000100800 */
[----:B------:R3:W-:Y:S04]  /*2e0c0*/  STL [R1+0x1dd4], R126 ;  /* 0x001dd47e01007387 */ /* 0x0007e80000100800 */
[----:B------:R4:W-:Y:S04]  /*2e0d0*/  STL [R1+0x1dd0], R127 ;  /* 0x001dd07f01007387 */ /* 0x0009e80000100800 */
[----:B------:R-:W-:Y:S04]  /*2e0e0*/  STL [R1+0x1dec], R128 ;  /* 0x001dec8001007387 */ /* 0x000fe80000100800 */
[----:B------:R-:W-:Y:S01]  /*2e0f0*/  STL [R1+0x1de8], R129 ;  /* 0x001de88101007387 */ /* 0x000fe20000100800 */
[----:B------:R-:W-:Y:S03]  /*2e100*/  HMMA.1688.F32.TF32 R152, R224, R30, R172 ;  /* 0x0000001ee098723c */ /* 0x000fe600000810ac */
        /* <DEDUP_REMOVED lines=26> */
[----:B--2---:R-:W-:-:S03]  /*2e2b0*/  MOV R124, R25 ;  /* 0x00000019007c7202 */ /* 0x004fc60000000f00 */
[----:B------:R-:W-:Y:S01]  /*2e2c0*/  STL [R1+0x1e5c], R156 ;  /* 0x001e5c9c01007387 */ /* 0x000fe20000100800 */
[----:B-1----:R-:W-:-:S03]  /*2e2d0*/  IMAD.MOV.U32 R125, RZ, RZ, R28 ;  /* 0x000000ffff7d7224 */ /* 0x002fc600078e001c */
[----:B------:R-:W-:Y:S01]  /*2e2e0*/  STL [R1+0x1e58], R157 ;  /* 0x001e589d01007387 */ /* 0x000fe20000100800 */
[----:B---3--:R-:W-:-:S03]  /*2e2f0*/  IMAD.MOV.U32 R126, RZ, RZ, R29 ;  /* 0x000000ffff7e7224 */ /* 0x008fc600078e001d */
[----:B------:R-:W-:Y:S01]  /*2e300*/  STL [R1+0x1e54], R158 ;  /* 0x001e549e01007387 */ /* 0x000fe20000100800 */
[----:B----4-:R-:W-:-:S03]  /*2e310*/  MOV R127, R252 ;  /* 0x000000fc007f7202 */ /* 0x010fc60000000f00 */
[----:B------:R-:W-:Y:S04]  /*2e320*/  STL [R1+0x1e50], R159 ;  /* 0x001e509f01007387 */ /* 0x000fe80000100800 */
[----:B------:R-:W2:Y:S04]  /*2e330*/  LDL.LU R25, [R1+0x1ee8] ;  /* 0x001ee80001197983 */ /* 0x000ea80000300800 */
[----:B------:R-:W3:Y:S04]  /*2e340*/  LDL.LU R28, [R1+0x1ee4] ;  /* 0x001ee400011c7983 */ /* 0x000ee80000300800 */
[----:B------:R-:W4:Y:S04]  /*2e350*/  LDL.LU R29, [R1+0x1ee0] ;  /* 0x001ee000011d7983 */ /* 0x000f280000300800 */
        /* <DEDUP_REMOVED lines=8> */
[----:B------:R-:W-:Y:S04]  /*2e3e0*/  LDS R40, [R7+UR7+0x7180] ;  /* 0x0071800707287984 */ /* 0x000fe80008000800 */
[----:B------:R-:W-:Y:S04]  /*2e3f0*/  LDS R42, [R7+UR7+0x7980] ;  /* 0x00798007072a7984 */ /* 0x000fe80008000800 */
[----:B------:R-:W-:Y:S04]  /*2e400*/  LDS R41, [R251+UR7+0x7180] ;  /* 0x00718007fb297984 */ /* 0x000fe80008000800 */
[----:B------:R-:W1:Y:S01]  /*2e410*/  LDS R43, [R251+UR7+0x7980] ;  /* 0x00798007fb2b7984 */ /* 0x000e620008000800 */
[----:B------:R-:W-:Y:S01]  /*2e420*/  HMMA.1688.F32.TF32 R224, R224, R18, R184 ;  /* 0x00000012e0e0723c */ /* 0x000fe200000810b8 */
[----:B------:R-:W-:Y:S01]  /*2e430*/  IMAD.MOV.U32 R130, RZ, RZ, R17 ;  /* 0x000000ffff827224 */ /* 0x000fe200078e0011 */
[----:B------:R-:W-:Y:S01]  /*2e440*/  MOV R131, R16 ;  /* 0x0000001000837202 */ /* 0x000fe20000000f00 */
[----:B------:R-:W-:Y:S01]  /*2e450*/  IMAD.MOV.U32 R129, RZ, RZ, R20 ;  /* 0x000000ffff817224 */ /* 0x000fe200078e0014 */
[----:B------:R-:W-:Y:S01]  /*2e460*/  MOV R128, R21 ;  /* 0x0000001500807202 */ /* 0x000fe20000000f00 */
[----:B------:R-:W-:Y:S01]  /*2e470*/  LDS R251, [R251+UR7+0x8800] ;  /* 0x00880007fbfb7984 */ /* 0x000fe20008000800 */
[----:B------:R-:W-:Y:S01]  /*2e480*/  IMAD.MOV.U32 R92, RZ, RZ, R84 ;  /* 0x000000ffff5c7224 */ /* 0x000fe200078e0054 */
[----:B------:R-:W-:Y:S01]  /*2e490*/  MOV R93, R85 ;  /* 0x00000055005d7202 */ /* 0x000fe20000000f00 */
[----:B------:R-:W-:Y:S01]  /*2e4a0*/  IMAD.MOV.U32 R94, RZ, RZ, R86 ;  /* 0x000000ffff5e7224 */ /* 0x000fe200078e0056 */
[----:B------:R-:W-:Y:S01]  /*2e4b0*/  LDS R88, [R0+UR7+0x8080] ;  /* 0x0080800700587984 */ /* 0x000fe20008000800 */
[----:B------:R-:W-:-:S03]  /*2e4c0*/  IMAD.MOV.U32 R95, RZ, RZ, R87 ;  /* 0x000000ffff5f7224 */ /* 0x000fc600078e0057 */
[----:B------:R-:W-:Y:S04]  /*2e4d0*/  LDS R90, [R0+UR7+0x8880] ;  /* 0x00888007005a7984 */ /* 0x000fe80008000800 */
[----:B------:R-:W-:Y:S04]  /*2e4e0*/  LDS R89, [R6+UR7+0x8080] ;  /* 0x0080800706597984 */ /* 0x000fe80008000800 */
[----:B------:R-:W-:Y:S01]  /*2e4f0*/  LDS R91, [R6+UR7+0x8880] ;  /* 0x00888007065b7984 */ /* 0x000fe20008000800 */
[----:B--2---:R-:W-:Y:S01]  /*2e500*/  IMAD.MOV.U32 R119, RZ, RZ, R252 ;  /* 0x000000ffff777224 */ /* 0x004fe200078e00fc */
[C---:B-1----:R-:W-:Y:S02]  /*2e510*/  HMMA.1688.F32.TF32 R176, R40.reuse, R38, R196 ;  /* 0x0000002628b0723c */ /* 0x042fe400000810c4 */
[----:B------:R-:W2:Y:S06]  /*2e520*/  LDL.LU R252, [R1+0x1ed8] ;  /* 0x001ed80001fc7983 */ /* 0x000eac0000300800 */
[C---:B------:R-:W-:Y:S01]  /*2e530*/  HMMA.1688.F32.TF32 R200, R40.reuse, R34, R200 ;  /* 0x0000002228c8723c */ /* 0x040fe200000810c8 */
[----:B------:R-:W-:Y:S04]  /*2e540*/  LDS R34, [R0+UR7+0x8800] ;  /* 0x0088000700227984 */ /* 0x000fe80008000800 */
[----:B------:R-:W-:Y:S03]  /*2e550*/  LDS R35, [R6+UR7+0x8800] ;  /* 0x0088000706237984 */ /* 0x000fe60008000800 */
[C---:B------:R-:W-:Y:S08]  /*2e560*/  HMMA.1688.F32.TF32 R196, R40.reuse, R18, R216 ;  /* 0x0000001228c4723c */ /* 0x040ff000000810d8 */
[----:B------:R-:W-:Y:S01]  /*2e570*/  HMMA.1688.F32.TF32 R212, R40, R22, R212 ;  /* 0x0000001628d4723c */ /* 0x000fe200000810d4 */
[----:B----4-:R-:W-:Y:S01]  /*2e580*/  IMAD.MOV.U32 R112, RZ, RZ, R29 ;  /* 0x000000ffff707224 */ /* 0x010fe200078e001d */
[----:B---3--:R-:W-:-:S06]  /*2e590*/  MOV R113, R28 ;  /* 0x0000001c00717202 */ /* 0x008fcc0000000f00 */
[----:B------:R-:W-:Y:S01]  /*2e5a0*/  HMMA.1688.F32.TF32 R204, R40, R30, R204 ;  /* 0x0000001e28cc723c */ /* 0x000fe200000810cc */
[----:B------:R-:W-:-:S07]  /*2e5b0*/  IMAD.MOV.U32 R114, RZ, RZ, R25 ;  /* 0x000000ffff727224 */ /* 0x000fce00078e0019 */
        /* <DEDUP_REMOVED lines=9> */
[----:B------:R-:W-:Y:S01]  /*2e650*/  MOV R187, R109 ;  /* 0x0000006d00bb7202 */ /* 0x000fe20000000f00 */
[----:B------:R-:W-:Y:S01]  /*2e660*/  IMAD.MOV.U32 R186, RZ, RZ, R108 ;  /* 0x000000ffffba7224 */ /* 0x000fe200078e006c */
[----:B------:R-:W-:Y:S01]  /*2e670*/  MOV R181, R101 ;  /* 0x0000006500b57202 */ /* 0x000fe20000000f00 */
[----:B------:R-:W-:Y:S01]  /*2e680*/  IMAD.MOV.U32 R180, RZ, RZ, R100 ;  /* 0x000000ffffb47224 */ /* 0x000fe200078e0064 */
[----:B------:R-:W-:Y:S01]  /*2e690*/  LDS R84, [R7+UR7+0x8080] ;  /* 0x0080800707547984 */ /* 0x000fe20008000800 */
[----:B------:R-:W-:Y:S02]  /*2e6a0*/  IMAD.MOV.U32 R182, RZ, RZ, R102 ;  /* 0x000000ffffb67224 */ /* 0x000fe400078e0066 */
[----:B------:R-:W-:Y:S01]  /*2e6b0*/  IMAD.MOV.U32 R183, RZ, RZ, R103 ;  /* 0x000000ffffb77224 */ /* 0x000fe200078e0067 */
[----:B------:R-:W-:Y:S04]  /*2e6c0*/  LDS R86, [R7+UR7+0x8880] ;  /* 0x0088800707567984 */ /* 0x000fe80008000800 */
[----:B--2---:R-:W1:Y:S04]  /*2e6d0*/  LDSM.16.M88.4 R16, [R252+UR7+0x20100] ;  /* 0x02010007fc10783b */ /* 0x004e680008000200 */
[----:B------:R-:W2:Y:S04]  /*2e6e0*/  LDSM.16.M88.4 R20, [R252+UR7+0x22100] ;  /* 0x02210007fc14783b */ /* 0x000ea80008000200 */
[----:B------:R-:W3:Y:S04]  /*2e6f0*/  LDSM.16.M88.4 R28, [R252+UR7+0x24100] ;  /* 0x02410007fc1c783b */ /* 0x000ee80008000200 */
[----:B------:R-:W4:Y:S04]  /*2e700*/  LDSM.16.M88.4 R24, [R252+UR7+0x26100] ;  /* 0x02610007fc18783b */ /* 0x000f280008000200 */
[----:B------:R-:W-:Y:S04]  /*2e710*/  STL [R1+0x1ba0], R252 ;  /* 0x001ba0fc01007387 */ /* 0x000fe80000100800 */
[----:B------:R-:W3:Y:S04]  /*2e720*/  LDSM.16.M88.4 R12, [R252+UR7+0x28100] ;  /* 0x02810007fc0c783b */ /* 0x000ee80008000200 */
[----:B------:R-:W3:Y:S04]  /*2e730*/  LDSM.16.M88.4 R8, [R252+UR7+0x2a100] ;  /* 0x02a10007fc08783b */ /* 0x000ee80008000200 */
[----:B------:R-:W3:Y:S04]  /*2e740*/  LDSM.16.M88.4 R216, [R252+UR7+0x2c100] ;  /* 0x02c10007fcd8783b */ /* 0x000ee80008000200 */
[----:B------:R-:W3:Y:S01]  /*2e750*/  LDSM.16.M88.4 R220, [R252+UR7+0x2e100] ;  /* 0x02e10007fcdc783b */ /* 0x000ee20008000200 */
[----:B------:R-:W-:-:S02]  /*2e760*/  IMAD.MOV.U32 R188, RZ, RZ, R133 ;  /* 0x000000ffffbc7224 */ /* 0x000fc400078e0085 */
[----:B------:R-:W-:Y:S01]  /*2e770*/  IMAD.MOV.U32 R189, RZ, RZ, R132 ;  /* 0x000000ffffbd7224 */ /* 0x000fe200078e0084 */
[----:B------:R-:W-:Y:S01]  /*2e780*/  MOV R190, R37 ;  /* 0x0000002500be7202 */ /* 0x000fe20000000f00 */
[----:B------:R-:W-:Y:S01]  /*2e790*/  LDS R132, [R7+UR7+0x8100] ;  /* 0x0081000707847984 */ /* 0x000fe20008000800 */
[C---:B-1----:R-:W-:Y:S01]  /*2e7a0*/  HMMA.1688.F32.TF32 R116, R32.reuse, R16, R116 ;  /* 0x000000102074723c */ /* 0x042fe20000081074 */
[----:B------:R-:W-:Y:S02]  /*2e7b0*/  IMAD.MOV.U32 R191, RZ, RZ, R36 ;  /* 0x000000ffffbf7224 */ /* 0x000fe400078e0024 */
[----:B------:R-:W-:Y:S04]  /*2e7c0*/  LDS R192, [R7+UR7+0x8180] ;  /* 0x0081800707c07984 */ /* 0x000fe80008000800 */
[----:B------:R-:W-:Y:S01]  /*2e7d0*/  LDS R194, [R7+UR7+0x8980] ;  /* 0x0089800707c27984 */ /* 0x000fe20008000800 */
[----:B--2---:R-:W-:Y:S11]  /*2e7e0*/  HMMA.1688.F32.TF32 R40, R32, R20, R232 ;  /* 0x000000142028723c */ /* 0x004ff600000810e8 */
[----:B------:R-:W-:Y:S04]  /*2e7f0*/  STL.64 [R1+0xe0], R116 ;  /* 0x0000e07401007387 */ /* 0x000fe80000100a00 */
[----:B------:R1:W-:Y:S04]  /*2e800*/  STL.64 [R1+0xe8], R118 ;  /* 0x0000e87601007387 */ /* 0x0003e80000100a00 */
[----:B------:R-:W-:Y:S01]  /*2e810*/  IMAD.MOV.U32 R233, RZ, RZ, R40 ;  /* 0x000000ffffe97224 */ /* 0x000fe200078e0028 */
[----:B------:R-:W-:Y:S01]  /*2e820*/  MOV R234, R41 ;  /* 0x0000002900ea7202 */ /* 0x000fe20000000f00 */
[----:B------:R-:W-:-:S02]  /*2e830*/  IMAD.MOV.U32 R235, RZ, RZ, R42 ;  /* 0x000000ffffeb7224 */ /* 0x000fc400078e002a */
[----:B-1----:R-:W-:Y:S02]  /*2e840*/  IMAD.MOV.U32 R119, RZ, RZ, R43 ;  /* 0x000000ffff777224 */ /* 0x002fe400078e002b */
[----:B---3--:R-:W-:-:S15]  /*2e850*/  HMMA.1688.F32.TF32 R40, R32, R28, R112 ;  /* 0x0000001c2028723c */ /* 0x008fde0000081070 */
[----:B------:R-:W-:-:S04]  /*2e860*/  NOP ;  /* 0x0000000000007918 */ /* 0x000fc80000000000 */
[----:B------:R-:W-:Y:S01]  /*2e870*/  MOV R113, R40 ;  /* 0x0000002800717202 */ /* 0x000fe20000000f00 */
[----:B------:R-:W-:Y:S01]  /*2e880*/  IMAD.MOV.U32 R114, RZ, RZ, R41 ;  /* 0x000000ffff727224 */ /* 0x000fe200078e0029 */
[----:B------:R-:W-:Y:S01]  /*2e890*/  MOV R232, R43 ;  /* 0x0000002b00e87202 */ /* 0x000fe20000000f00 */
[----:B------:R-:W-:Y:S02]  /*2e8a0*/  IMAD.MOV.U32 R115, RZ, RZ, R42 ;  /* 0x000000ffff737224 */ /* 0x000fe400078e002a */
[----:B----4-:R-:W-:Y:S01]  /*2e8b0*/  HMMA.1688.F32.TF32 R40, R32, R24, R128 ;  /* 0x000000182028723c */ /* 0x010fe20000081080 */
        /* <DEDUP_REMOVED lines=44> */
[C---:B--2---:R-:W-:Y:S08]  /*2eb80*/  HMMA.1688.F32.TF32 R40, R32.reuse, R216, R128 ;  /* 0x000000d82028723c */ /* 0x044ff00000081080 */
        /* <DEDUP_REMOVED lines=37> */
[----:B------:R-:W-:Y:S01]  /*2ede0*/  HMMA.1688.F32.TF32 R244, R88, R16, R244 ;  /* 0x0000001058f4723c */ /* 0x000fe200000810f4 */
[----:B------:R-:W-:Y:S01]  /*2edf0*/  LOP3.LUT R252, R0, 0x60, RZ, 0x3c, !PT ;  /* 0x0000006000fc7812 */ /* 0x000fe200078e3cff */
[----:B------:R-:W-:Y:S01]  /*2ee00*/  IMAD.MOV.U32 R128, RZ, RZ, R40 ;  /* 0x000000ffff807224 */ /* 0x000fe200078e0028 */
[----:B------:R-:W-:Y:S01]  /*2ee10*/  MOV R130, R42 ;  /* 0x0000002a00827202 */ /* 0x000fe20000000f00 */
[----:B------:R-:W-:Y:S01]  /*2ee20*/  IMAD.MOV.U32 R129, RZ, RZ, R41 ;  /* 0x000000ffff817224 */ /* 0x000fe200078e0029 */
[----:B------:R-:W-:Y:S04]  /*2ee30*/  LDS R164, [R0+UR7+0x8180] ;  /* 0x0081800700a47984 */ /* 0x000fe80008000800 */
[----:B------:R-:W-:Y:S02]  /*2ee40*/  LDS R85, [R252+UR7+0x8080] ;  /* 0x00808007fc557984 */ /* 0x000fe40008000800 */
[----:B------:R-:W-:Y:S01]  /*2ee50*/  MOV R156, R32 ;  /* 0x00000020009c7202 */ /* 0x000fe20000000f00 */
[----:B------:R-:W-:Y:S01]  /*2ee60*/  IMAD.MOV.U32 R157, RZ, RZ, R33 ;  /* 0x000000ffff9d7224 */ /* 0x000fe200078e0021 */
[----:B------:R-:W-:Y:S01]  /*2ee70*/  MOV R159, R35 ;  /* 0x00000023009f7202 */ /* 0x000fe20000000f00 */
[----:B------:R-:W-:Y:S01]  /*2ee80*/  IMAD.MOV.U32 R158, RZ, RZ, R34 ;  /* 0x000000ffff9e7224 */ /* 0x000fe200078e0022 */
[----:B------:R-:W1:Y:S01]  /*2ee90*/  LDS R87, [R252+UR7+0x8880] ;  /* 0x00888007fc577984 */ /* 0x000e620008000800 */
[----:B------:R-:W-:Y:S03]  /*2eea0*/  HMMA.1688.F32.TF32 R32, R248, R216, R240 ;  /* 0x000000d8f820723c */ /* 0x000fe600000810f0 */
[----:B------:R-:W-:Y:S01]  /*2eeb0*/  LDS R133, [R252+UR7+0x8100] ;  /* 0x00810007fc857984 */ /* 0x000fe20008000800 */
[----:B------:R-:W-:-:S03]  /*2eec0*/  IMAD.MOV.U32 R131, RZ, RZ, R43 ;  /* 0x000000ffff837224 */ /* 0x000fc600078e002b */
[----:B------:R-:W-:Y:S01]  /*2eed0*/  LDS R166, [R0+UR7+0x8980] ;  /* 0x0089800700a67984 */ /* 0x000fe20008000800 */
[----:B------:R-:W-:Y:S03]  /*2eee0*/  HMMA.1688.F32.TF32 R248, R248, R220, R236 ;  /* 0x000000dcf8f8723c */ /* 0x000fe600000810ec */
[----:B------:R-:W-:Y:S04]  /*2eef0*/  LDS R165, [R6+UR7+0x8180] ;  /* 0x0081800706a57984 */ /* 0x000fe80008000800 */
[----:B------:R-:W-:Y:S04]  /*2ef00*/  LDS R167, [R6+UR7+0x8980] ;  /* 0x0089800706a77984 */ /* 0x000fe80008000800 */
[----:B------:R-:W-:Y:S04]  /*2ef10*/  LDS R193, [R252+UR7+0x8180] ;  /* 0x00818007fcc17984 */ /* 0x000fe80008000800 */
[----:B------:R-:W-:Y:S04]  /*2ef20*/  LDS R195, [R252+UR7+0x8980] ;  /* 0x00898007fcc37984 */ /* 0x000fe80008000800 */
[----:B------:R2:W-:Y:S04]  /*2ef30*/  STL.64 [R1+0x1cb8], R250 ;  /* 0x001cb8fa01007387 */ /* 0x0005e80000100a00 */
[----:B------:R3:W-:Y:S01]  /*2ef40*/  STL.64 [R1+0x1cb0], R248 ;  /* 0x001cb0f801007387 */ /* 0x0007e20000100a00 */
[----:B--2---:R-:W-:-:S02]  /*2ef50*/  IMAD.MOV.U32 R250, RZ, RZ, R94 ;  /* 0x000000fffffa7224 */ /* 0x004fc400078e005e */
[----:B---3--:R-:W-:Y:S01]  /*2ef60*/  IMAD.MOV.U32 R248, RZ, RZ, R92 ;  /* 0x000000fffff87224 */ /* 0x008fe200078e005c */
[----:B------:R-:W-:Y:S01]  /*2ef70*/  MOV R249, R93 ;  /* 0x0000005d00f97202 */ /* 0x000fe20000000f00 */
[----:B------:R-:W2:Y:S01]  /*2ef80*/  LDL.LU R92, [R1+0x1ed4] ;  /* 0x001ed400015c7983 */ /* 0x000ea20000300800 */
[----:B------:R-:W-:-:S03]  /*2ef90*/  IMAD.MOV.U32 R251, RZ, RZ, R95 ;  /* 0x000000fffffb7224 */ /* 0x000fc600078e005f */
[----:B------:R-:W2:Y:S04]  /*2efa0*/  LDL.LU R93, [R1+0x1ed0] ;  /* 0x001ed000015d7983 */ /* 0x000ea80000300800 */
[----:B------:R-:W2:Y:S04]  /*2efb0*/  LDL.LU R94, [R1+0x1ecc] ;  /* 0x001ecc00015e7983 */ /* 0x000ea80000300800 */
[----:B------:R-:W2:Y:S04]  /*2efc0*/  LDL.LU R95, [R1+0x1ec8] ;  /* 0x001ec800015f7983 */ /* 0x000ea80000300800 */
[----:B------:R3:W-:Y:S04]  /*2efd0*/  STL.64 [R1+0x1cc8], R246 ;  /* 0x001cc8f601007387 */ /* 0x0007e80000100a00 */
[----:B------:R4:W-:Y:S01]  /*2efe0*/  STL.64 [R1+0x1cc0], R244 ;  /* 0x001cc0f401007387 */ /* 0x0009e20000100a00 */
[----:B---3--:R-:W-:Y:S01]  /*2eff0*/  IMAD.MOV.U32 R246, RZ, RZ, R48 ;  /* 0x000000fffff67224 */ /* 0x008fe200078e0030 */
[----:B------:R-:W-:-:S02]  /*2f000*/  MOV R247, R49 ;  /* 0x0000003100f77202 */ /* 0x000fc40000000f00 */
[----:B----4-:R-:W-:Y:S01]  /*2f010*/  MOV R244, R54 ;  /* 0x0000003600f47202 */ /* 0x010fe20000000f00 */
[----:B------:R-:W-:Y:S01]  /*2f020*/  IMAD.MOV.U32 R245, RZ, RZ, R55 ;  /* 0x000000fffff57224 */ /* 0x000fe200078e0037 */
[----:B------:R-:W1:Y:S04]  /*2f030*/  LDL.LU R54, [R1+0x1ec4] ;  /* 0x001ec40001367983 */ /* 0x000e680000300800 */
[----:B------:R-:W1:Y:S04]  /*2f040*/  LDL.LU R55, [R1+0x1ec0] ;  /* 0x001ec00001377983 */ /* 0x000e680000300800 */
[----:B------:R-:W3:Y:S04]  /*2f050*/  LDL.LU R48, [R1+0x1ebc] ;  /* 0x001ebc0001307983 */ /* 0x000ee80000300800 */
[----:B------:R-:W3:Y:S01]  /*2f060*/  LDL.LU R49, [R1+0x1eb8] ;  /* 0x001eb80001317983 */ /* 0x000ee20000300800 */
[----:B--2---:R-:W-:Y:S01]  /*2f070*/  HMMA.1688.F32.TF32 R240, R88, R20, R92 ;  /* 0x0000001458f0723c */ /* 0x004fe2000008105c */
[----:B------:R-:W-:Y:S01]  /*2f080*/  IMAD.MOV.U32 R92, RZ, RZ, R97 ;  /* 0x000000ffff5c7224 */ /* 0x000fe200078e0061 */
[----:B------:R-:W-:Y:S01]  /*2f090*/  MOV R93, R98 ;  /* 0x00000062005d7202 */ /* 0x000fe20000000f00 */
[----:B------:R-:W-:-:S15]  /*2f0a0*/  IMAD.MOV.U32 R94, RZ, RZ, R99 ;  /* 0x000000ffff5e7224 */ /* 0x000fde00078e0063 */
[----:B------:R-:W-:Y:S01]  /*2f0b0*/  NOP ;  /* 0x0000000000007918 */ /* 0x000fe20000000000 */
[----:B------:R2:W-:Y:S04]  /*2f0c0*/  STL.64 [R1+0x1cd8], R242 ;  /* 0x001cd8f201007387 */ /* 0x0005e80000100a00 */
[----:B------:R4:W-:Y:S01]  /*2f0d0*/  STL.64 [R1+0x1cd0], R240 ;  /* 0x001cd0f001007387 */ /* 0x0009e20000100a00 */
[----:B--2---:R-:W-:Y:S01]  /*2f0e0*/  MOV R242, R44 ;  /* 0x0000002c00f27202 */ /* 0x004fe20000000f00 */
[----:B------:R-:W-:Y:S02]  /*2f0f0*/  IMAD.MOV.U32 R243, RZ, RZ, R96 ;  /* 0x000000fffff37224 */ /* 0x000fe400078e0060 */
[----:B----4-:R-:W-:Y:S02]  /*2f100*/  IMAD.MOV.U32 R240, RZ, RZ, R50 ;  /* 0x000000fffff07224 */ /* 0x010fe400078e0032 */
[----:B------:R-:W3:Y:S01]  /*2f110*/  LDL.LU R50, [R1+0x1eb4] ;  /* 0x001eb40001327983 */ /* 0x000ee20000300800 */
[----:B------:R-:W-:-:S03]  /*2f120*/  IMAD.MOV.U32 R241, RZ, RZ, R51 ;  /* 0x000000fffff17224 */ /* 0x000fc600078e0033 */
[----:B------:R-:W3:Y:S04]  /*2f130*/  LDL.LU R51, [R1+0x1eb0] ;  /* 0x001eb00001337983 */ /* 0x000ee80000300800 */
[----:B------:R-:W2:Y:S04]  /*2f140*/  LDL.LU R44, [R1+0x1eac] ;  /* 0x001eac00012c7983 */ /* 0x000ea80000300800 */
[----:B------:R-:W4:Y:S04]  /*2f150*/  LDL.LU R96, [R1+0x1ea8] ;  /* 0x001ea80001607983 */ /* 0x000f280000300800 */
[----:B------:R-:W4:Y:S04]  /*2f160*/  LDL.LU R97, [R1+0x1ea4] ;  /* 0x001ea40001617983 */ /* 0x000f280000300800 */
[----:B------:R-:W4:Y:S04]  /*2f170*/  LDL.LU R98, [R1+0x1ea0] ;  /* 0x001ea00001627983 */ /* 0x000f280000300800 */
[----:B------:R-:W4:Y:S01]  /*2f180*/  LDL.LU R99, [R1+0x1e9c] ;  /* 0x001e9c0001637983 */ /* 0x000f220000300800 */
[----:B------:R-:W-:-:S03]  /*2f190*/  IMAD.MOV.U32 R95, RZ, RZ, R45 ;  /* 0x000000ffff5f7224 */ /* 0x000fc600078e002d */
[----:B------:R-:W2:Y:S04]  /*2f1a0*/  LDL.LU R45, [R1+0x1e98] ;  /* 0x001e9800012d7983 */ /* 0x000ea80000300800 */
[----:B------:R-:W2:Y:S04]  /*2f1b0*/  LDL.LU R46, [R1+0x1e94] ;  /* 0x001e9400012e7983 */ /* 0x000ea80000300800 */
[----:B------:R-:W2:Y:S04]  /*2f1c0*/  LDL.LU R47, [R1+0x1e90] ;  /* 0x001e9000012f7983 */ /* 0x000ea80000300800 */
[----:B------:R-:W2:Y:S04]  /*2f1d0*/  LDL.LU R108, [R1+0x1e8c] ;  /* 0x001e8c00016c7983 */ /* 0x000ea80000300800 */
[----:B------:R-:W2:Y:S01]  /*2f1e0*/  LDL.LU R109, [R1+0x1e88] ;  /* 0x001e8800016d7983 */ /* 0x000ea20000300800 */
[----:B----4-:R-:W-:Y:S01]  /*2f1f0*/  HMMA.1688.F32.TF32 R236, R88, R28, R96 ;  /* 0x0000001c58ec723c */ /* 0x010fe20000081060 */
[----:B------:R-:W-:Y:S01]  /*2f200*/  IMAD.MOV.U32 R96, RZ, RZ, R110 ;  /* 0x000000ffff607224 */ /* 0x000fe200078e006e */
[----:B------:R-:W-:Y:S01]  /*2f210*/  MOV R98, R105 ;  /* 0x0000006900627202 */ /* 0x000fe20000000f00 */
[----:B------:R-:W4:Y:S01]  /*2f220*/  LDL.LU R110, [R1+0x1e84] ;  /* 0x001e8400016e7983 */ /* 0x000f220000300800 */
[----:B------:R-:W-:-:S02]  /*2f230*/  IMAD.MOV.U32 R97, RZ, RZ, R104 ;  /* 0x000000ffff617224 */ /* 0x000fc400078e0068 */
[----:B------:R-:W-:Y:S01]  /*2f240*/  IMAD.MOV.U32 R99, RZ, RZ, R106 ;  /* 0x000000ffff637224 */ /* 0x000fe200078e006a */
[----:B------:R-:W4:Y:S04]  /*2f250*/  LDL.LU R104, [R1+0x1e80] ;  /* 0x001e800001687983 */ /* 0x000f280000300800 */
[----:B------:R-:W4:Y:S04]  /*2f260*/  LDL.LU R105, [R1+0x1e7c] ;  /* 0x001e7c0001697983 */ /* 0x000f280000300800 */
[----:B------:R-:W4:Y:S04]  /*2f270*/  LDL.LU R106, [R1+0x1e78] ;  /* 0x001e7800016a7983 */ /* 0x000f280000300800 */
[----:B------:R-:W4:Y:S04]  /*2f280*/  LDL.LU R100, [R1+0x1e74] ;  /* 0x001e740001647983 */ /* 0x000f280000300800 */
[----:B------:R-:W4:Y:S04]  /*2f290*/  LDL.LU R101, [R1+0x1e70] ;  /* 0x001e700001657983 */ /* 0x000f280000300800 */
[----:B------:R-:W4:Y:S04]  /*2f2a0*/  LDL.LU R102, [R1+0x1e6c] ;  /* 0x001e6c0001667983 */ /* 0x000f280000300800 */
[----:B------:R-:W4:Y:S04]  /*2f2b0*/  LDL.LU R103, [R1+0x1e68] ;  /* 0x001e680001677983 */ /* 0x000f280000300800 */
[----:B------:R-:W-:Y:S04]  /*2f2c0*/  STL.64 [R1+0x1ce8], R238 ;  /* 0x001ce8ee01007387 */ /* 0x000fe80000100a00 */
[----:B------:R1:W-:Y:S02]  /*2f2d0*/  STL.64 [R1+0x1ce0], R236 ;  /* 0x001ce0ec01007387 */ /* 0x0003e40000100a00 */
[----:B-1----:R-:W-:Y:S01]  /*2f2e0*/  MOV R236, R107 ;  /* 0x0000006b00ec7202 */ /* 0x002fe20000000f00 */
[----:B------:R-:W-:Y:S01]  /*2f2f0*/  IMAD.MOV.U32 R237, RZ, RZ, R111 ;  /* 0x000000ffffed7224 */ /* 0x000fe200078e006f */
[----:B------:R-:W4:Y:S04]  /*2f300*/  LDL.LU R107, [R1+0x1e64] ;  /* 0x001e6400016b7983 */ /* 0x000f280000300800 */
[----:B------:R-:W4:Y:S01]  /*2f310*/  LDL.LU R111, [R1+0x1e60] ;  /* 0x001e6000016f7983 */ /* 0x000f220000300800 */
[----:B------:R-:W-:Y:S01]  /*2f320*/  IMAD.MOV.U32 R238, RZ, RZ, R135 ;  /* 0x000000ffffee7224 */ /* 0x000fe200078e0087 */
[----:B------:R-:W-:Y:S01]  /*2f330*/  MOV R239, R134 ;  /* 0x0000008600ef7202 */ /* 0x000fe20000000f00 */
[----:B------:R-:W-:Y:S01]  /*2f340*/  IMAD.MOV.U32 R5, RZ, RZ, R32 ;  /* 0x000000ffff057224 */ /* 0x000fe200078e0020 */
[----:B------:R-:W-:Y:S01]  /*2f350*/  MOV R3, R34 ;  /* 0x0000002200037202 */ /* 0x000fe20000000f00 */
[----:B------:R-:W-:Y:S01]  /*2f360*/  IMAD.MOV.U32 R4, RZ, RZ, R33 ;  /* 0x000000ffff047224 */ /* 0x000fe200078e0021 */
[----:B------:R-:W-:Y:S01]  /*2f370*/  LDS R134, [R7+UR7+0x8900] ;  /* 0x0089000707867984 */ /* 0x000fe20008000800 */
[----:B------:R-:W-:-:S03]  /*2f380*/  IMAD.MOV.U32 R2, RZ, RZ, R35 ;  /* 0x000000ffff027224 */ /* 0x000fc600078e0023 */
[----:B------:R-:W1:Y:S01]  /*2f390*/  LDS R135, [R252+UR7+0x8900] ;  /* 0x00890007fc877984 */ /* 0x000e620008000800 */
[C---:B--2---:R-:W-:Y:S08]  /*2f3a0*/  HMMA.1688.F32.TF32 R44, R88.reuse, R216, R44 ;  /* 0x000000d8582c723c */ /* 0x044ff0000008102c */
[----:B---3--:R-:W-:Y:S08]  /*2f3b0*/  HMMA.1688.F32.TF32 R48, R88, R220, R48 ;  /* 0x000000dc5830723c */ /* 0x008ff00000081030 */
        /* <DEDUP_REMOVED lines=8> */
[C---:B----4-:R-:W-:Y:S01]  /*2f440*/  HMMA.1688.F32.TF32 R32, R88.reuse, R24, R100 ;  /* 0x000000185820723c */ /* 0x050fe20000081064 */
[----:B------:R-:W-:Y:S04]  /*2f450*/  LDS R100, [R0+UR7+0x8100] ;  /* 0x0081000700647984 */ /* 0x000fe80008000800 */
[----:B------:R-:W-:Y:S04]  /*2f460*/  LDS R102, [R0+UR7+0x8900] ;  /* 0x0089000700667984 */ /* 0x000fe80008000800 */
[----:B------:R-:W-:Y:S04]  /*2f470*/  LDS R101, [R6+UR7+0x8100] ;  /* 0x0081000706657984 */ /* 0x000fe80008000800 */
[----:B------:R-:W2:Y:S01]  /*2f480*/  LDS R103, [R6+UR7+0x8900] ;  /* 0x0089000706677984 */ /* 0x000ea20008000800 */
        /* <DEDUP_REMOVED lines=17> */
[----:B-1----:R-:W-:Y:S03]  /*2f5a0*/  HMMA.1688.F32.TF32 R104, R132, R16, R248 ;  /* 0x000000108468723c */ /* 0x002fe600000810f8 */
[----:B------:R1:W-:Y:S01]  /*2f5b0*/  STL.64 [R1+0x1d60], R60 ;  /* 0x001d603c01007387 */ /* 0x0003e20000100a00 */
[----:B------:R-:W-:-:S03]  /*2f5c0*/  IMAD.MOV.U32 R248, RZ, RZ, R156 ;  /* 0x000000fffff87224 */ /* 0x000fc600078e009c */
[----:B------:R-:W-:Y:S01]  /*2f5d0*/  STL.64 [R1+0x1d78], R66 ;  /* 0x001d784201007387 */ /* 0x000fe20000100a00 */
[----:B--2---:R-:W-:Y:S03]  /*2f5e0*/  HMMA.1688.F32.TF32 R88, R100, R24, R96 ;  /* 0x000000186458723c */ /* 0x004fe60000081060 */
[----:B------:R2:W-:Y:S01]  /*2f5f0*/  STL.64 [R1+0x1d70], R64 ;  /* 0x001d704001007387 */ /* 0x0005e20000100a00 */
[----:B------:R-:W-:-:S03]  /*2f600*/  MOV R249, R157 ;  /* 0x0000009d00f97202 */ /* 0x000fc60000000f00 */
[----:B------:R-:W-:Y:S01]  /*2f610*/  STL.64 [R1+0x1d88], R70 ;  /* 0x001d884601007387 */ /* 0x000fe20000100a00 */
[----:B------:R-:W-:Y:S01]  /*2f620*/  HMMA.1688.F32.TF32 R188, R100, R16, R188 ;  /* 0x0000001064bc723c */ /* 0x000fe200000810bc */
[----:B------:R-:W-:Y:S02]  /*2f630*/  IMAD.MOV.U32 R250, RZ, RZ, R158 ;  /* 0x000000fffffa7224 */ /* 0x000fe400078e009e */
[----:B------:R1:W-:Y:S01]  /*2f640*/  STL.64 [R1+0x1d80], R68 ;  /* 0x001d804401007387 */ /* 0x0003e20000100a00 */
[----:B------:R-:W-:-:S03]  /*2f650*/  IMAD.MOV.U32 R251, RZ, RZ, R159 ;  /* 0x000000fffffb7224 */ /* 0x000fc600078e009f */
[----:B------:R-:W2:Y:S01]  /*2f660*/  LDL.LU R156, [R1+0x1e5c] ;  /* 0x001e5c00019c7983 */ /* 0x000ea20000300800 */
[C---:B------:R-:W-:Y:S03]  /*2f670*/  HMMA.1688.F32.TF32 R84, R100.reuse, R20, R236 ;  /* 0x000000146454723c */ /* 0x040fe600000810ec */
[----:B------:R-:W2:Y:S04]  /*2f680*/  LDL.LU R157, [R1+0x1e58] ;  /* 0x001e5800019d7983 */ /* 0x000ea80000300800 */
[----:B------:R-:W2:Y:S01]  /*2f690*/  LDL.LU R158, [R1+0x1e54] ;  /* 0x001e5400019e7983 */ /* 0x000ea20000300800 */
[C---:B------:R-:W-:Y:S03]  /*2f6a0*/  HMMA.1688.F32.TF32 R180, R100.reuse, R28, R180 ;  /* 0x0000001c64b4723c */ /* 0x040fe600000810b4 */
[----:B------:R-:W2:Y:S05]  /*2f6b0*/  LDL.LU R159, [R1+0x1e50] ;  /* 0x001e5000019f7983 */ /* 0x000eaa0000300800 */
[C---:B------:R-:W-:Y:S08]  /*2f6c0*/  HMMA.1688.F32.TF32 R184, R100.reuse, R12, R184 ;  /* 0x0000000c64b8723c */ /* 0x040ff000000810b8 */
[C---:B------:R-:W-:Y:S08]  /*2f6d0*/  HMMA.1688.F32.TF32 R92, R100.reuse, R8, R92 ;  /* 0x00000008645c723c */ /* 0x040ff0000008105c */
[----:B------:R-:W-:Y:S01]  /*2f6e0*/  HMMA.1688.F32.TF32 R96, R100, R216, R240 ;  /* 0x000000d86460723c */ /* 0x000fe200000810f0 */
[----:B------:R-:W-:-:S07]  /*2f6f0*/  IMAD.MOV.U32 R240, RZ, RZ, R148 ;  /* 0x000000fffff07224 */ /* 0x000fce00078e0094 */
[----:B------:R-:W-:Y:S01]  /*2f700*/  HMMA.1688.F32.TF32 R100, R100, R220, R244 ;  /* 0x000000dc6464723c */ /* 0x000fe200000810f4 */
[----:B------:R-:W-:Y:S01]  /*2f710*/  MOV R244, R152 ;  /* 0x0000009800f47202 */ /* 0x000fe20000000f00 */
[----:B------:R-:W-:Y:S01]  /*2f720*/  IMAD.MOV.U32 R245, RZ, RZ, R153 ;  /* 0x000000fffff57224 */ /* 0x000fe200078e0099 */
[----:B------:R-:W2:Y:S01]  /*2f730*/  LDL.LU R152, [R1+0x1e4c] ;  /* 0x001e4c0001987983 */ /* 0x000ea20000300800 */
[----:B------:R-:W-:Y:S01]  /*2f740*/  IMAD.MOV.U32 R246, RZ, RZ, R154 ;  /* 0x000000fffff67224 */ /* 0x000fe200078e009a */
[----:B------:R-:W-:Y:S02]  /*2f750*/  MOV R247, R155 ;  /* 0x0000009b00f77202 */ /* 0x000fe40000000f00 */
[----:B------:R-:W2:Y:S01]  /*2f760*/  LDL.LU R153, [R1+0x1e48] ;  /* 0x001e480001997983 */ /* 0x000ea20000300800 */
[----:B------:R-:W-:-:S03]  /*2f770*/  IMAD.MOV.U32 R241, RZ, RZ, R149 ;  /* 0x000000fffff17224 */ /* 0x000fc600078e0095 */
[----:B------:R-:W2:Y:S01]  /*2f780*/  LDL.LU R154, [R1+0x1e44] ;  /* 0x001e4400019a7983 */ /* 0x000ea20000300800 */
[----:B------:R-:W-:-:S03]  /*2f790*/  MOV R242, R150 ;  /* 0x0000009600f27202 */ /* 0x000fc60000000f00 */
[----:B------:R-:W2:Y:S01]  /*2f7a0*/  LDL.LU R155, [R1+0x1e40] ;  /* 0x001e4000019b7983 */ /* 0x000ea20000300800 */
[----:B------:R-:W-:-:S03]  /*2f7b0*/  IMAD.MOV.U32 R243, RZ, RZ, R151 ;  /* 0x000000fffff37224 */ /* 0x000fc600078e0097 */
        /* <DEDUP_REMOVED lines=9> */
[----:B---3--:R-:W-:-:S03]  /*2f850*/  MOV R32, R140 ;  /* 0x0000008c00207202 */ /* 0x008fc60000000f00 */
[----:B------:R-:W3:Y:S01]  /*2f860*/  LDL.LU R145, [R1+0x1e28] ;  /* 0x001e280001917983 */ /* 0x000ee20000300800 */
[----:B------:R-:W-:-:S03]  /*2f870*/  IMAD.MOV.U32 R33, RZ, RZ, R141 ;  /* 0x000000ffff217224 */ /* 0x000fc600078e008d */
[----:B------:R-:W3:Y:S01]  /*2f880*/  LDL.LU R146, [R1+0x1e24] ;  /* 0x001e240001927983 */ /* 0x000ee20000300800 */
[----:B------:R-:W-:-:S03]  /*2f890*/  IMAD.MOV.U32 R34, RZ, RZ, R142 ;  /* 0x000000ffff227224 */ /* 0x000fc600078e008e */
[----:B------:R-:W3:Y:S01]  /*2f8a0*/  LDL.LU R147, [R1+0x1e20] ;  /* 0x001e200001937983 */ /* 0x000ee20000300800 */
[----:B------:R-:W-:-:S03]  /*2f8b0*/  MOV R35, R143 ;  /* 0x0000008f00237202 */ /* 0x000fc60000000f00 */
[----:B------:R-:W3:Y:S01]  /*2f8c0*/  LDL.LU R140, [R1+0x1e1c] ;  /* 0x001e1c00018c7983 */ /* 0x000ee20000300800 */
[----:B----4-:R-:W-:-:S03]  /*2f8d0*/  IMAD.MOV.U32 R36, RZ, RZ, R136 ;  /* 0x000000ffff247224 */ /* 0x010fc600078e0088 */
        /* <DEDUP_REMOVED lines=47> */
[----:B-1----:R-:W-:-:S03]  /*2fbd0*/  IMAD.MOV.U32 R60, RZ, RZ, R113 ;  /* 0x000000ffff3c7224 */ /* 0x002fc600078e0071 */
[----:B------:R-:W4:Y:S01]  /*2fbe0*/  LDL.LU R117, [R1+0x1db8] ;  /* 0x001db80001757983 */ /* 0x000f220000300800 */
[----:B------:R-:W-:-:S03]  /*2fbf0*/  IMAD.MOV.U32 R61, RZ, RZ, R114 ;  /* 0x000000ffff3d7224 */ /* 0x000fc600078e0072 */
[----:B------:R-:W4:Y:S01]  /*2fc00*/  LDL.LU R118, [R1+0x1db4] ;  /* 0x001db40001767983 */ /* 0x000f220000300800 */
[----:B------:R-:W-:-:S03]  /*2fc10*/  MOV R62, R115 ;  /* 0x00000073003e7202 */ /* 0x000fc60000000f00 */
[----:B------:R-:W4:Y:S01]  /*2fc20*/  LDL.LU R112, [R1+0x1db0] ;  /* 0x001db00001707983 */ /* 0x000f220000300800 */
[----:B------:R-:W-:-:S03]  /*2fc30*/  IMAD.MOV.U32 R63, RZ, RZ, R232 ;  /* 0x000000ffff3f7224 */ /* 0x000fc600078e00e8 */
[----:B------:R-:W4:Y:S01]  /*2fc40*/  LDL.LU R113, [R1+0x1dac] ;  /* 0x001dac0001717983 */ /* 0x000f220000300800 */
[----:B--2---:R-:W-:-:S03]  /*2fc50*/  IMAD.MOV.U32 R64, RZ, RZ, R233 ;  /* 0x000000ffff407224 */ /* 0x004fc600078e00e9 */
[----:B------:R-:W2:Y:S01]  /*2fc60*/  LDL.LU R114, [R1+0x1da8] ;  /* 0x001da80001727983 */ /* 0x000ea20000300800 */
[----:B------:R-:W-:-:S03]  /*2fc70*/  MOV R65, R234 ;  /* 0x000000ea00417202 */ /* 0x000fc60000000f00 */
[----:B------:R-:W2:Y:S01]  /*2fc80*/  LDL.LU R115, [R1+0x1da4] ;  /* 0x001da40001737983 */ /* 0x000ea20000300800 */
[----:B------:R-:W-:-:S03]  /*2fc90*/  IMAD.MOV.U32 R66, RZ, RZ, R235 ;  /* 0x000000ffff427224 */ /* 0x000fc600078e00eb */
[----:B------:R-:W2:Y:S01]  /*2fca0*/  LDL.LU R232, [R1+0x1da0] ;  /* 0x001da00001e87983 */ /* 0x000ea20000300800 */
[----:B------:R-:W-:-:S03]  /*2fcb0*/  IMAD.MOV.U32 R67, RZ, RZ, R119 ;  /* 0x000000ffff437224 */ /* 0x000fc600078e0077 */
        /* <DEDUP_REMOVED lines=8> */
[----:B------:R-:W-:Y:S08]  /*2fd40*/  HMMA.1688.F32.TF32 R160, R164, R216, R160 ;  /* 0x000000d8a4a0723c */ /* 0x000ff000000810a0 */
        /* <DEDUP_REMOVED lines=8> */
[C---:B---3--:R-:W-:Y:S08]  /*2fdd0*/  HMMA.1688.F32.TF32 R144, R164.reuse, R28, R144 ;  /* 0x0000001ca490723c */ /* 0x048ff00000081090 */
[C---:B----4-:R-:W-:Y:S08]  /*2fde0*/  HMMA.1688.F32.TF32 R140, R164.reuse, R20, R140 ;  /* 0x00000014a48c723c */ /* 0x050ff0000008108c */
[C---:B------:R-:W-:Y:S08]  /*2fdf0*/  HMMA.1688.F32.TF32 R136, R164.reuse, R16, R136 ;  /* 0x00000010a488723c */ /* 0x040ff00000081088 */
[----:B------:R-:W-:Y:S08]  /*2fe00*/  HMMA.1688.F32.TF32 R164, R164, R220, R224 ;  /* 0x000000dca4a4723c */ /* 0x000ff000000810e0 */
        /* <DEDUP_REMOVED lines=9> */
[C---:B------:R-:W-:Y:S08]  /*2fea0*/  HMMA.1688.F32.TF32 R108, R132.reuse, R20, R232 ;  /* 0x00000014846c723c */ /* 0x040ff000000810e8 */
[C---:B------:R-:W-:Y:S08]  /*2feb0*/  HMMA.1688.F32.TF32 R116, R132.reuse, R24, R116 ;  /* 0x000000188474723c */ /* 0x040ff00000081074 */
[----:B------:R-:W-:Y:S08]  /*2fec0*/  HMMA.1688.F32.TF32 R132, R132, R220, R228 ;  /* 0x000000dc8484723c */ /* 0x000ff000000810e4 */
[C---:B------:R-:W-:Y:S01]  /*2fed0*/  HMMA.1688.F32.TF32 R228, R192.reuse, R8, R208 ;  /* 0x00000008c0e4723c */ /* 0x040fe200000810d0 */
[----:B------:R-:W-:Y:S04]  /*2fee0*/  LDS R208, [R0+UR7+0x9080] ;  /* 0x0090800700d07984 */ /* 0x000fe80008000800 */
[----:B------:R-:W-:Y:S03]  /*2fef0*/  LDS R210, [R0+UR7+0x9880] ;  /* 0x0098800700d27984 */ /* 0x000fe60008000800 */
[----:B------:R-:W-:Y:S01]  /*2ff00*/  HMMA.1688.F32.TF32 R232, R192, R216, R212 ;  /* 0x000000d8c0e8723c */ /* 0x000fe200000810d4 */
[----:B------:R-:W-:Y:S04]  /*2ff10*/  LDS R192, [R0+UR7+0x9000] ;  /* 0x0090000700c07984 */ /* 0x000fe80008000800 */
[----:B------:R-:W-:Y:S04]  /*2ff20*/  LDS R194, [R0+UR7+0x9800] ;  /* 0x0098000700c27984 */ /* 0x000fe80008000800 */
[----:B------:R-:W-:Y:S04]  /*2ff30*/  LDS R193, [R6+UR7+0x9000] ;  /* 0x0090000706c17984 */ /* 0x000fe80008000800 */
[----:B------:R-:W2:Y:S01]  /*2ff40*/  LDS R195, [R6+UR7+0x9800] ;  /* 0x0098000706c37984 */ /* 0x000ea20008000800 */
[C---:B-1----:R-:W-:Y:S03]  /*2ff50*/  HMMA.1688.F32.TF32 R36, R204.reuse, R18, R36 ;  /* 0x00000012cc24723c */ /* 0x042fe60000081024 */
[----:B------:R-:W-:Y:S04]  /*2ff60*/  LDS R209, [R6+UR7+0x9080] ;  /* 0x0090800706d17984 */ /* 0x000fe80008000800 */
[----:B------:R-:W1:Y:S01]  /*2ff70*/  LDS R211, [R6+UR7+0x9880] ;  /* 0x0098800706d37984 */ /* 0x000e620008000800 */
[C---:B------:R-:W-:Y:S03]  /*2ff80*/  HMMA.1688.F32.TF32 R32, R204.reuse, R22, R32 ;  /* 0x00000016cc20723c */ /* 0x040fe60000081020 */
[----:B------:R-:W-:Y:S04]  /*2ff90*/  LDS R212, [R7+UR7+0x9080] ;  /* 0x0090800707d47984 */ /* 0x000fe80008000800 */
[----:B------:R-:W-:Y:S01]  /*2ffa0*/  LDS R214, [R7+UR7+0x9880] ;  /* 0x0098800707d67984 */ /* 0x000fe20008000800 */
[----:B------:R-:W-:Y:S03]  /*2ffb0*/  HMMA.1688.F32.TF32 R236, R204, R30, R236 ;  /* 0x0000001eccec723c */ /* 0x000fe600000810ec */
[----:B------:R-:W-:Y:S04]  /*2ffc0*/  LDS R213, [R252+UR7+0x9080] ;  /* 0x00908007fcd57984 */ /* 0x000fe80008000800 */
[----:B------:R-:W3:Y:S01]  /*2ffd0*/  LDS R215, [R252+UR7+0x9880] ;  /* 0x00988007fcd77984 */ /* 0x000ee20008000800 */
[C---:B--2---:R-:W-:Y:S08]  /*2ffe0*/  HMMA.1688.F32.TF32 R68, R192.reuse, R18, R68 ;  /* 0x00000012c044723c */ /* 0x044ff00000081044 */
[C---:B------:R-:W-:Y:S08]  /*2fff0*/  HMMA.1688.F32.TF32 R64, R192.reuse, R22, R64 ;  /* 0x00000016c040723c */ /* 0x040ff00000081040 */
[C---:B------:R-:W-:Y:S08]  /*30000*/  HMMA.1688.F32.TF32 R60, R192.reuse, R30, R60 ;  /* 0x0000001ec03c723c */ /* 0x040ff0000008103c */
[C---:B------:R-:W-:Y:S08]  /*30010*/  HMMA.1688.F32.TF32 R56, R192.reuse, R26, R56 ;  /* 0x0000001ac038723c */ /* 0x040ff00000081038 */
[----:B------:R-:W-:Y:S01]  /*30020*/  HMMA.1688.F32.TF32 R52, R192, R14, R52 ;  /* 0x0000000ec034723c */ /* 0x000fe20000081034 */
[----:B------:R-:W-:Y:S01]  /*30030*/  IMAD.MOV.U32 R9, RZ, RZ, R70 ;  /* 0x000000ffff097224 */ /* 0x000fe200078e0046 */
[----:B------:R-:W-:Y:S01]  /*30040*/  MOV R8, R71 ;  /* 0x0000004700087202 */ /* 0x000fe20000000f00 */
[----:B------:R-:W-:-:S05]  /*30050*/  IMAD.MOV.U32 R12, RZ, RZ, R69 ;  /* 0x000000ffff0c7224 */ /* 0x000fca00078e0045 */
[C---:B------:R-:W-:Y:S01]  /*30060*/  HMMA.1688.F32.TF32 R48, R192.reuse, R10, R48 ;  /* 0x0000000ac030723c */ /* 0x040fe20000081030 */
[----:B------:R-:W-:Y:S01]  /*30070*/  MOV R13, R68 ;  /* 0x00000044000d7202 */ /* 0x000fe20000000f00 */
[----:B------:R-:W2:Y:S01]  /*30080*/  LDL.LU.64 R70, [R1+0x1d88] ;  /* 0x001d880001467983 */ /* 0x000ea20000300a00 */
[----:B------:R-:W-:Y:S01]  /*30090*/  MOV R17, R66 ;  /* 0x0000004200117202 */ /* 0x000fe20000000f00 */
[----:B------:R-:W-:Y:S02]  /*300a0*/  IMAD.MOV.U32 R16, RZ, RZ, R67 ;  /* 0x000000ffff107224 */ /* 0x000fe400078e0043 */
[----:B------:R-:W2:Y:S02]  /*300b0*/  LDL.LU.64 R68, [R1+0x1d80] ;  /* 0x001d800001447983 */ /* 0x000ea40000300a00 */
[C---:B------:R-:W-:Y:S01]  /*300c0*/  HMMA.1688.F32.TF32 R44, R192.reuse, R218, R44 ;  /* 0x000000dac02c723c */ /* 0x040fe2000008102c */
[----:B------:R-:W-:Y:S01]  /*300d0*/  IMAD.MOV.U32 R21, RZ, RZ, R64 ;  /* 0x000000ffff157224 */ /* 0x000fe200078e0040 */
[----:B------:R-:W4:Y:S01]  /*300e0*/  LDL.LU.64 R66, [R1+0x1d78] ;  /* 0x001d780001427983 */ /* 0x000f220000300a00 */
[----:B------:R-:W-:Y:S01]  /*300f0*/  IMAD.MOV.U32 R20, RZ, RZ, R65 ;  /* 0x000000ffff147224 */ /* 0x000fe200078e0041 */
[----:B------:R-:W-:Y:S01]  /*30100*/  MOV R28, R61 ;  /* 0x0000003d001c7202 */ /* 0x000fe20000000f00 */
[----:B------:R-:W-:Y:S01]  /*30110*/  IMAD.MOV.U32 R25, RZ, RZ, R62 ;  /* 0x000000ffff197224 */ /* 0x000fe200078e003e */
[----:B------:R-:W4:Y:S01]  /*30120*/  LDL.LU.64 R64, [R1+0x1d70] ;  /* 0x001d700001407983 */ /* 0x000f220000300a00 */
[----:B------:R-:W-:Y:S01]  /*30130*/  IMAD.MOV.U32 R24, RZ, RZ, R63 ;  /* 0x000000ffff187224 */ /* 0x000fe200078e003f */
[----:B------:R-:W-:Y:S01]  /*30140*/  HMMA.1688.F32.TF32 R192, R192, R222, R40 ;  /* 0x000000dec0c0723c */ /* 0x000fe20000081028 */
[----:B------:R-:W-:Y:S01]  /*30150*/  IMAD.MOV.U32 R29, RZ, RZ, R60 ;  /* 0x000000ffff1d7224 */ /* 0x000fe200078e003c */
[----:B------:R-:W2:Y:S04]  /*30160*/  LDL.LU.64 R62, [R1+0x1d68] ;  /* 0x001d6800013e7983 */ /* 0x000ea80000300a00 */
        /* <DEDUP_REMOVED lines=9> */
[----:B-1----:R-:W3:Y:S04]  /*30200*/  LDL.LU.64 R54, [R1+0x1d48] ;  /* 0x001d480001367983 */ /* 0x002ee80000300a00 */
[----:B------:R-:W3:Y:S04]  /*30210*/  LDL.LU.64 R52, [R1+0x1d40] ;  /* 0x001d400001347983 */ /* 0x000ee80000300a00 */
        /* <DEDUP_REMOVED lines=44> */
[----:B------:R4:W-:Y:S01]  /*304e0*/  STL.64 [R1+0x8], R194 ;  /* 0x000008c201007387 */ /* 0x0009e20000100a00 */
[C---:B--2---:R-:W-:Y:S08]  /*304f0*/  HMMA.1688.F32.TF32 R36, R208.reuse, R14, R36 ;  /* 0x0000000ed024723c */ /* 0x044ff00000081024 */
[----:B---3--:R-:W-:-:S15]  /*30500*/  HMMA.1688.F32.TF32 R32, R208, R26, R32 ;  /* 0x0000001ad020723c */ /* 0x008fde0000081020 */
[----:B------:R-:W-:-:S04]  /*30510*/  NOP ;  /* 0x0000000000007918 */ /* 0x000fc80000000000 */
[----:B------:R-:W-:Y:S01]  /*30520*/  IMAD.MOV.U32 R5, RZ, RZ, R32 ;  /* 0x000000ffff057224 */ /* 0x000fe200078e0020 */
[----:B------:R-:W-:Y:S01]  /*30530*/  MOV R3, R34 ;  /* 0x0000002200037202 */ /* 0x000fe20000000f00 */
[----:B------:R-:W-:Y:S02]  /*30540*/  IMAD.MOV.U32 R4, RZ, RZ, R33 ;  /* 0x000000ffff047224 */ /* 0x000fe400078e0021 */
[----:B------:R-:W-:Y:S02]  /*30550*/  IMAD.MOV.U32 R2, RZ, RZ, R35 ;  /* 0x000000ffff027224 */ /* 0x000fe400078e0023 */
[C---:B------:R-:W-:Y:S08]  /*30560*/  HMMA.1688.F32.TF32 R32, R208.reuse, R10, R40 ;  /* 0x0000000ad020723c */ /* 0x040ff00000081028 */
[----:B------:R-:W-:Y:S01]  /*30570*/  HMMA.1688.F32.TF32 R40, R208, R218, R44 ;  /* 0x000000dad028723c */ /* 0x000fe2000008102c */
[----:B------:R-:W-:Y:S04]  /*30580*/  LDS R44, [R7+UR7+0x9100] ;  /* 0x00910007072c7984 */ /* 0x000fe80008000800 */
[----:B------:R-:W-:Y:S04]  /*30590*/  LDS R46, [R7+UR7+0x9900] ;  /* 0x00990007072e7984 */ /* 0x000fe80008000800 */
[----:B------:R-:W-:Y:S04]  /*305a0*/  LDS R45, [R252+UR7+0x9100] ;  /* 0x00910007fc2d7984 */ /* 0x000fe80008000800 */
[----:B------:R-:W-:Y:S01]  /*305b0*/  LDS R47, [R252+UR7+0x9900] ;  /* 0x00990007fc2f7984 */ /* 0x000fe20008000800 */
[----:B----4-:R-:W-:Y:S03]  /*305c0*/  HMMA.1688.F32.TF32 R192, R204, R222, R248 ;  /* 0x000000deccc0723c */ /* 0x010fe600000810f8 */
[----:B------:R-:W-:Y:S04]  /*305d0*/  LDS R248, [R7+UR7+0xa000] ;  /* 0x00a0000707f87984 */ /* 0x000fe80008000800 */
[----:B------:R-:W-:Y:S01]  /*305e0*/  LDS R250, [R7+UR7+0xa800] ;  /* 0x00a8000707fa7984 */ /* 0x000fe20008000800 */
[C---:B------:R-:W-:Y:S03]  /*305f0*/  HMMA.1688.F32.TF32 R240, R208.reuse, R22, R240 ;  /* 0x00000016d0f0723c */ /* 0x040fe600000810f0 */
[----:B------:R-:W-:Y:S04]  /*30600*/  LDS R249, [R252+UR7+0xa000] ;  /* 0x00a00007fcf97984 */ /* 0x000fe80008000800 */
[----:B------:R-:W-:Y:S04]  /*30610*/  LDS R251, [R252+UR7+0xa800] ;  /* 0x00a80007fcfb7984 */ /* 0x000fe80008000800 */
[----:B------:R-:W-:Y:S04]  /*30620*/  STL.64 [R1+0x250], R192 ;  /* 0x000250c001007387 */ /* 0x000fe80000100a00 */
[----:B------:R1:W-:Y:S02]  /*30630*/  STL.64 [R1+0x258], R194 ;  /* 0x000258c201007387 */ /* 0x0003e40000100a00 */
[----:B-1----:R-:W-:-:S15]  /*30640*/  HMMA.1688.F32.TF32 R192, R208, R30, R236 ;  /* 0x0000001ed0c0723c */ /* 0x002fde00000810ec */
[----:B------:R-:W-:-:S04]  /*30650*/  NOP ;  /* 0x0000000000007918 */ /* 0x000fc80000000000 */
[----:B------:R-:W-:Y:S04]  /*30660*/  STL.64 [R1+0x240], R192 ;  /* 0x000240c001007387 */ /* 0x000fe80000100a00 */
[----:B------:R-:W-:Y:S04]  /*30670*/  STL.64 [R1+0x248], R194 ;  /* 0x000248c201007387 */ /* 0x000fe80000100a00 */
[----:B------:R-:W-:Y:S04]  /*30680*/  STL.64 [R1+0x1a0], R36 ;  /* 0x0001a02401007387 */ /* 0x000fe80000100a00 */
[----:B------:R1:W-:Y:S04]  /*30690*/  STL.64 [R1+0x1a8], R38 ;  /* 0x0001a82601007387 */ /* 0x0003e80000100a00 */
[----:B------:R-:W-:Y:S04]  /*306a0*/  STL.64 [R1+0x190], R32 ;  /* 0x0001902001007387 */ /* 0x000fe80000100a00 */
[----:B------:R2:W-:Y:S01]  /*306b0*/  STL.64 [R1+0x198], R34 ;  /* 0x0001982201007387 */ /* 0x0005e20000100a00 */
[----:B-1----:R-:W-:Y:S03]  /*306c0*/  HMMA.1688.F32.TF32 R36, R208, R222, R48 ;  /* 0x000000ded024723c */ /* 0x002fe60000081030 */
[----:B------:R-:W-:Y:S04]  /*306d0*/  STL.64 [R1+0x180], R40 ;  /* 0x0001802801007387 */ /* 0x000fe80000100a00 */
[----:B------:R1:W-:Y:S01]  /*306e0*/  STL.64 [R1+0x188], R42 ;  /* 0x0001882a01007387 */ /* 0x0003e20000100a00 */
[C---:B--2---:R-:W-:Y:S08]  /*306f0*/  HMMA.1688.F32.TF32 R32, R212.reuse, R18, R52 ;  /* 0x00000012d420723c */ /* 0x044ff00000081034 */
[C---:B-1----:R-:W-:Y:S03]  /*30700*/  HMMA.1688.F32.TF32 R40, R212.reuse, R22, R56 ;  /* 0x00000016d428723c */ /* 0x042fe60000081038 */
[----:B------:R-:W-:Y:S04]  /*30710*/  STL.64 [R1+0x160], R36 ;  /* 0x0001602401007387 */ /* 0x000fe80000100a00 */
[----:B------:R1:W-:Y:S04]  /*30720*/  STL.64 [R1+0x168], R38 ;  /* 0x0001682601007387 */ /* 0x0003e80000100a00 */
[----:B------:R-:W-:Y:S04]  /*30730*/  STL.64 [R1+0x150], R32 ;  /* 0x0001502001007387 */ /* 0x000fe80000100a00 */
[----:B------:R-:W-:Y:S04]  /*30740*/  STL.64 [R1+0x158], R34 ;  /* 0x0001582201007387 */ /* 0x000fe80000100a00 */
[----:B------:R-:W-:Y:S04]  /*30750*/  STL.64 [R1+0x140], R40 ;  /* 0x0001402801007387 */ /* 0x000fe80000100a00 */
[----:B------:R-:W-:Y:S04]  /*30760*/  STL.64 [R1+0x148], R42 ;  /* 0x0001482a01007387 */ /* 0x000fe80000100a00 */
[----:B------:R-:W-:Y:S04]  /*30770*/  LDS R40, [R0+UR7+0x9100] ;  /* 0x0091000700287984 */ /* 0x000fe80008000800 */
[----:B------:R-:W-:Y:S04]  /*30780*/  LDS R42, [R0+UR7+0x9900] ;  /* 0x00990007002a7984 */ /* 0x000fe80008000800 */
[----:B------:R-:W-:Y:S04]  /*30790*/  LDS R41, [R6+UR7+0x9100] ;  /* 0x0091000706297984 */ /* 0x000fe80008000800 */
[----:B------:R-:W2:Y:S01]  /*307a0*/  LDS R43, [R6+UR7+0x9900] ;  /* 0x00990007062b7984 */ /* 0x000ea20008000800 */
[C---:B-1----:R-:W-:Y:S08]  /*307b0*/  HMMA.1688.F32.TF32 R36, R212.reuse, R30, R60 ;  /* 0x0000001ed424723c */ /* 0x042ff0000008103c */
[C---:B------:R-:W-:Y:S11]  /*307c0*/  HMMA.1688.F32.TF32 R192, R212.reuse, R222, R80 ;  /* 0x000000ded4c0723c */ /* 0x040ff60000081050 */
[----:B------:R-:W-:Y:S04]  /*307d0*/  STL.64 [R1+0x130], R36 ;  /* 0x0001302401007387 */ /* 0x000fe80000100a00 */
[----:B------:R1:W-:Y:S02]  /*307e0*/  STL.64 [R1+0x138], R38 ;  /* 0x0001382601007387 */ /* 0x0003e40000100a00 */
[----:B-1----:R-:W-:Y:S08]  /*307f0*/  HMMA.1688.F32.TF32 R36, R212, R14, R68 ;  /* 0x0000000ed424723c */ /* 0x002ff00000081044 */
[C---:B--2---:R-:W-:Y:S08]  /*30800*/  HMMA.1688.F32.TF32 R60, R40.reuse, R18, R188 ;  /* 0x00000012283c723c */ /* 0x044ff000000810bc */
[C---:B------:R-:W-:Y:S03]  /*30810*/  HMMA.1688.F32.TF32 R56, R40.reuse, R22, R84 ;  /* 0x000000162838723c */ /* 0x040fe60000081054 */
[----:B------:R-:W-:Y:S04]  /*30820*/  STL.64 [R1+0x110], R36 ;  /* 0x0001102401007387 */ /* 0x000fe80000100a00 */
[----:B------:R-:W-:Y:S04]  /*30830*/  STL.64 [R1+0x118], R38 ;  /* 0x0001182601007387 */ /* 0x000fe80000100a00 */
[----:B------:R1:W-:Y:S01]  /*30840*/  STL [R1+0x1cac], R192 ;  /* 0x001cacc001007387 */ /* 0x0003e20000100800 */
[----:B------:R-:W-:Y:S03]  /*30850*/  HMMA.1688.F32.TF32 R68, R40, R30, R180 ;  /* 0x0000001e2844723c */ /* 0x000fe600000810b4 */
[----:B------:R2:W-:Y:S04]  /*30860*/  STL [R1+0x1ca8], R193 ;  /* 0x001ca8c101007387 */ /* 0x0005e80000100800 */
[----:B------:R3:W-:Y:S04]  /*30870*/  STL [R1+0x1ca4], R194 ;  /* 0x001ca4c201007387 */ /* 0x0007e80000100800 */
[----:B------:R4:W-:Y:S01]  /*30880*/  STL [R1+0x1ca0], R195 ;  /* 0x001ca0c301007387 */ /* 0x0009e20000100800 */
[----:B-1----:R-:W-:-:S03]  /*30890*/  IMAD.MOV.U32 R192, RZ, RZ, R56 ;  /* 0x000000ffffc07224 */ /* 0x002fc600078e0038 */
[----:B------:R-:W-:Y:S01]  /*308a0*/  STL.64 [R1+0x340], R60 ;  /* 0x0003403c01007387 */ /* 0x000fe20000100a00 */
[----:B--2---:R-:W-:Y:S01]  /*308b0*/  MOV R193, R57 ;  /* 0x0000003900c17202 */ /* 0x004fe20000000f00 */
[----:B---3--:R-:W-:Y:S02]  /*308c0*/  IMAD.MOV.U32 R194, RZ, RZ, R58 ;  /* 0x000000ffffc27224 */ /* 0x008fe400078e003a */
[----:B------:R1:W-:Y:S01]  /*308d0*/  STL.64 [R1+0x348], R62 ;  /* 0x0003483e01007387 */ /* 0x0003e20000100a00 */
[----:B----4-:R-:W-:Y:S02]  /*308e0*/  IMAD.MOV.U32 R195, RZ, RZ, R59 ;  /* 0x000000ffffc37224 */ /* 0x010fe400078e003b */
[C---:B------:R-:W-:Y:S01]  /*308f0*/  HMMA.1688.F32.TF32 R56, R40.reuse, R14, R184 ;  /* 0x0000000e2838723c */ /* 0x040fe200000810b8 */
[----:B------:R-:W-:Y:S04]  /*30900*/  LDS R36, [R0+UR7+0x9180] ;  /* 0x0091800700247984 */ /* 0x000fe80008000800 */
[----:B------:R-:W-:Y:S03]  /*30910*/  LDS R38, [R0+UR7+0x9980] ;  /* 0x0099800700267984 */ /* 0x000fe60008000800 */
[C---:B-1----:R-:W-:Y:S01]  /*30920*/  HMMA.1688.F32.TF32 R60, R40.reuse, R26, R88 ;  /* 0x0000001a283c723c */ /* 0x042fe20000081058 */
[----:B------:R-:W-:Y:S04]  /*30930*/  STL.64 [R1+0x320], R68 ;  /* 0x0003204401007387 */ /* 0x000fe80000100a00 */
[----:B------:R1:W-:Y:S04]  /*30940*/  STL.64 [R1+0x328], R70 ;  /* 0x0003284601007387 */ /* 0x0003e80000100a00 */
[----:B------:R-:W-:Y:S04]  /*30950*/  LDS R37, [R6+UR7+0x9180] ;  /* 0x0091800706257984 */ /* 0x000fe80008000800 */
[----:B------:R-:W2:Y:S01]  /*30960*/  LDS R39, [R6+UR7+0x9980] ;  /* 0x0099800706277984 */ /* 0x000ea20008000800 */
[C---:B-1----:R-:W-:Y:S03]  /*30970*/  HMMA.1688.F32.TF32 R68, R40.reuse, R10, R92 ;  /* 0x0000000a2844723c */ /* 0x042fe6000008105c */
[----:B------:R-:W-:Y:S04]  /*30980*/  LDS R92, [R7+UR7+0xa080] ;  /* 0x00a08007075c7984 */ /* 0x000fe80008000800 */
[----:B------:R-:W-:Y:S04]  /*30990*/  STL.64 [R1+0x310], R60 ;  /* 0x0003103c01007387 */ /* 0x000fe80000100a00 */
[----:B------:R1:W-:Y:S04]  /*309a0*/  STL.64 [R1+0x318], R62 ;  /* 0x0003183e01007387 */ /* 0x0003e80000100a00 */
[----:B------:R-:W-:Y:S04]  /*309b0*/  STL.64 [R1+0x300], R56 ;  /* 0x0003003801007387 */ /* 0x000fe80000100a00 */
[----:B------:R3:W-:Y:S01]  /*309c0*/  STL.64 [R1+0x308], R58 ;  /* 0x0003083a01007387 */ /* 0x0007e20000100a00 */
[C---:B-1----:R-:W-:Y:S03]  /*309d0*/  HMMA.1688.F32.TF32 R60, R40.reuse, R218, R96 ;  /* 0x000000da283c723c */ /* 0x042fe60000081060 */
[----:B------:R-:W-:Y:S04]  /*309e0*/  LDS R94, [R7+UR7+0xa880] ;  /* 0x00a88007075e7984 */ /* 0x000fe80008000800 */
[----:B------:R-:W-:Y:S01]  /*309f0*/  LDS R93, [R252+UR7+0xa080] ;  /* 0x00a08007fc5d7984 */ /* 0x000fe20008000800 */
[----:B---3--:R-:W-:Y:S03]  /*30a00*/  HMMA.1688.F32.TF32 R56, R40, R222, R100 ;  /* 0x000000de2838723c */ /* 0x008fe60000081064 */
[----:B------:R-:W-:Y:S05]  /*30a10*/  LDS R95, [R252+UR7+0xa880] ;  /* 0x00a88007fc5f7984 */ /* 0x000fea0008000800 */
[C---:B------:R-:W-:Y:S01]  /*30a20*/  HMMA.1688.F32.TF32 R40, R44.reuse, R18, R104 ;  /* 0x000000122c28723c */ /* 0x040fe20000081068 */
[----:B------:R-:W-:Y:S04]  /*30a30*/  STL.64 [R1+0x2f0], R68 ;  /* 0x0002f04401007387 */ /* 0x000fe80000100a00 */
[----:B------:R-:W-:Y:S04]  /*30a40*/  STL.64 [R1+0x2f8], R70 ;  /* 0x0002f84601007387 */ /* 0x000fe80000100a00 */
[----:B------:R-:W-:Y:S04]  /*30a50*/  STL.64 [R1+0x2e0], R60 ;  /* 0x0002e03c01007387 */ /* 0x000fe80000100a00 */
[----:B------:R-:W-:Y:S04]  /*30a60*/  STL.64 [R1+0x2e8], R62 ;  /* 0x0002e83e01007387 */ /* 0x000fe80000100a00 */
[----:B------:R-:W-:Y:S04]  /*30a70*/  STL.64 [R1+0x2d0], R56 ;  /* 0x0002d03801007387 */ /* 0x000fe80000100a00 */
[----:B------:R-:W-:Y:S04]  /*30a80*/  STL.64 [R1+0x2d8], R58 ;  /* 0x0002d83a01007387 */ /* 0x000fe80000100a00 */
[----:B------:R-:W-:Y:S04]  /*30a90*/  STL.64 [R1+0x2c0], R40 ;  /* 0x0002c02801007387 */ /* 0x000fe80000100a00 */
[----:B------:R1:W-:Y:S02]  /*30aa0*/  STL.64 [R1+0x2c8], R42 ;  /* 0x0002c82a01007387 */ /* 0x0003e40000100a00 */
[----:B-1----:R-:W-:-:S15]  /*30ab0*/  HMMA.1688.F32.TF32 R40, R44, R26, R116 ;  /* 0x0000001a2c28723c */ /* 0x002fde0000081074 */
[----:B------:R-:W-:-:S04]  /*30ac0*/  NOP ;  /* 0x0000000000007918 */ /* 0x000fc80000000000 */
[----:B------:R-:W-:Y:S01]  /*30ad0*/  MOV R107, R40 ;  /* 0x00000028006b7202 */ /* 0x000fe20000000f00 */
[----:B------:R-:W-:Y:S01]  /*30ae0*/  IMAD.MOV.U32 R106, RZ, RZ, R41 ;  /* 0x000000ffff6a7224 */ /* 0x000fe200078e0029 */
[----:B------:R-:W-:Y:S01]  /*30af0*/  MOV R105, R42 ;  /* 0x0000002a00697202 */ /* 0x000fe20000000f00 */
[----:B------:R-:W-:Y:S02]  /*30b00*/  IMAD.MOV.U32 R104, RZ, RZ, R43 ;  /* 0x000000ffff687224 */ /* 0x000fe400078e002b */
[-C--:B------:R-:W-:Y:S08]  /*30b10*/  HMMA.1688.F32.TF32 R40, R44, R10.reuse, R124 ;  /* 0x0000000a2c28723c */ /* 0x080ff0000008107c */
[C---:B--2---:R-:W-:Y:S08]  /*30b20*/  HMMA.1688.F32.TF32 R180, R36.reuse, R10, R156 ;  /* 0x0000000a24b4723c */ /* 0x044ff0000008109c */
[----:B------:R-:W-:Y:S08]  /*30b30*/  HMMA.1688.F32.TF32 R184, R36, R218, R160 ;  /* 0x000000da24b8723c */ /* 0x000ff000000810a0 */
[----:B------:R-:W-:Y:S01]  /*30b40*/  HMMA.1688.F32.TF32 R32, R212, R26, R64 ;  /* 0x0000001ad420723c */ /* 0x000fe20000081040 */
[----:B------:R-:W-:Y:S01]  /*30b50*/  IMAD.MOV.U32 R68, RZ, RZ, R21 ;  /* 0x000000ffff447224 */ /* 0x000fe200078e0015 */
[----:B------:R-:W-:-:S06]  /*30b60*/  MOV R69, R20 ;  /* 0x0000001400457202 */ /* 0x000fcc0000000f00 */
[----:B------:R-:W-:Y:S01]  /*30b70*/  HMMA.1688.F32.TF32 R244, R208, R18, R244 ;  /* 0x00000012d0f4723c */ /* 0x000fe200000810f4 */
[----:B------:R-:W-:Y:S01]  /*30b80*/  IMAD.MOV.U32 R70, RZ, RZ, R17 ;  /* 0x000000ffff467224 */ /* 0x000fe200078e0011 */
[----:B------:R-:W-:Y:S01]  /*30b90*/  MOV R71, R16 ;  /* 0x0000001000477202 */ /* 0x000fe20000000f00 */
[----:B------:R-:W-:Y:S01]  /*30ba0*/  IMAD.MOV.U32 R101, RZ, RZ, R193 ;  /* 0x000000ffff657224 */ /* 0x000fe200078e00c1 */
[----:B------:R-:W-:Y:S01]  /*30bb0*/  MOV R100, R192 ;  /* 0x000000c000647202 */ /* 0x000fe20000000f00 */
[----:B------:R-:W-:Y:S01]  /*30bc0*/  IMAD.MOV.U32 R103, RZ, RZ, R195 ;  /* 0x000000ffff677224 */ /* 0x000fe200078e00c3 */
[----:B------:R-:W-:Y:S01]  /*30bd0*/  MOV R102, R194 ;  /* 0x000000c200667202 */ /* 0x000fe20000000f00 */
[----:B------:R-:W-:Y:S01]  /*30be0*/  LDS R124, [R0+UR7+0xa100] ;  /* 0x00a10007007c7984 */ /* 0x000fe20008000800 */
[C---:B------:R-:W-:Y:S01]  /*30bf0*/  HMMA.1688.F32.TF32 R60, R44.reuse, R22, R108 ;  /* 0x000000162c3c723c */ /* 0x040fe2000008106c */
[----:B------:R-:W-:Y:S01]  /*30c00*/  MOV R111, R40 ;  /* 0x00000028006f7202 */ /* 0x000fe20000000f00 */
[----:B------:R-:W-:Y:S01]  /*30c10*/  IMAD.MOV.U32 R110, RZ, RZ, R41 ;  /* 0x000000ffff6e7224 */ /* 0x000fe200078e0029 */
[----:B------:R-:W-:Y:S01]  /*30c20*/  MOV R109, R42 ;  /* 0x0000002a006d7202 */ /* 0x000fe20000000f00 */
[----:B------:R-:W-:Y:S01]  /*30c30*/  IMAD.MOV.U32 R108, RZ, RZ, R43 ;  /* 0x000000ffff6c7224 */ /* 0x000fe200078e002b */
[----:B------:R-:W-:Y:S03]  /*30c40*/  LDS R126, [R0+UR7+0xa900] ;  /* 0x00a90007007e7984 */ /* 0x000fe60008000800 */
[C---:B------:R-:W-:Y:S01]  /*30c50*/  HMMA.1688.F32.TF32 R40, R44.reuse, R218, R128 ;  /* 0x000000da2c28723c */ /* 0x040fe20000081080 */
[----:B------:R-:W-:Y:S04]  /*30c60*/  LDS R125, [R6+UR7+0xa100] ;  /* 0x00a10007067d7984 */ /* 0x000fe80008000800 */
[----:B------:R-:W-:Y:S03]  /*30c70*/  LDS R127, [R6+UR7+0xa900] ;  /* 0x00a90007067f7984 */ /* 0x000fe60008000800 */
[C---:B------:R-:W-:Y:S01]  /*30c80*/  HMMA.1688.F32.TF32 R56, R44.reuse, R30, R112 ;  /* 0x0000001e2c38723c */ /* 0x040fe20000081070 */
[----:B------:R-:W-:Y:S04]  /*30c90*/  LDS R156, [R7+UR7+0xa100] ;  /* 0x00a10007079c7984 */ /* 0x000fe80008000800 */
[----:B------:R-:W-:Y:S04]  /*30ca0*/  LDS R158, [R7+UR7+0xa900] ;  /* 0x00a90007079e7984 */ /* 0x000fe80008000800 */
[----:B------:R-:W-:Y:S02]  /*30cb0*/  LDS R157, [R252+UR7+0xa100] ;  /* 0x00a10007fc9d7984 */ /* 0x000fe40008000800 */
[----:B------:R-:W-:Y:S01]  /*30cc0*/  MOV R115, R40 ;  /* 0x0000002800737202 */ /* 0x000fe20000000f00 */
[----:B------:R-:W-:Y:S01]  /*30cd0*/  IMAD.MOV.U32 R114, RZ, RZ, R41 ;  /* 0x000000ffff727224 */ /* 0x000fe200078e0029 */
[----:B------:R-:W-:Y:S01]  /*30ce0*/  MOV R113, R42 ;  /* 0x0000002a00717202 */ /* 0x000fe20000000f00 */
[----:B------:R-:W-:Y:S01]  /*30cf0*/  IMAD.MOV.U32 R112, RZ, RZ, R43 ;  /* 0x000000ffff707224 */ /* 0x000fe200078e002b */
[----:B------:R-:W-:Y:S01]  /*30d00*/  LDS R159, [R252+UR7+0xa900] ;  /* 0x00a90007fc9f7984 */ /* 0x000fe20008000800 */
[----:B------:R-:W-:Y:S03]  /*30d10*/  HMMA.1688.F32.TF32 R40, R44, R222, R132 ;  /* 0x000000de2c28723c */ /* 0x000fe60000081084 */
[----:B------:R-:W-:-:S15]  /*30d20*/  STL.64 [R1+0x2b0], R60 ;  /* 0x0002b03c01007387 */ /* 0x000fde0000100a00 */
[----:B------:R-:W-:Y:S01]  /*30d30*/  NOP ;  /* 0x0000000000007918 */ /* 0x000fe20000000000 */
[----:B------:R-:W-:Y:S01]  /*30d40*/  MOV R119, R40 ;  /* 0x0000002800777202 */ /* 0x000fe20000000f00 */
[----:B------:R-:W-:Y:S01]  /*30d50*/  IMAD.MOV.U32 R118, RZ, RZ, R41 ;  /* 0x000000ffff767224 */ /* 0x000fe200078e0029 */
[----:B------:R-:W-:Y:S01]  /*30d60*/  MOV R117, R42 ;  /* 0x0000002a00757202 */ /* 0x000fe20000000f00 */
[----:B------:R-:W-:Y:S01]  /*30d70*/  IMAD.MOV.U32 R116, RZ, RZ, R43 ;  /* 0x000000ffff747224 */ /* 0x000fe200078e002b */
[----:B------:R-:W-:Y:S01]  /*30d80*/  MOV R66, R33 ;  /* 0x0000002100427202 */ /* 0x000fe20000000f00 */
[----:B------:R-:W-:Y:S01]  /*30d90*/  HMMA.1688.F32.TF32 R40, R36, R22, R140 ;  /* 0x000000162428723c */ /* 0x000fe2000008108c */
[----:B------:R-:W-:Y:S04]  /*30da0*/  STL.64 [R1+0x2b8], R62 ;  /* 0x0002b83e01007387 */ /* 0x000fe80000100a00 */
[----:B------:R-:W-:Y:S04]  /*30db0*/  STL.64 [R1+0x2a0], R56 ;  /* 0x0002a03801007387 */ /* 0x000fe80000100a00 */
[----:B------:R1:W-:Y:S01]  /*30dc0*/  STL.64 [R1+0x2a8], R58 ;  /* 0x0002a83a01007387 */ /* 0x0003e20000100a00 */
[----:B------:R-:W-:-:S02]  /*30dd0*/  IMAD.MOV.U32 R67, RZ, RZ, R32 ;  /* 0x000000ffff437224 */ /* 0x000fc400078e0020 */
[----:B------:R-:W-:Y:S01]  /*30de0*/  IMAD.MOV.U32 R65, RZ, RZ, R34 ;  /* 0x000000ffff417224 */ /* 0x000fe200078e0022 */
[----:B------:R-:W-:Y:S01]  /*30df0*/  LDS R60, [R0+UR7+0xa080] ;  /* 0x00a08007003c7984 */ /* 0x000fe20008000800 */
[----:B------:R-:W-:-:S03]  /*30e00*/  IMAD.MOV.U32 R64, RZ, RZ, R35 ;  /* 0x000000ffff407224 */ /* 0x000fc600078e0023 */
[----:B------:R-:W-:Y:S01]  /*30e10*/  LDS R62, [R0+UR7+0xa880] ;  /* 0x00a88007003e7984 */ /* 0x000fe20008000800 */
[----:B-1----:R-:W-:Y:S01]  /*30e20*/  HMMA.1688.F32.TF32 R56, R44, R14, R120 ;  /* 0x0000000e2c38723c */ /* 0x002fe20000081078 */
[----:B------:R-:W-:Y:S01]  /*30e30*/  MOV R123, R40 ;  /* 0x00000028007b7202 */ /* 0x000fe20000000f00 */
[----:B------:R-:W-:Y:S01]  /*30e40*/  IMAD.MOV.U32 R122, RZ, RZ, R41 ;  /* 0x000000ffff7a7224 */ /* 0x000fe200078e0029 */
[----:B------:R-:W-:Y:S01]  /*30e50*/  MOV R121, R42 ;  /* 0x0000002a00797202 */ /* 0x000fe20000000f00 */
[----:B------:R-:W-:Y:S01]  /*30e60*/  IMAD.MOV.U32 R120, RZ, RZ, R43 ;  /* 0x000000ffff787224 */ /* 0x000fe200078e002b */
[----:B------:R-:W-:Y:S03]  /*30e70*/  LDS R61, [R6+UR7+0xa080] ;  /* 0x00a08007063d7984 */ /* 0x000fe60008000800 */
[----:B------:R-:W-:-:S15]  /*30e80*/  HMMA.1688.F32.TF32 R40, R36, R30, R144 ;  /* 0x0000001e2428723c */ /* 0x000fde0000081090 */
[----:B------:R-:W-:-:S04]  /*30e90*/  NOP ;  /* 0x0000000000007918 */ /* 0x000fc80000000000 */
[----:B------:R-:W-:Y:S01]  /*30ea0*/  MOV R131, R40 ;  /* 0x0000002800837202 */ /* 0x000fe20000000f00 */
[----:B------:R-:W-:Y:S01]  /*30eb0*/  IMAD.MOV.U32 R130, RZ, RZ, R41 ;  /* 0x000000ffff827224 */ /* 0x000fe200078e0029 */
[----:B------:R-:W-:Y:S01]  /*30ec0*/  MOV R129, R42 ;  /* 0x0000002a00817202 */ /* 0x000fe20000000f00 */
[----:B------:R-:W-:Y:S02]  /*30ed0*/  IMAD.MOV.U32 R128, RZ, RZ, R43 ;  /* 0x000000ffff807224 */ /* 0x000fe400078e002b */
[C---:B------:R-:W-:Y:S08]  /*30ee0*/  HMMA.1688.F32.TF32 R40, R36.reuse, R26, R148 ;  /* 0x0000001a2428723c */ /* 0x040ff00000081094 */
[----:B------:R-:W-:Y:S11]  /*30ef0*/  HMMA.1688.F32.TF32 R44, R36, R18, R136 ;  /* 0x00000012242c723c */ /* 0x000ff60000081088 */
[----:B------:R-:W-:Y:S01]  /*30f00*/  MOV R135, R40 ;  /* 0x0000002800877202 */ /* 0x000fe20000000f00 */
[----:B------:R-:W-:Y:S01]  /*30f10*/  IMAD.MOV.U32 R134, RZ, RZ, R41 ;  /* 0x000000ffff867224 */ /* 0x000fe200078e0029 */
[----:B------:R-:W-:Y:S01]  /*30f20*/  MOV R133, R42 ;  /* 0x0000002a00857202 */ /* 0x000fe20000000f00 */
[----:B------:R-:W-:-:S02]  /*30f30*/  IMAD.MOV.U32 R132, RZ, RZ, R43 ;  /* 0x000000ffff847224 */ /* 0x000fc400078e002b */
[----:B------:R-:W-:Y:S01]  /*30f40*/  HMMA.1688.F32.TF32 R40, R36, R14, R152 ;  /* 0x0000000e2428723c */ /* 0x000fe20000081098 */
[----:B------:R-:W-:Y:S04]  /*30f50*/  STL.64 [R1+0x280], R56 ;  /* 0x0002803801007387 */ /* 0x000fe80000100a00 */
[----:B------:R1:W-:Y:S04]  /*30f60*/  STL.64 [R1+0x288], R58 ;  /* 0x0002883a01007387 */ /* 0x0003e80000100a00 */
[----:B------:R-:W-:Y:S04]  /*30f70*/  STL.64 [R1+0x220], R44 ;  /* 0x0002202c01007387 */ /* 0x000fe80000100a00 */
[----:B------:R-:W-:Y:S04]  /*30f80*/  STL.64 [R1+0x228], R46 ;  /* 0x0002282e01007387 */ /* 0x000fe80000100a00 */
[----:B------:R-:W-:Y:S04]  /*30f90*/  STL [R1+0x1c8c], R180 ;  /* 0x001c8cb401007387 */ /* 0x000fe80000100800 */
[----:B------:R-:W-:Y:S04]  /*30fa0*/  STL.64 [R1+0x1e0], R40 ;  /* 0x0001e02801007387 */ /* 0x000fe80000100a00 */
[----:B------:R-:W-:Y:S04]  /*30fb0*/  STL.64 [R1+0x1e8], R42 ;  /* 0x0001e82a01007387 */ /* 0x000fe80000100a00 */
[----:B------:R-:W-:Y:S04]  /*30fc0*/  STL [R1+0x1c88], R181 ;  /* 0x001c88b501007387 */ /* 0x000fe80000100800 */
[----:B------:R-:W-:Y:S04]  /*30fd0*/  STL [R1+0x1c84], R182 ;  /* 0x001c84b601007387 */ /* 0x000fe80000100800 */
[----:B------:R-:W-:Y:S04]  /*30fe0*/  STL [R1+0x1c80], R183 ;  /* 0x001c80b701007387 */ /* 0x000fe80000100800 */
[----:B------:R-:W-:Y:S04]  /*30ff0*/  STL [R1+0x1c9c], R184 ;  /* 0x001c9cb801007387 */ /* 0x000fe80000100800 */
[----:B------:R-:W-:Y:S04]  /*31000*/  STL [R1+0x1c98], R185 ;  /* 0x001c98b901007387 */ /* 0x000fe80000100800 */
[----:B------:R-:W-:Y:S04]  /*31010*/  STL [R1+0x1c94], R186 ;  /* 0x001c94ba01007387 */ /* 0x000fe80000100800 */
[----:B------:R-:W-:Y:S04]  /*31020*/  STL [R1+0x1c90], R187 ;  /* 0x001c90bb01007387 */ /* 0x000fe80000100800 */
[----:B------:R-:W2:Y:S01]  /*31030*/  LDL R63, [R1+0x13b4] ;  /* 0x0013b400013f7983 */ /* 0x000ea20000100800 */
        /* <DEDUP_REMOVED lines=10> */
[----:B------:R-:W-:Y:S01]  /*310e0*/  IMAD.MOV.U32 R54, RZ, RZ, R33 ;  /* 0x000000ffff367224 */ /* 0x000fe200078e0021 */
[----:B------:R-:W-:Y:S01]  /*310f0*/  LDS R32, [R7+UR7+0x9180] ;  /* 0x0091800707207984 */ /* 0x000fe20008000800 */
[----:B------:R-:W-:-:S03]  /*31100*/  IMAD.MOV.U32 R52, RZ, RZ, R35 ;  /* 0x000000ffff347224 */ /* 0x000fc600078e0023 */
[----:B------:R-:W-:Y:S04]  /*31110*/  LDS R34, [R7+UR7+0x9980] ;  /* 0x0099800707227984 */ /* 0x000fe80008000800 */
[----:B------:R-:W-:Y:S04]  /*31120*/  LDS R33, [R252+UR7+0x9180] ;  /* 0x00918007fc217984 */ /* 0x000fe80008000800 */
[----:B------:R-:W3:Y:S01]  /*31130*/  LDS R35, [R252+UR7+0x9980] ;  /* 0x00998007fc237984 */ /* 0x000ee20008000800 */
[----:B------:R-:W-:Y:S01]  /*31140*/  HMMA.1688.F32.TF32 R36, R36, R222, R164 ;  /* 0x000000de2424723c */ /* 0x000fe200000810a4 */
[----:B------:R-:W-:Y:S01]  /*31150*/  IMAD.MOV.U32 R74, RZ, RZ, R9 ;  /* 0x000000ffff4a7224 */ /* 0x000fe200078e0009 */
[----:B------:R-:W-:Y:S01]  /*31160*/  MOV R75, R8 ;  /* 0x00000008004b7202 */ /* 0x000fe20000000f00 */
[----:B-1----:R-:W-:Y:S01]  /*31170*/  IMAD.MOV.U32 R58, RZ, RZ, R25 ;  /* 0x000000ffff3a7224 */ /* 0x002fe200078e0019 */
[----:B------:R-:W-:-:S15]  /*31180*/  MOV R59, R24 ;  /* 0x00000018003b7202 */ /* 0x000fde0000000f00 */
[----:B------:R-:W-:Y:S01]  /*31190*/  STL.64 [R1+0x1d0], R36 ;  /* 0x0001d02401007387 */ /* 0x000fe20000100a00 */
[C---:B---3--:R-:W-:Y:S03]  /*311a0*/  HMMA.1688.F32.TF32 R40, R32.reuse, R18, R168 ;  /* 0x000000122028723c */ /* 0x048fe600000810a8 */
[----:B------:R1:W-:Y:S05]  /*311b0*/  STL.64 [R1+0x1d8], R38 ;  /* 0x0001d82601007387 */ /* 0x0003ea0000100a00 */
[C---:B------:R-:W-:Y:S08]  /*311c0*/  HMMA.1688.F32.TF32 R212, R32.reuse, R10, R228 ;  /* 0x0000000a20d4723c */ /* 0x040ff000000810e4 */
[C---:B-1----:R-:W-:Y:S03]  /*311d0*/  HMMA.1688.F32.TF32 R36, R32.reuse, R22, R172 ;  /* 0x000000162024723c */ /* 0x042fe600000810ac */
[----:B------:R-:W-:Y:S04]  /*311e0*/  STL.64 [R1+0x1c0], R40 ;  /* 0x0001c02801007387 */ /* 0x000fe80000100a00 */
[----:B------:R-:W-:Y:S04]  /*311f0*/  STL.64 [R1+0x1c8], R42 ;  /* 0x0001c82a01007387 */ /* 0x000fe80000100a00 */
[----:B------:R-:W-:Y:S04]  /*31200*/  LDS R40, [R0+UR7+0xa000] ;  /* 0x00a0000700287984 */ /* 0x000fe80008000800 */
[----:B------:R-:W-:Y:S04]  /*31210*/  LDS R42, [R0+UR7+0xa800] ;  /* 0x00a80007002a7984 */ /* 0x000fe80008000800 */
[----:B------:R-:W-:Y:S04]  /*31220*/  LDS R41, [R6+UR7+0xa000] ;  /* 0x00a0000706297984 */ /* 0x000fe80008000800 */
[----:B------:R-:W-:Y:S01]  /*31230*/  LDS R43, [R6+UR7+0xa800] ;  /* 0x00a80007062b7984 */ /* 0x000fe20008000800 */
[----:B------:R-:W-:Y:S01]  /*31240*/  HMMA.1688.F32.TF32 R204, R32, R26, R200 ;  /* 0x0000001a20cc723c */ /* 0x000fe200000810c8 */
[----:B------:R-:W-:Y:S01]  /*31250*/  IMAD.MOV.U32 R56, RZ, RZ, R29 ;  /* 0x000000ffff387224 */ /* 0x000fe200078e001d */
[----:B------:R-:W-:Y:S01]  /*31260*/  MOV R57, R28 ;  /* 0x0000001c00397202 */ /* 0x000fe20000000f00 */
[----:B------:R-:W-:Y:S01]  /*31270*/  IMAD.MOV.U32 R185, RZ, RZ, R38 ;  /* 0x000000ffffb97224 */ /* 0x000fe200078e0026 */
[----:B------:R-:W-:-:S04]  /*31280*/  MOV R184, R37 ;  /* 0x0000002500b87202 */ /* 0x000fc80000000f00 */
[----:B------:R-:W-:Y:S01]  /*31290*/  HMMA.1688.F32.TF32 R236, R32, R30, R176 ;  /* 0x0000001e20ec723c */ /* 0x000fe200000810b0 */
[----:B------:R-:W-:Y:S01]  /*312a0*/  STL [R1+0x170], R36 ;  /* 0x0001702401007387 */ /* 0x000fe20000100800 */
[----:B------:R-:W-:-:S06]  /*312b0*/  MOV R186, R39 ;  /* 0x0000002700ba7202 */ /* 0x000fcc0000000f00 */
[C---:B------:R-:W-:Y:S08]  /*312c0*/  HMMA.1688.F32.TF32 R208, R32.reuse, R14, R224 ;  /* 0x0000000e20d0723c */ /* 0x040ff000000810e0 */
[C---:B------:R-:W-:Y:S08]  /*312d0*/  HMMA.1688.F32.TF32 R216, R32.reuse, R218, R232 ;  /* 0x000000da20d8723c */ /* 0x040ff000000810e8 */
[----:B------:R-:W-:Y:S01]  /*312e0*/  HMMA.1688.F32.TF32 R220, R32, R222, R196 ;  /* 0x000000de20dc723c */ /* 0x000fe200000810c4 */
[----:B------:R-:W-:Y:S01]  /*312f0*/  IMAD.MOV.U32 R72, RZ, RZ, R13 ;  /* 0x000000ffff487224 */ /* 0x000fe200078e000d */
[----:B------:R-:W-:Y:S01]  /*31300*/  MOV R73, R12 ;  /* 0x0000000c00497202 */ /* 0x000fe20000000f00 */
[----:B--2---:R-:W1:Y:S04]  /*31310*/  LDSM.16.M88.4 R8, [R63+UR7+0x20100] ;  /* 0x020100073f08783b */ /* 0x004e680008000200 */
[----:B------:R-:W2:Y:S04]  /*31320*/  LDSM.16.M88.4 R20, [R63+UR7+0x26100] ;  /* 0x026100073f14783b */ /* 0x000ea80008000200 */
[----:B------:R-:W3:Y:S04]  /*31330*/  LDSM.16.M88.4 R24, [R63+UR7+0x28100] ;  /* 0x028100073f18783b */ /* 0x000ee80008000200 */
[----:B------:R-:W4:Y:S04]  /*31340*/  LDSM.16.M88.4 R28, [R63+UR7+0x2a100] ;  /* 0x02a100073f1c783b */ /* 0x000f280008000200 */
[----:B------:R-:W4:Y:S04]  /*31350*/  LDSM.16.M88.4 R32, [R63+UR7+0x2c100] ;  /* 0x02c100073f20783b */ /* 0x000f280008000200 */
[----:B------:R-:W4:Y:S04]  /*31360*/  LDSM.16.M88.4 R36, [R63+UR7+0x2e100] ;  /* 0x02e100073f24783b */ /* 0x000f280008000200 */
[----:B------:R-:W4:Y:S04]  /*31370*/  LDSM.16.M88.4 R12, [R63+UR7+0x22100] ;  /* 0x022100073f0c783b */ /* 0x000f280008000200 */
[----:B------:R-:W4:Y:S04]  /*31380*/  LDSM.16.M88.4 R16, [R63+UR7+0x24100] ;  /* 0x024100073f10783b */ /* 0x000f280008000200 */
[----:B------:R-:W4:Y:S01]  /*31390*/  LDS R63, [R6+UR7+0xa880] ;  /* 0x00a88007063f7984 */ /* 0x000f220008000800 */
[----:B------:R-:W-:Y:S01]  /*313a0*/  IMAD.MOV.U32 R167, RZ, RZ, R120 ;  /* 0x000000ffffa77224 */ /* 0x000fe200078e0078 */
[----:B------:R-:W-:Y:S01]  /*313b0*/  MOV R166, R121 ;  /* 0x0000007900a67202 */ /* 0x000fe20000000f00 */
[----:B------:R-:W-:Y:S01]  /*313c0*/  IMAD.MOV.U32 R165, RZ, RZ, R122 ;  /* 0x000000ffffa57224 */ /* 0x000fe200078e007a */
[----:B------:R-:W-:Y:S01]  /*313d0*/  MOV R164, R123 ;  /* 0x0000007b00a47202 */ /* 0x000fe20000000f00 */
[----:B------:R-:W-:Y:S01]  /*313e0*/  IMAD.MOV.U32 R151, RZ, RZ, R108 ;  /* 0x000000ffff977224 */ /* 0x000fe200078e006c */
[----:B------:R-:W-:Y:S01]  /*313f0*/  MOV R150, R109 ;  /* 0x0000006d00967202 */ /* 0x000fe20000000f00 */
[----:B------:R-:W-:Y:S01]  /*31400*/  IMAD.MOV.U32 R149, RZ, RZ, R110 ;  /* 0x000000ffff957224 */ /* 0x000fe200078e006e */
[----:B-1----:R-:W-:Y:S01]  /*31410*/  HMMA.1688.F32.TF32 R44, R40, R8, R72 ;  /* 0x00000008282c723c */ /* 0x002fe20000081048 */
[----:B------:R-:W-:Y:S01]  /*31420*/  MOV R148, R111 ;  /* 0x0000006f00947202 */ /* 0x000fe20000000f00 */
[----:B------:R-:W-:Y:S01]  /*31430*/  IMAD.MOV.U32 R143, RZ, RZ, R104 ;  /* 0x000000ffff8f7224 */ /* 0x000fe200078e0068 */
[----:B------:R-:W-:Y:S01]  /*31440*/  MOV R142, R105 ;  /* 0x00000069008e7202 */ /* 0x000fe20000000f00 */
[----:B--2---:R-:W-:Y:S04]  /*31450*/  STL [R1+0x1c70], R22 ;  /* 0x001c701601007387 */ /* 0x004fe80000100800 */
[----:B------:R-:W-:Y:S04]  /*31460*/  STL [R1+0x1c6c], R23 ;  /* 0x001c6c1701007387 */ /* 0x000fe80000100800 */
[----:B---3--:R-:W-:Y:S04]  /*31470*/  STL [R1+0x1c60], R26 ;  /* 0x001c601a01007387 */ /* 0x008fe80000100800 */
[----:B------:R-:W-:Y:S04]  /*31480*/  STL [R1+0x1c5c], R27 ;  /* 0x001c5c1b01007387 */ /* 0x000fe80000100800 */
[----:B----4-:R-:W-:Y:S04]  /*31490*/  STL [R1+0x1c64], R30 ;  /* 0x001c641e01007387 */ /* 0x010fe80000100800 */
[----:B------:R-:W-:Y:S04]  /*314a0*/  STL [R1+0x1c58], R31 ;  /* 0x001c581f01007387 */ /* 0x000fe80000100800 */
[----:B------:R-:W-:Y:S04]  /*314b0*/  STL [R1+0x1c74], R34 ;  /* 0x001c742201007387 */ /* 0x000fe80000100800 */
[----:B------:R-:W-:Y:S04]  /*314c0*/  STL [R1+0x1c68], R35 ;  /* 0x001c682301007387 */ /* 0x000fe80000100800 */
[----:B------:R-:W-:Y:S04]  /*314d0*/  STL [R1+0x1c7c], R38 ;  /* 0x001c7c2601007387 */ /* 0x000fe80000100800 */
[----:B------:R-:W-:Y:S04]  /*314e0*/  STL [R1+0x1c78], R39 ;  /* 0x001c782701007387 */ /* 0x000fe80000100800 */
[----:B------:R-:W-:Y:S04]  /*314f0*/  STL [R1+0xe4], R45 ;  /* 0x0000e42d01007387 */ /* 0x000fe80000100800 */
[----:B------:R1:W-:Y:S04]  /*31500*/  STL.64 [R1+0xe8], R46 ;  /* 0x0000e82e01007387 */ /* 0x0003e80000100a00 */
[----:B------:R-:W2:Y:S04]  /*31510*/  LDL.LU R188, [R1+0xb0] ;  /* 0x0000b00001bc7983 */ /* 0x000ea80000300800 */
[----:B------:R-:W2:Y:S04]  /*31520*/  LDL.LU R189, [R1+0xb4] ;  /* 0x0000b40001bd7983 */ /* 0x000ea80000300800 */
[----:B------:R-:W2:Y:S04]  /*31530*/  LDL.LU R190, [R1+0xb8] ;  /* 0x0000b80001be7983 */ /* 0x000ea80000300800 */
[----:B------:R-:W2:Y:S04]  /*31540*/  LDL.LU R191, [R1+0xbc] ;  /* 0x0000bc0001bf7983 */ /* 0x000ea80000300800 */
[----:B------:R-:W3:Y:S04]  /*31550*/  LDL.LU R80, [R1+0xa0] ;  /* 0x0000a00001507983 */ /* 0x000ee80000300800 */
[----:B------:R-:W3:Y:S04]  /*31560*/  LDL.LU R81, [R1+0xa4] ;  /* 0x0000a40001517983 */ /* 0x000ee80000300800 */
[----:B------:R-:W3:Y:S04]  /*31570*/  LDL.LU R82, [R1+0xa8] ;  /* 0x0000a80001527983 */ /* 0x000ee80000300800 */
[----:B------:R-:W3:Y:S01]  /*31580*/  LDL.LU R83, [R1+0xac] ;  /* 0x0000ac0001537983 */ /* 0x000ee20000300800 */
[----:B------:R-:W-:-:S02]  /*31590*/  IMAD.MOV.U32 R183, RZ, RZ, R44 ;  /* 0x000000ffffb77224 */ /* 0x000fc400078e002c */
[----:B-1----:R-:W-:Y:S01]  /*315a0*/  HMMA.1688.F32.TF32 R44, R40, R12, R68 ;  /* 0x0000000c282c723c */ /* 0x002fe20000081044 */
        /* <DEDUP_REMOVED lines=12> */
[----:B------:R-:W-:-:S03]  /*31670*/  MOV R187, R44 ;  /* 0x0000002c00bb7202 */ /* 0x000fc60000000f00 */
[----:B------:R-:W4:Y:S01]  /*31680*/  LDL.LU R96, [R1+0x70] ;  /* 0x0000700001607983 */ /* 0x000f220000300800 */
[----:B------:R-:W-:Y:S01]  /*31690*/  IMAD.MOV.U32 R180, RZ, RZ, R45 ;  /* 0x000000ffffb47224 */ /* 0x000fe200078e002d */
[----:B------:R-:W-:Y:S02]  /*316a0*/  MOV R181, R46 ;  /* 0x0000002e00b57202 */ /* 0x000fe40000000f00 */
[----:B------:R-:W4:Y:S01]  /*316b0*/  LDL.LU R97, [R1+0x74] ;  /* 0x0000740001617983 */ /* 0x000f220000300800 */
[----:B------:R-:W-:-:S03]  /*316c0*/  IMAD.MOV.U32 R182, RZ, RZ, R47 ;  /* 0x000000ffffb67224 */ /* 0x000fc600078e002f */
[----:B------:R-:W4:Y:S01]  /*316d0*/  LDL.LU R98, [R1+0x78] ;  /* 0x0000780001627983 */ /* 0x000f220000300800 */
[----:B------:R-:W-:Y:S03]  /*316e0*/  HMMA.1688.F32.TF32 R44, R40, R16, R56 ;  /* 0x00000010282c723c */ /* 0x000fe60000081038 */
[----:B------:R-:W4:Y:S04]  /*316f0*/  LDL.LU R99, [R1+0x7c] ;  /* 0x00007c0001637983 */ /* 0x000f280000300800 */
[----:B------:R-:W4:Y:S04]  /*31700*/  LDL.LU R56, [R1+0x50] ;  /* 0x0000500001387983 */ /* 0x000f280000300800 */
[----:B------:R-:W4:Y:S04]  /*31710*/  LDL.LU R57, [R1+0x54] ;  /* 0x0000540001397983 */ /* 0x000f280000300800 */
[----:B------:R-:W4:Y:S04]  /*31720*/  LDL.LU R58, [R1+0x58] ;  /* 0x00005800013a7983 */ /* 0x000f280000300800 */
[----:B------:R-:W4:Y:S01]  /*31730*/  LDL.LU R59, [R1+0x5c] ;  /* 0x00005c00013b7983 */ /* 0x000f220000300800 */
[----:B------:R-:W-:Y:S01]  /*31740*/  MOV R199, R44 ;  /* 0x0000002c00c77202 */ /* 0x000fe20000000f00 */
[----:B------:R-:W-:Y:S01]  /*31750*/  IMAD.MOV.U32 R198, RZ, RZ, R45 ;  /* 0x000000ffffc67224 */ /* 0x000fe200078e002d */
[----:B------:R-:W-:Y:S01]  /*31760*/  MOV R197, R46 ;  /* 0x0000002e00c57202 */ /* 0x000fe20000000f00 */
[----:B------:R-:W-:Y:S01]  /*31770*/  IMAD.MOV.U32 R196, RZ, RZ, R47 ;  /* 0x000000ffffc47224 */ /* 0x000fe200078e002f */
        /* <DEDUP_REMOVED lines=17> */
[----:B------:R-:W-:Y:S01]  /*31890*/  LDS R224, [R7+UR7+0xa180] ;  /* 0x00a1800707e07984 */ /* 0x000fe20008000800 */
[----:B------:R-:W-:-:S03]  /*318a0*/  MOV R203, R186 ;  /* 0x000000ba00cb7202 */ /* 0x000fc60000000f00 */
[----:B------:R-:W-:Y:S04]  /*318b0*/  LDS R226, [R7+UR7+0xa980] ;  /* 0x00a9800707e27984 */ /* 0x000fe80008000800 */
[----:B------:R-:W-:Y:S04]  /*318c0*/  LDS R225, [R252+UR7+0xa180] ;  /* 0x00a18007fce17984 */ /* 0x000fe80008000800 */
[----:B------:R-:W1:Y:S01]  /*318d0*/  LDS R227, [R252+UR7+0xa980] ;  /* 0x00a98007fce37984 */ /* 0x000e620008000800 */
[----:B--2---:R-:W-:-:S15]  /*318e0*/  HMMA.1688.F32.TF32 R44, R40, R20, R188 ;  /* 0x00000014282c723c */ /* 0x004fde00000810bc */
[----:B------:R-:W-:-:S04]  /*318f0*/  NOP ;  /* 0x0000000000007918 */ /* 0x000fc80000000000 */
[----:B------:R-:W-:Y:S04]  /*31900*/  STL.64 [R1+0xb0], R44 ;  /* 0x0000b02c01007387 */ /* 0x000fe80000100a00 */
[----:B------:R3:W-:Y:S04]  /*31910*/  STL.64 [R1+0xb8], R46 ;  /* 0x0000b82e01007387 */ /* 0x0007e80000100a00 */
[----:B------:R-:W2:Y:S04]  /*31920*/  LDL.LU R85, [R1+0x34] ;  /* 0x0000340001557983 */ /* 0x000ea80000300800 */
[----:B------:R-:W2:Y:S01]  /*31930*/  LDL.LU R86, [R1+0x38] ;  /* 0x0000380001567983 */ /* 0x000ea20000300800 */
[C---:B---3--:R-:W-:Y:S03]  /*31940*/  HMMA.1688.F32.TF32 R44, R40.reuse, R24, R80 ;  /* 0x00000018282c723c */ /* 0x048fe60000081050 */
[----:B------:R-:W2:Y:S04]  /*31950*/  LDL.LU R87, [R1+0x3c] ;  /* 0x00003c0001577983 */ /* 0x000ea80000300800 */
        /* <DEDUP_REMOVED lines=8> */
[----:B------:R-:W2:Y:S04]  /*319e0*/  LDL.LU R80, [R1+0x10] ;  /* 0x0000100001507983 */ /* 0x000ea80000300800 */
[----:B------:R-:W-:Y:S04]  /*319f0*/  STL.64 [R1+0xa0], R44 ;  /* 0x0000a02c01007387 */ /* 0x000fe80000100a00 */
[----:B------:R4:W-:Y:S04]  /*31a00*/  STL.64 [R1+0xa8], R46 ;  /* 0x0000a82e01007387 */ /* 0x0009e80000100a00 */
[----:B------:R-:W2:Y:S04]  /*31a10*/  LDL.LU R81, [R1+0x14] ;  /* 0x0000140001517983 */ /* 0x000ea80000300800 */
[----:B------:R-:W2:Y:S01]  /*31a20*/  LDL.LU R82, [R1+0x18] ;  /* 0x0000180001527983 */ /* 0x000ea20000300800 */
[----:B----4-:R-:W-:Y:S03]  /*31a30*/  HMMA.1688.F32.TF32 R44, R40, R28, R76 ;  /* 0x0000001c282c723c */ /* 0x010fe6000008104c */
[----:B------:R-:W4:Y:S04]  /*31a40*/  LDL.LU R83, [R1+0x1c] ;  /* 0x00001c0001537983 */ /* 0x000f280000300800 */
[----:B------:R-:W4:-:S12]  /*31a50*/  LDL.LU R76, [R1] ;  /* 0x00000000014c7983 */ /* 0x000f180000300800 */
[----:B------:R-:W-:Y:S04]  /*31a60*/  STL.64 [R1+0x90], R44 ;  /* 0x0000902c01007387 */ /* 0x000fe80000100a00 */
[----:B------:R1:W-:Y:S01]  /*31a70*/  STL.64 [R1+0x98], R46 ;  /* 0x0000982e01007387 */ /* 0x0003e20000100a00 */
[C---:B------:R-:W-:Y:S03]  /*31a80*/  HMMA.1688.F32.TF32 R96, R40.reuse, R36, R96 ;  /* 0x000000242860723c */ /* 0x040fe60000081060 */
[----:B------:R-:W4:Y:S04]  /*31a90*/  LDL.LU R77, [R1+0x4] ;  /* 0x00000400014d7983 */ /* 0x000f280000300800 */
[----:B------:R-:W4:Y:S01]  /*31aa0*/  LDL.LU R78, [R1+0x8] ;  /* 0x00000800014e7983 */ /* 0x000f220000300800 */
[----:B-1----:R-:W-:Y:S03]  /*31ab0*/  HMMA.1688.F32.TF32 R44, R40, R32, R72 ;  /* 0x00000020282c723c */ /* 0x002fe60000081048 */
[----:B------:R-:W4:Y:S04]  /*31ac0*/  LDL.LU R79, [R1+0xc] ;  /* 0x00000c00014f7983 */ /* 0x000f280000300800 */
[----:B------:R-:W4:Y:S01]  /*31ad0*/  LDL.LU R72, [R1+0x250] ;  /* 0x0002500001487983 */ /* 0x000f220000300800 */
[C---:B------:R-:W-:Y:S11]  /*31ae0*/  HMMA.1688.F32.TF32 R40, R248.reuse, R12, R56 ;  /* 0x0000000cf828723c */ /* 0x040ff60000081038 */
[----:B------:R-:W-:Y:S04]  /*31af0*/  STL.64 [R1+0x80], R44 ;  /* 0x0000802c01007387 */ /* 0x000fe80000100a00 */
[----:B------:R1:W-:Y:S04]  /*31b00*/  STL.64 [R1+0x88], R46 ;  /* 0x0000882e01007387 */ /* 0x0003e80000100a00 */
[----:B------:R-:W4:Y:S04]  /*31b10*/  LDL.LU R73, [R1+0x254] ;  /* 0x0002540001497983 */ /* 0x000f280000300800 */
[----:B------:R-:W4:Y:S01]  /*31b20*/  LDL.LU R74, [R1+0x258] ;  /* 0x00025800014a7983 */ /* 0x000f220000300800 */
[-C--:B-1----:R-:W-:Y:S03]  /*31b30*/  HMMA.1688.F32.TF32 R44, R248, R8.reuse, R68 ;  /* 0x00000008f82c723c */ /* 0x082fe60000081044 */
[----:B------:R-:W4:Y:S04]  /*31b40*/  LDL.LU R75, [R1+0x25c] ;  /* 0x00025c00014b7983 */ /* 0x000f280000300800 */
[----:B------:R-:W-:Y:S04]  /*31b50*/  STL.64 [R1+0x70], R96 ;  /* 0x0000706001007387 */ /* 0x000fe80000100a00 */
[----:B------:R-:W-:Y:S04]  /*31b60*/  STL.64 [R1+0x78], R98 ;  /* 0x0000786201007387 */ /* 0x000fe80000100a00 */
[----:B------:R-:W4:Y:S04]  /*31b70*/  LDL.LU R68, [R1+0x240] ;  /* 0x0002400001447983 */ /* 0x000f280000300800 */
[----:B------:R-:W-:Y:S04]  /*31b80*/  STL.64 [R1+0x60], R44 ;  /* 0x0000602c01007387 */ /* 0x000fe80000100a00 */
[----:B------:R-:W-:Y:S04]  /*31b90*/  STL.64 [R1+0x68], R46 ;  /* 0x0000682e01007387 */ /* 0x000fe80000100a00 */
[----:B------:R-:W-:Y:S04]  /*31ba0*/  STL.64 [R1+0x50], R40 ;  /* 0x0000502801007387 */ /* 0x000fe80000100a00 */
[----:B------:R3:W-:Y:S04]  /*31bb0*/  STL.64 [R1+0x58], R42 ;  /* 0x0000582a01007387 */ /* 0x0007e80000100a00 */
[----:B------:R-:W4:Y:S04]  /*31bc0*/  LDL.LU R69, [R1+0x244] ;  /* 0x0002440001457983 */ /* 0x000f280000300800 */
[----:B------:R-:W4:Y:S04]  /*31bd0*/  LDL.LU R70, [R1+0x248] ;  /* 0x0002480001467983 */ /* 0x000f280000300800 */
[----:B------:R-:W4:Y:S01]  /*31be0*/  LDL.LU R71, [R1+0x24c] ;  /* 0x00024c0001477983 */ /* 0x000f220000300800 */
[----:B------:R-:W-:Y:S01]  /*31bf0*/  HMMA.1688.F32.TF32 R244, R60, R8, R244 ;  /* 0x000000083cf4723c */ /* 0x000fe200000810f4 */
[----:B------:R-:W-:Y:S01]  /*31c00*/  MOV R56, R5 ;  /* 0x0000000500387202 */ /* 0x000fe20000000f00 */
[----:B------:R-:W-:Y:S01]  /*31c10*/  IMAD.MOV.U32 R57, RZ, RZ, R4 ;  /* 0x000000ffff397224 */ /* 0x000fe200078e0004 */
[----:B------:R-:W-:Y:S01]  /*31c20*/  MOV R58, R3 ;  /* 0x00000003003a7202 */ /* 0x000fe20000000f00 */
[----:B------:R-:W-:-:S04]  /*31c30*/  IMAD.MOV.U32 R59, RZ, RZ, R2 ;  /* 0x000000ffff3b7224 */ /* 0x000fc800078e0002 */
[----:B------:R-:W-:Y:S08]  /*31c40*/  HMMA.1688.F32.TF32 R240, R60, R12, R240 ;  /* 0x0000000c3cf0723c */ /* 0x000ff000000810f0 */
[----:B---3--:R-:W-:-:S15]  /*31c50*/  HMMA.1688.F32.TF32 R40, R248, R16, R88 ;  /* 0x00000010f828723c */ /* 0x008fde0000081058 */
[----:B------:R-:W-:-:S04]  /*31c60*/  NOP ;  /* 0x0000000000007918 */ /* 0x000fc80000000000 */
[----:B------:R-:W-:Y:S01]  /*31c70*/  MOV R38, R42 ;  /* 0x0000002a00267202 */ /* 0x000fe20000000f00 */
[----:B------:R2:W-:Y:S01]  /*31c80*/  STL.64 [R1+0x40], R40 ;  /* 0x0000402801007387 */ /* 0x0005e20000100a00 */
[----:B------:R-:W-:Y:S02]  /*31c90*/  IMAD.MOV.U32 R39, RZ, RZ, R43 ;  /* 0x000000ffff277224 */ /* 0x000fe400078e002b */
[----:B--2---:R-:W-:-:S15]  /*31ca0*/  HMMA.1688.F32.TF32 R40, R248, R24, R188 ;  /* 0x00000018f828723c */ /* 0x004fde00000810bc */
[----:B------:R-:W-:-:S04]  /*31cb0*/  NOP ;  /* 0x0000000000007918 */ /* 0x000fc80000000000 */
[----:B------:R-:W-:Y:S01]  /*31cc0*/  MOV R34, R40 ;  /* 0x0000002800227202 */ /* 0x000fe20000000f00 */
[----:B------:R-:W-:Y:S01]  /*31cd0*/  IMAD.MOV.U32 R22, RZ, RZ, R41 ;  /* 0x000000ffff167224 */ /* 0x000fe200078e0029 */
[----:B------:R-:W-:Y:S01]  /*31ce0*/  MOV R23, R42 ;  /* 0x0000002a00177202 */ /* 0x000fe20000000f00 */
[----:B------:R-:W-:Y:S02]  /*31cf0*/  IMAD.MOV.U32 R35, RZ, RZ, R43 ;  /* 0x000000ffff237224 */ /* 0x000fe400078e002b */
[----:B----4-:R-:W-:-:S15]  /*31d00*/  HMMA.1688.F32.TF32 R40, R248, R28, R80 ;  /* 0x0000001cf828723c */ /* 0x010fde0000081050 */
[----:B------:R-:W-:-:S04]  /*31d10*/  NOP ;  /* 0x0000000000007918 */ /* 0x000fc80000000000 */
[----:B------:R-:W-:Y:S01]  /*31d20*/  MOV R30, R40 ;  /* 0x00000028001e7202 */ /* 0x000fe20000000f00 */
[----:B------:R-:W-:Y:S01]  /*31d30*/  IMAD.MOV.U32 R26, RZ, RZ, R41 ;  /* 0x000000ffff1a7224 */ /* 0x000fe200078e0029 */
[----:B------:R-:W-:Y:S01]  /*31d40*/  MOV R27, R42 ;  /* 0x0000002a001b7202 */ /* 0x000fe20000000f00 */
[----:B------:R-:W-:Y:S02]  /*31d50*/  IMAD.MOV.U32 R31, RZ, RZ, R43 ;  /* 0x000000ffff1f7224 */ /* 0x000fe400078e002b */
[C---:B------:R-:W-:Y:S08]  /*31d60*/  HMMA.1688.F32.TF32 R40, R248.reuse, R32, R76 ;  /* 0x00000020f828723c */ /* 0x040ff0000008104c */
[C---:B------:R-:W-:Y:S11]  /*31d70*/  HMMA.1688.F32.TF32 R44, R248.reuse, R20, R84 ;  /* 0x00000014f82c723c */ /* 0x040ff60000081054 */
[----:B------:R-:W-:Y:S01]  /*31d80*/  MOV R5, R40 ;  /* 0x0000002800057202 */ /* 0x000fe20000000f00 */
[----:B------:R-:W-:Y:S01]  /*31d90*/  IMAD.MOV.U32 R4, RZ, RZ, R41 ;  /* 0x000000ffff047224 */ /* 0x000fe200078e0029 */
[----:B------:R-:W-:Y:S01]  /*31da0*/  MOV R3, R42 ;  /* 0x0000002a00037202 */ /* 0x000fe20000000f00 */
[----:B------:R-:W-:Y:S01]  /*31db0*/  IMAD.MOV.U32 R2, RZ, RZ, R43 ;  /* 0x000000ffff027224 */ /* 0x000fe200078e002b */
[----:B------:R-:W-:Y:S04]  /*31dc0*/  HMMA.1688.F32.TF32 R248, R248, R36, R72 ;  /* 0x00000024f8f8723c */ /* 0x000fe80000081048 */
[----:B------:R-:W-:Y:S04]  /*31dd0*/  STL.64 [R1+0x30], R44 ;  /* 0x0000302c01007387 */ /* 0x000fe80000100a00 */
[----:B------:R1:W-:Y:S01]  /*31de0*/  STL.64 [R1+0x38], R46 ;  /* 0x0000382e01007387 */ /* 0x0003e20000100a00 */
[----:B------:R-:W-:Y:S01]  /*31df0*/  IMAD.MOV.U32 R191, RZ, RZ, R52 ;  /* 0x000000ffffbf7224 */ /* 0x000fe200078e0034 */
[----:B------:R-:W-:Y:S01]  /*31e00*/  MOV R190, R53 ;  /* 0x0000003500be7202 */ /* 0x000fe20000000f00 */
[----:B------:R-:W-:Y:S01]  /*31e10*/  IMAD.MOV.U32 R189, RZ, RZ, R54 ;  /* 0x000000ffffbd7224 */ /* 0x000fe200078e0036 */
[----:B------:R-:W-:-:S07]  /*31e20*/  MOV R188, R55 ;  /* 0x0000003700bc7202 */ /* 0x000fce0000000f00 */
[----:B------:R2:W-:Y:S04]  /*31e30*/  STL.64 [R1+0x1bb0], R250 ;  /* 0x001bb0fa01007387 */ /* 0x0005e80000100a00 */
[----:B------:R3:W-:Y:S04]  /*31e40*/  STL.64 [R1+0x1ba8], R248 ;  /* 0x001ba8f801007387 */ /* 0x0007e80000100a00 */
[----:B------:R-:W-:Y:S01]  /*31e50*/  STL.64 [R1+0x1bc0], R246 ;  /* 0x001bc0f601007387 */ /* 0x000fe20000100a00 */
[----:B------:R-:W-:Y:S03]  /*31e60*/  HMMA.1688.F32.TF32 R40, R60, R16, R68 ;  /* 0x000000103c28723c */ /* 0x000fe60000081044 */
[----:B------:R4:W-:Y:S04]  /*31e70*/  STL.64 [R1+0x1bb8], R244 ;  /* 0x001bb8f401007387 */ /* 0x0009e80000100a00 */
[----:B------:R-:W-:Y:S04]  /*31e80*/  STL.64 [R1+0x1bd0], R242 ;  /* 0x001bd0f201007387 */ /* 0x000fe80000100a00 */
[----:B------:R1:W-:Y:S01]  /*31e90*/  STL.64 [R1+0x1bc8], R240 ;  /* 0x001bc8f001007387 */ /* 0x0003e20000100a00 */
[----:B------:R-:W-:Y:S01]  /*31ea0*/  IMAD.MOV.U32 R87, RZ, RZ, R48 ;  /* 0x000000ffff577224 */ /* 0x000fe200078e0030 */
[----:B------:R-:W-:Y:S01]  /*31eb0*/  MOV R86, R49 ;  /* 0x0000003100567202 */ /* 0x000fe20000000f00 */
[----:B------:R-:W-:-:S05]  /*31ec0*/  IMAD.MOV.U32 R85, RZ, RZ, R50 ;  /* 0x000000ffff557224 */ /* 0x000fca00078e0032 */
[----:B------:R-:W-:Y:S04]  /*31ed0*/  STL.64 [R1+0x1be0], R42 ;  /* 0x001be02a01007387 */ /* 0x000fe80000100a00 */
[----:B------:R-:W-:Y:S04]  /*31ee0*/  STL.64 [R1+0x1bd8], R40 ;  /* 0x001bd82801007387 */ /* 0x000fe80000100a00 */
[----:B------:R-:W4:Y:S04]  /*31ef0*/  LDL.LU R52, [R1+0x190] ;  /* 0x0001900001347983 */ /* 0x000f280000300800 */
[----:B------:R-:W4:Y:S04]  /*31f00*/  LDL.LU R53, [R1+0x194] ;  /* 0x0001940001357983 */ /* 0x000f280000300800 */
[----:B------:R-:W4:Y:S01]  /*31f10*/  LDL.LU R54, [R1+0x198] ;  /* 0x0001980001367983 */ /* 0x000f220000300800 */
[----:B------:R-:W-:-:S03]  /*31f20*/  MOV R84, R51 ;  /* 0x0000003300547202 */ /* 0x000fc60000000f00 */
[----:B------:R-:W4:Y:S01]  /*31f30*/  LDL.LU R55, [R1+0x19c] ;  /* 0x00019c0001377983 */ /* 0x000f220000300800 */
[----:B-1----:R-:W-:Y:S03]  /*31f40*/  HMMA.1688.F32.TF32 R44, R60, R20, R56 ;  /* 0x000000143c2c723c */ /* 0x002fe60000081038 */
        /* <DEDUP_REMOVED lines=14> */
[----:B------:R-:W-:-:S03]  /*32030*/  MOV R78, R65 ;  /* 0x00000041004e7202 */ /* 0x000fc60000000f00 */
[----:B------:R-:W4:Y:S01]  /*32040*/  LDL.LU R69, [R1+0x144] ;  /* 0x0001440001457983 */ /* 0x000f220000300800 */
[----:B------:R-:W-:-:S03]  /*32050*/  IMAD.MOV.U32 R77, RZ, RZ, R66 ;  /* 0x000000ffff4d7224 */ /* 0x000fc600078e0042 */
[----:B------:R-:W4:Y:S01]  /*32060*/  LDL.LU R70, [R1+0x148] ;  /* 0x0001480001467983 */ /* 0x000f220000300800 */
[----:B------:R-:W-:-:S03]  /*32070*/  MOV R76, R67 ;  /* 0x00000043004c7202 */ /* 0x000fc60000000f00 */
        /* <DEDUP_REMOVED lines=14> */
[----:B------:R-:W-:Y:S01]  /*32160*/  STL.64 [R1+0x1be8], R44 ;  /* 0x001be82c01007387 */ /* 0x000fe20000100a00 */
[----:B--2---:R-:W-:Y:S01]  /*32170*/  IMAD.MOV.U32 R251, RZ, RZ, R116 ;  /* 0x000000fffffb7224 */ /* 0x004fe200078e0074 */
[----:B------:R-:W-:Y:S01]  /*32180*/  MOV R250, R117 ;  /* 0x0000007500fa7202 */ /* 0x000fe20000000f00 */
[----:B---3--:R-:W-:Y:S01]  /*32190*/  IMAD.MOV.U32 R249, RZ, RZ, R118 ;  /* 0x000000fffff97224 */ /* 0x008fe200078e0076 */
[----:B------:R-:W-:Y:S01]  /*321a0*/  MOV R248, R119 ;  /* 0x0000007700f87202 */ /* 0x000fe20000000f00 */
[C---:B----4-:R-:W-:Y:S08]  /*321b0*/  HMMA.1688.F32.TF32 R52, R60.reuse, R28, R52 ;  /* 0x0000001c3c34723c */ /* 0x050ff00000081034 */
[C---:B------:R-:W-:Y:S08]  /*321c0*/  HMMA.1688.F32.TF32 R48, R60.reuse, R24, R48 ;  /* 0x000000183c30723c */ /* 0x040ff00000081030 */
[C---:B------:R-:W-:Y:S11]  /*321d0*/  HMMA.1688.F32.TF32 R56, R60.reuse, R32, R56 ;  /* 0x000000203c38723c */ /* 0x040ff60000081038 */
[----:B------:R-:W-:Y:S04]  /*321e0*/  STL.64 [R1+0x1c00], R50 ;  /* 0x001c003201007387 */ /* 0x000fe80000100a00 */
[----:B------:R-:W-:Y:S01]  /*321f0*/  STL.64 [R1+0x1bf8], R48 ;  /* 0x001bf83001007387 */ /* 0x000fe20000100a00 */
[----:B------:R-:W-:Y:S03]  /*32200*/  HMMA.1688.F32.TF32 R60, R60, R36, R88 ;  /* 0x000000243c3c723c */ /* 0x000fe60000081058 */
[----:B------:R-:W-:Y:S04]  /*32210*/  STL.64 [R1+0x1c10], R54 ;  /* 0x001c103601007387 */ /* 0x000fe80000100a00 */
[----:B------:R-:W-:Y:S04]  /*32220*/  STL.64 [R1+0x1c08], R52 ;  /* 0x001c083401007387 */ /* 0x000fe80000100a00 */
[----:B------:R-:W-:Y:S01]  /*32230*/  STL.64 [R1+0x1c20], R58 ;  /* 0x001c203a01007387 */ /* 0x000fe20000100a00 */
[C---:B------:R-:W-:Y:S03]  /*32240*/  HMMA.1688.F32.TF32 R68, R92.reuse, R12, R68 ;  /* 0x0000000c5c44723c */ /* 0x040fe60000081044 */
[----:B------:R-:W-:Y:S04]  /*32250*/  STL.64 [R1+0x1c18], R56 ;  /* 0x001c183801007387 */ /* 0x000fe80000100a00 */
[----:B------:R-:W2:Y:S04]  /*32260*/  LDL.LU R192, [R1+0x1cac] ;  /* 0x001cac0001c07983 */ /* 0x000ea80000300800 */
[----:B------:R-:W2:Y:S04]  /*32270*/  LDL.LU R193, [R1+0x1ca8] ;  /* 0x001ca80001c17983 */ /* 0x000ea80000300800 */
[----:B------:R-:W2:Y:S01]  /*32280*/  LDL.LU R194, [R1+0x1ca4] ;  /* 0x001ca40001c27983 */ /* 0x000ea20000300800 */
[----:B------:R-:W-:Y:S03]  /*32290*/  HMMA.1688.F32.TF32 R64, R92, R8, R64 ;  /* 0x000000085c40723c */ /* 0x000fe60000081040 */
[----:B------:R-:W2:Y:S04]  /*322a0*/  LDL.LU R195, [R1+0x1ca0] ;  /* 0x001ca00001c37983 */ /* 0x000ea80000300800 */
[----:B------:R-:W3:Y:S04]  /*322b0*/  LDL.LU R96, [R1+0x340] ;  /* 0x0003400001607983 */ /* 0x000ee80000300800 */
[----:B------:R-:W3:Y:S04]  /*322c0*/  LDL.LU R97, [R1+0x344] ;  /* 0x0003440001617983 */ /* 0x000ee80000300800 */
[----:B------:R-:W3:Y:S04]  /*322d0*/  LDL.LU R98, [R1+0x348] ;  /* 0x0003480001627983 */ /* 0x000ee80000300800 */
[----:B------:R-:W3:Y:S04]  /*322e0*/  LDL.LU R99, [R1+0x34c] ;  /* 0x00034c0001637983 */ /* 0x000ee80000300800 */
[----:B------:R-:W-:Y:S04]  /*322f0*/  STL.64 [R1+0x1c30], R62 ;  /* 0x001c303e01007387 */ /* 0x000fe80000100a00 */
[----:B------:R-:W-:Y:S04]  /*32300*/  STL.64 [R1+0x1c28], R60 ;  /* 0x001c283c01007387 */ /* 0x000fe80000100a00 */
[----:B------:R-:W-:Y:S04]  /*32310*/  STL.64 [R1+0x1c40], R66 ;  /* 0x001c404201007387 */ /* 0x000fe80000100a00 */
[----:B------:R-:W-:Y:S04]  /*32320*/  STL.64 [R1+0x1c38], R64 ;  /* 0x001c384001007387 */ /* 0x000fe80000100a00 */
[----:B------:R-:W-:Y:S04]  /*32330*/  STL.64 [R1+0x1c50], R70 ;  /* 0x001c504601007387 */ /* 0x000fe80000100a00 */
[----:B------:R-:W-:Y:S04]  /*32340*/  STL.64 [R1+0x1c48], R68 ;  /* 0x001c484401007387 */ /* 0x000fe80000100a00 */
        /* <DEDUP_REMOVED lines=57> */
[C---:B------:R-:W-:Y:S03]  /*326e0*/  HMMA.1688.F32.TF32 R100, R124.reuse, R12, R100 ;  /* 0x0000000c7c64723c */ /* 0x040fe60000081064 */
[----:B------:R-:W2:Y:S04]  /*326f0*/  LDL.LU R184, [R1+0x1c9c] ;  /* 0x001c9c0001b87983 */ /* 0x000ea80000300800 */
[----:B------:R-:W2:Y:S04]  /*32700*/  LDL.LU R185, [R1+0x1c98] ;  /* 0x001c980001b97983 */ /* 0x000ea80000300800 */
[----:B------:R-:W2:Y:S01]  /*32710*/  LDL.LU R186, [R1+0x1c94] ;  /* 0x001c940001ba7983 */ /* 0x000ea20000300800 */
[----:B------:R-:W-:Y:S01]  /*32720*/  IMAD.MOV.U32 R240, RZ, RZ, R183 ;  /* 0x000000fffff07224 */ /* 0x000fe200078e00b7 */
[C---:B---3--:R-:W-:Y:S08]  /*32730*/  HMMA.1688.F32.TF32 R96, R124.reuse, R8, R96 ;  /* 0x000000087c60723c */ /* 0x048ff00000081060 */
[C---:B----4-:R-:W-:Y:S08]  /*32740*/  HMMA.1688.F32.TF32 R120, R124.reuse, R32, R120 ;  /* 0x000000207c78723c */ /* 0x050ff00000081078 */
[C---:B--2---:R-:W-:Y:S08]  /*32750*/  HMMA.1688.F32.TF32 R116, R124.reuse, R28, R116 ;  /* 0x0000001c7c74723c */ /* 0x044ff00000081074 */
[C---:B------:R-:W-:Y:S08]  /*32760*/  HMMA.1688.F32.TF32 R108, R124.reuse, R20, R108 ;  /* 0x000000147c6c723c */ /* 0x040ff0000008106c */
[C---:B------:R-:W-:Y:S08]  /*32770*/  HMMA.1688.F32.TF32 R104, R124.reuse, R16, R104 ;  /* 0x000000107c68723c */ /* 0x040ff00000081068 */
[C---:B------:R-:W-:Y:S08]  /*32780*/  HMMA.1688.F32.TF32 R112, R124.reuse, R24, R112 ;  /* 0x000000187c70723c */ /* 0x040ff00000081070 */
[----:B------:R-:W-:Y:S01]  /*32790*/  HMMA.1688.F32.TF32 R124, R124, R36, R244 ;  /* 0x000000247c7c723c */ /* 0x000fe200000810f4 */
[----:B------:R-:W-:Y:S01]  /*327a0*/  IMAD.MOV.U32 R244, RZ, RZ, R187 ;  /* 0x000000fffff47224 */ /* 0x000fe200078e00bb */
[----:B------:R-:W-:Y:S01]  /*327b0*/  MOV R245, R180 ;  /* 0x000000b400f57202 */ /* 0x000fe20000000f00 */
[----:B------:R-:W2:Y:S01]  /*327c0*/  LDL.LU R187, [R1+0x1c90] ;  /* 0x001c900001bb7983 */ /* 0x000ea20000300800 */
[----:B------:R-:W-:Y:S01]  /*327d0*/  IMAD.MOV.U32 R246, RZ, RZ, R181 ;  /* 0x000000fffff67224 */ /* 0x000fe200078e00b5 */
[----:B------:R-:W-:-:S02]  /*327e0*/  MOV R247, R182 ;  /* 0x000000b600f77202 */ /* 0x000fc40000000f00 */
[----:B------:R-:W3:Y:S04]  /*327f0*/  LDL.LU R180, [R1+0x1c8c] ;  /* 0x001c8c0001b47983 */ /* 0x000ee80000300800 */
[----:B------:R-:W3:Y:S04]  /*32800*/  LDL.LU R181, [R1+0x1c88] ;  /* 0x001c880001b57983 */ /* 0x000ee80000300800 */
[----:B------:R-:W3:Y:S04]  /*32810*/  LDL.LU R182, [R1+0x1c84] ;  /* 0x001c840001b67983 */ /* 0x000ee80000300800 */
[----:B------:R-:W3:Y:S04]  /*32820*/  LDL.LU R183, [R1+0x1c80] ;  /* 0x001c800001b77983 */ /* 0x000ee80000300800 */
        /* <DEDUP_REMOVED lines=11> */
[----:B------:R-:W-:Y:S01]  /*328e0*/  MOV R248, R199 ;  /* 0x000000c700f87202 */ /* 0x000fe20000000f00 */
[----:B------:R-:W-:Y:S01]  /*328f0*/  IMAD.MOV.U32 R249, RZ, RZ, R198 ;  /* 0x000000fffff97224 */ /* 0x000fe200078e00c6 */
[----:B------:R-:W-:Y:S01]  /*32900*/  MOV R250, R197 ;  /* 0x000000c500fa7202 */ /* 0x000fe20000000f00 */
[----:B------:R-:W-:-:S04]  /*32910*/  IMAD.MOV.U32 R251, RZ, RZ, R196 ;  /* 0x000000fffffb7224 */ /* 0x000fc800078e00c4 */
[C---:B------:R-:W-:Y:S08]  /*32920*/  HMMA.1688.F32.TF32 R72, R92.reuse, R16, R72 ;  /* 0x000000105c48723c */ /* 0x040ff00000081048 */
[C---:B------:R-:W-:Y:S08]  /*32930*/  HMMA.1688.F32.TF32 R76, R92.reuse, R20, R76 ;  /* 0x000000145c4c723c */ /* 0x040ff0000008104c */
[C---:B------:R-:W-:Y:S08]  /*32940*/  HMMA.1688.F32.TF32 R80, R92.reuse, R24, R80 ;  /* 0x000000185c50723c */ /* 0x040ff00000081050 */
[C---:B------:R-:W-:Y:S08]  /*32950*/  HMMA.1688.F32.TF32 R84, R92.reuse, R28, R84 ;  /* 0x0000001c5c54723c */ /* 0x040ff00000081054 */
[C---:B------:R-:W-:Y:S01]  /*32960*/  HMMA.1688.F32.TF32 R88, R92.reuse, R32, R188 ;  /* 0x000000205c58723c */ /* 0x040fe200000810bc */
[----:B------:R-:W-:Y:S04]  /*32970*/  LDS R188, [R0+UR7+0xa180] ;  /* 0x00a1800700bc7984 */ /* 0x000fe80008000800 */
[----:B------:R-:W-:Y:S03]  /*32980*/  LDS R190, [R0+UR7+0xa980] ;  /* 0x00a9800700be7984 */ /* 0x000fe60008000800 */
[----:B------:R-:W-:Y:S01]  /*32990*/  HMMA.1688.F32.TF32 R92, R92, R36, R192 ;  /* 0x000000245c5c723c */ /* 0x000fe200000810c0 */
[----:B------:R-:W-:Y:S04]  /*329a0*/  LDS R189, [R6+UR7+0xa180] ;  /* 0x00a1800706bd7984 */ /* 0x000fe80008000800 */
[----:B------:R-:W-:Y:S03]  /*329b0*/  LDS R191, [R6+UR7+0xa980] ;  /* 0x00a9800706bf7984 */ /* 0x000fe60008000800 */
[C---:B------:R-:W-:Y:S08]  /*329c0*/  HMMA.1688.F32.TF32 R196, R224.reuse, R12, R200 ;  /* 0x0000000ce0c4723c */ /* 0x040ff000000810c8 */
[C---:B------:R-:W-:Y:S01]  /*329d0*/  HMMA.1688.F32.TF32 R192, R224.reuse, R8, R228 ;  /* 0x00000008e0c0723c */ /* 0x040fe200000810e4 */
[----:B------:R-:W-:Y:S04]  /*329e0*/  LDS R229, [R252+UR7+0xb000] ;  /* 0x00b00007fce57984 */ /* 0x000fe80008000800 */
[----:B------:R-:W-:Y:S03]  /*329f0*/  LDS R231, [R252+UR7+0xb800] ;  /* 0x00b80007fce77984 */ /* 0x000fe60008000800 */
        /* <DEDUP_REMOVED lines=11> */
[----:B------:R-:W-:Y:S01]  /*32ab0*/  HMMA.1688.F32.TF32 R220, R224, R36, R220 ;  /* 0x00000024e0dc723c */ /* 0x000fe200000810dc */
[----:B------:R-:W-:Y:S04]  /*32ac0*/  LDS R224, [R0+UR7+0xb000] ;  /* 0x00b0000700e07984 */ /* 0x000fe80008000800 */
[----:B------:R-:W-:Y:S04]  /*32ad0*/  LDS R226, [R0+UR7+0xb800] ;  /* 0x00b8000700e27984 */ /* 0x000fe80008000800 */
[----:B------:R-:W-:Y:S04]  /*32ae0*/  LDS R225, [R6+UR7+0xb000] ;  /* 0x00b0000706e17984 */ /* 0x000fe80008000800 */
[----:B------:R-:W1:Y:S02]  /*32af0*/  LDS R227, [R6+UR7+0xb800] ;  /* 0x00b8000706e37984 */ /* 0x000e640008000800 */
[----:B-1----:R-:W-:Y:S01]  /*32b00*/  HMMA.1688.F32.TF32 R44, R224, R14, R244 ;  /* 0x0000000ee02c723c */ /* 0x002fe200000810f4 */
[----:B------:R-:W-:-:S07]  /*32b10*/  IMAD.MOV.U32 R244, RZ, RZ, R34 ;  /* 0x000000fffff47224 */ /* 0x000fce00078e0022 */
[----:B----4-:R-:W-:-:S15]  /*32b20*/  HMMA.1688.F32.TF32 R40, R224, R10, R240 ;  /* 0x0000000ae028723c */ /* 0x010fde00000810f0 */
[----:B------:R-:W-:-:S04]  /*32b30*/  NOP ;  /* 0x0000000000007918 */ /* 0x000fc80000000000 */
[----:B------:R-:W-:Y:S01]  /*32b40*/  STL [R1+0x394], R41 ;  /* 0x0003942901007387 */ /* 0x000fe20000100800 */
[----:B------:R-:W-:-:S03]  /*32b50*/  MOV R252, R40 ;  /* 0x0000002800fc7202 */ /* 0x000fc60000000f00 */
[----:B------:R1:W-:Y:S04]  /*32b60*/  STL.64 [R1+0x398], R42 ;  /* 0x0003982a01007387 */ /* 0x0003e80000100a00 */
[----:B------:R-:W4:Y:S01]  /*32b70*/  LDL.LU R52, [R1+0x70] ;  /* 0x0000700001347983 */ /* 0x000f220000300800 */
[----:B-1----:R-:W-:Y:S03]  /*32b80*/  HMMA.1688.F32.TF32 R40, R224, R18, R248 ;  /* 0x00000012e028723c */ /* 0x002fe600000810f8 */
[----:B------:R1:W-:Y:S04]  /*32b90*/  STL.64 [R1+0x380], R44 ;  /* 0x0003802c01007387 */ /* 0x0003e80000100a00 */
[----:B------:R-:W-:-:S12]  /*32ba0*/  STL.64 [R1+0x388], R46 ;  /* 0x0003882e01007387 */ /* 0x000fd80000100a00 */
[----:B------:R-:W-:Y:S04]  /*32bb0*/  STL.64 [R1+0x370], R40 ;  /* 0x0003702801007387 */ /* 0x000fe80000100a00 */
[----:B------:R1:W-:Y:S04]  /*32bc0*/  STL.64 [R1+0x378], R42 ;  /* 0x0003782a01007387 */ /* 0x0003e80000100a00 */
        /* <DEDUP_REMOVED lines=27> */
[----:B-1----:R-:W3:Y:S04]  /*32d80*/  LDL.LU R44, [R1+0x50] ;  /* 0x00005000012c7983 */ /* 0x002ee80000300800 */
[----:B------:R-:W3:Y:S01]  /*32d90*/  LDL.LU R45, [R1+0x54] ;  /* 0x00005400012d7983 */ /* 0x000ee20000300800 */
[----:B------:R-:W-:-:S03]  /*32da0*/  IMAD.MOV.U32 R42, RZ, RZ, R38 ;  /* 0x000000ffff2a7224 */ /* 0x000fc600078e0026 */
[----:B------:R-:W3:Y:S01]  /*32db0*/  LDL.LU R46, [R1+0x58] ;  /* 0x00005800012e7983 */ /* 0x000ee20000300800 */
[----:B------:R-:W-:-:S03]  /*32dc0*/  MOV R43, R39 ;  /* 0x00000027002b7202 */ /* 0x000fc60000000f00 */
[----:B------:R-:W3:Y:S04]  /*32dd0*/  LDL.LU R47, [R1+0x5c] ;  /* 0x00005c00012f7983 */ /* 0x000ee80000300800 */
[----:B------:R-:W4:Y:S01]  /*32de0*/  LDL.LU R40, [R1+0x40] ;  /* 0x0000400001287983 */ /* 0x000f220000300800 */
[----:B------:R-:W-:-:S03]  /*32df0*/  MOV R245, R22 ;  /* 0x0000001600f57202 */ /* 0x000fc60000000f00 */
[----:B------:R-:W4:Y:S01]  /*32e00*/  LDL.LU R41, [R1+0x44] ;  /* 0x0000440001297983 */ /* 0x000f220000300800 */
[----:B------:R-:W-:-:S03]  /*32e10*/  IMAD.MOV.U32 R246, RZ, RZ, R23 ;  /* 0x000000fffff67224 */ /* 0x000fc600078e0017 */
        /* <DEDUP_REMOVED lines=10> */
[----:B------:R-:W4:Y:S04]  /*32ec0*/  LDL.LU R30, [R1+0x1c64] ;  /* 0x001c6400011e7983 */ /* 0x000f280000300800 */
[----:B------:R-:W4:Y:S01]  /*32ed0*/  LDL.LU R26, [R1+0x1c60] ;  /* 0x001c6000011a7983 */ /* 0x000f220000300800 */
[----:B------:R-:W-:-:S03]  /*32ee0*/  MOV R251, R31 ;  /* 0x0000001f00fb7202 */ /* 0x000fc60000000f00 */
[----:B------:R-:W4:Y:S04]  /*32ef0*/  LDL.LU R27, [R1+0x1c5c] ;  /* 0x001c5c00011b7983 */ /* 0x000f280000300800 */
[----:B------:R-:W4:Y:S01]  /*32f00*/  LDL.LU R31, [R1+0x1c58] ;  /* 0x001c5800011f7983 */ /* 0x000f220000300800 */
[----:B------:R-:W-:Y:S08]  /*32f10*/  HMMA.1688.F32.TF32 R160, R188, R8, R160 ;  /* 0x00000008bca0723c */ /* 0x000ff000000810a0 */
[C---:B--2---:R-:W-:Y:S08]  /*32f20*/  HMMA.1688.F32.TF32 R48, R228.reuse, R10, R48 ;  /* 0x0000000ae430723c */ /* 0x044ff00000081030 */
[----:B---3--:R-:W-:Y:S08]  /*32f30*/  HMMA.1688.F32.TF32 R44, R228, R14, R44 ;  /* 0x0000000ee42c723c */ /* 0x008ff0000008102c */
[C---:B----4-:R-:W-:Y:S08]  /*32f40*/  HMMA.1688.F32.TF32 R68, R224.reuse, R22, R68 ;  /* 0x00000016e044723c */ /* 0x050ff00000081044 */
[C---:B------:R-:W-:Y:S08]  /*32f50*/  HMMA.1688.F32.TF32 R56, R224.reuse, R34, R56 ;  /* 0x00000022e038723c */ /* 0x040ff00000081038 */
[C---:B------:R-:W-:Y:S08]  /*32f60*/  HMMA.1688.F32.TF32 R64, R224.reuse, R26, R64 ;  /* 0x0000001ae040723c */ /* 0x040ff00000081040 */
[C---:B------:R-:W-:Y:S01]  /*32f70*/  HMMA.1688.F32.TF32 R60, R224.reuse, R30, R60 ;  /* 0x0000001ee03c723c */ /* 0x040fe2000008103c */
[----:B------:R-:W-:Y:S01]  /*32f80*/  MOV R9, R69 ;  /* 0x0000004500097202 */ /* 0x000fe20000000f00 */
[----:B------:R-:W-:Y:S01]  /*32f90*/  IMAD.MOV.U32 R8, RZ, RZ, R68 ;  /* 0x000000ffff087224 */ /* 0x000fe200078e0044 */
[----:B------:R1:W-:Y:S05]  /*32fa0*/  STL.64 [R1+0x368], R70 ;  /* 0x0003684601007387 */ /* 0x0003ea0000100a00 */
[----:B------:R-:W-:Y:S01]  /*32fb0*/  HMMA.1688.F32.TF32 R224, R224, R38, R52 ;  /* 0x00000026e0e0723c */ /* 0x000fe20000081034 */
[----:B-1----:R-:W2:Y:S04]  /*32fc0*/  LDL.LU.64 R70, [R1+0x1c50] ;  /* 0x001c500001467983 */ /* 0x002ea80000300a00 */
[----:B------:R-:W2:Y:S04]  /*32fd0*/  LDL.LU.64 R68, [R1+0x1c48] ;  /* 0x001c480001447983 */ /* 0x000ea80000300a00 */
[----:B------:R-:W-:Y:S04]  /*32fe0*/  STL [R1+0x1b64], R9 ;  /* 0x001b640901007387 */ /* 0x000fe80000100800 */
[----:B------:R1:W-:Y:S04]  /*32ff0*/  STL [R1+0x1b60], R8 ;  /* 0x001b600801007387 */ /* 0x0003e80000100800 */
[----:B------:R-:W-:Y:S04]  /*33000*/  STL.64 [R1+0x350], R64 ;  /* 0x0003504001007387 */ /* 0x000fe80000100a00 */
[----:B------:R3:W-:Y:S01]  /*33010*/  STL.64 [R1+0x358], R66 ;  /* 0x0003584201007387 */ /* 0x0007e20000100a00 */
[----:B------:R-:W-:Y:S01]  /*33020*/  HMMA.1688.F32.TF32 R40, R228, R18, R40 ;  /* 0x00000012e428723c */ /* 0x000fe20000081028 */
[----:B-1----:R-:W-:-:S02]  /*33030*/  MOV R8, R226 ;  /* 0x000000e200087202 */ /* 0x002fc40000000f00 */
[----:B---3--:R-:W3:Y:S04]  /*33040*/  LDL.LU.64 R66, [R1+0x1c40] ;  /* 0x001c400001427983 */ /* 0x008ee80000300a00 */
[----:B------:R-:W3:Y:S04]  /*33050*/  LDL.LU.64 R64, [R1+0x1c38] ;  /* 0x001c380001407983 */ /* 0x000ee80000300a00 */
[----:B------:R-:W-:Y:S04]  /*33060*/  STL.64 [R1+0x340], R60 ;  /* 0x0003403c01007387 */ /* 0x000fe80000100a00 */
[----:B------:R1:W-:Y:S01]  /*33070*/  STL.64 [R1+0x348], R62 ;  /* 0x0003483e01007387 */ /* 0x0003e20000100a00 */
[----:B------:R-:W-:Y:S01]  /*33080*/  HMMA.1688.F32.TF32 R240, R228, R22, R240 ;  /* 0x00000016e4f0723c */ /* 0x000fe200000810f0 */
[----:B------:R-:W-:-:S02]  /*33090*/  IMAD.MOV.U32 R9, RZ, RZ, R225 ;  /* 0x000000ffff097224 */ /* 0x000fc400078e00e1 */
[----:B-1----:R-:W4:Y:S04]  /*330a0*/  LDL.LU.64 R62, [R1+0x1c30] ;  /* 0x001c3000013e7983 */ /* 0x002f280000300a00 */
[----:B------:R-:W4:Y:S04]  /*330b0*/  LDL.LU.64 R60, [R1+0x1c28] ;  /* 0x001c2800013c7983 */ /* 0x000f280000300a00 */
[----:B------:R-:W-:Y:S04]  /*330c0*/  STL.64 [R1+0x330], R56 ;  /* 0x0003303801007387 */ /* 0x000fe80000100a00 */
[----:B------:R1:W-:Y:S01]  /*330d0*/  STL.64 [R1+0x338], R58 ;  /* 0x0003383a01007387 */ /* 0x0003e20000100a00 */
[C---:B------:R-:W-:Y:S03]  /*330e0*/  HMMA.1688.F32.TF32 R244, R228.reuse, R26, R244 ;  /* 0x0000001ae4f4723c */ /* 0x040fe600000810f4 */
[----:B-1----:R-:W2:Y:S04]  /*330f0*/  LDL.LU.64 R58, [R1+0x1c20] ;  /* 0x001c2000013a7983 */ /* 0x002ea80000300a00 */
[----:B------:R-:W2:Y:S04]  /*33100*/  LDL.LU.64 R56, [R1+0x1c18] ;  /* 0x001c180001387983 */ /* 0x000ea80000300a00 */
[----:B------:R-:W2:Y:S04]  /*33110*/  LDL.LU.64 R54, [R1+0x1c10] ;  /* 0x001c100001367983 */ /* 0x000ea80000300a00 */
[----:B------:R-:W2:Y:S04]  /*33120*/  LDL.LU.64 R52, [R1+0x1c08] ;  /* 0x001c080001347983 */ /* 0x000ea80000300a00 */
[----:B------:R-:W-:Y:S04]  /*33130*/  STL [R1+0x2b0], R224 ;  /* 0x0002b0e001007387 */ /* 0x000fe80000100800 */
[----:B------:R-:W-:Y:S04]  /*33140*/  STL [R1+0x2bc], R227 ;  /* 0x0002bce301007387 */ /* 0x000fe80000100800 */
[----:B------:R1:W-:Y:S04]  /*33150*/  STL [R1+0x1b6c], R8 ;  /* 0x001b6c0801007387 */ /* 0x0003e80000100800 */
[----:B------:R1:W-:Y:S01]  /*33160*/  STL [R1+0x1b68], R9 ;  /* 0x001b680901007387 */ /* 0x0003e20000100800 */
[----:B------:R-:W-:Y:S03]  /*33170*/  HMMA.1688.F32.TF32 R248, R228, R30, R248 ;  /* 0x0000001ee4f8723c */ /* 0x000fe600000810f8 */
[----:B------:R-:W-:Y:S01]  /*33180*/  STL.64 [R1+0x2a0], R48 ;  /* 0x0002a03001007387 */ /* 0x000fe20000100a00 */
[----:B-1----:R-:W-:-:S03]  /*33190*/  IMAD.MOV.U32 R8, RZ, RZ, R46 ;  /* 0x000000ffff087224 */ /* 0x002fc600078e002e */
[----:B------:R1:W-:Y:S01]  /*331a0*/  STL.64 [R1+0x2a8], R50 ;  /* 0x0002a83201007387 */ /* 0x0003e20000100a00 */
[----:B------:R-:W-:-:S03]  /*331b0*/  MOV R9, R47 ;  /* 0x0000002f00097202 */ /* 0x000fc60000000f00 */
        /* <DEDUP_REMOVED lines=14> */
[----:B-1----:R-:W3:Y:S04]  /*332a0*/  LDL.LU.64 R242, [R1+0x1bd0] ;  /* 0x001bd00001f27983 */ /* 0x002ee80000300a00 */
[----:B------:R-:W3:Y:S04]  /*332b0*/  LDL.LU.64 R240, [R1+0x1bc8] ;  /* 0x001bc80001f07983 */ /* 0x000ee80000300a00 */
[----:B------:R1:W-:Y:S04]  /*332c0*/  STL [R1+0x1b7c], R8 ;  /* 0x001b7c0801007387 */ /* 0x0003e80000100800 */
[----:B------:R1:W-:Y:S04]  /*332d0*/  STL [R1+0x1b78], R9 ;  /* 0x001b780901007387 */ /* 0x0003e80000100800 */
[----:B------:R-:W-:Y:S04]  /*332e0*/  STL.64 [R1+0x260], R244 ;  /* 0x000260f401007387 */ /* 0x000fe80000100a00 */
[----:B------:R1:W-:Y:S02]  /*332f0*/  STL.64 [R1+0x268], R246 ;  /* 0x000268f601007387 */ /* 0x0003e40000100a00 */
[----:B-1----:R-:W-:Y:S01]  /*33300*/  IMAD.MOV.U32 R8, RZ, RZ, R250 ;  /* 0x000000ffff087224 */ /* 0x002fe200078e00fa */
[----:B------:R-:W-:Y:S01]  /*33310*/  MOV R9, R251 ;  /* 0x000000fb00097202 */ /* 0x000fe20000000f00 */
[----:B------:R-:W3:Y:S04]  /*33320*/  LDL.LU.64 R246, [R1+0x1bc0] ;  /* 0x001bc00001f67983 */ /* 0x000ee80000300a00 */
[----:B------:R-:W3:Y:S04]  /*33330*/  LDL.LU.64 R244, [R1+0x1bb8] ;  /* 0x001bb80001f47983 */ /* 0x000ee80000300a00 */
[----:B------:R1:W-:Y:S04]  /*33340*/  STL.64 [R1+0x250], R248 ;  /* 0x000250f801007387 */ /* 0x0003e80000100a00 */
[----:B------:R-:W3:Y:S04]  /*33350*/  LDL.LU.64 R250, [R1+0x1bb0] ;  /* 0x001bb00001fa7983 */ /* 0x000ee80000300a00 */
[----:B-1----:R-:W3:Y:S01]  /*33360*/  LDL.LU.64 R248, [R1+0x1ba8] ;  /* 0x001ba80001f87983 */ /* 0x002ee20000300a00 */
[----:B------:R-:W-:Y:S01]  /*33370*/  HMMA.1688.F32.TF32 R164, R188, R12, R164 ;  /* 0x0000000cbca4723c */ /* 0x000fe200000810a4 */
[----:B------:R-:W-:Y:S01]  /*33380*/  IMAD.MOV.U32 R224, RZ, RZ, R5 ;  /* 0x000000ffffe07224 */ /* 0x000fe200078e0005 */
[----:B------:R-:W-:Y:S01]  /*33390*/  MOV R225, R4 ;  /* 0x0000000400e17202 */ /* 0x000fe20000000f00 */
[----:B------:R-:W-:-:S05]  /*333a0*/  IMAD.MOV.U32 R226, RZ, RZ, R3 ;  /* 0x000000ffffe27224 */ /* 0x000fca00078e0003 */
[----:B------:R-:W-:Y:S01]  /*333b0*/  HMMA.1688.F32.TF32 R168, R188, R16, R168 ;  /* 0x00000010bca8723c */ /* 0x000fe200000810a8 */
[----:B------:R-:W-:-:S07]  /*333c0*/  MOV R227, R2 ;  /* 0x0000000200e37202 */ /* 0x000fce0000000f00 */
        /* <DEDUP_REMOVED lines=8> */
[----:B------:R-:W2:Y:S01]  /*33450*/  LDS R235, [R6+UR7+0xb880] ;  /* 0x00b8800706eb7984 */ /* 0x000ea20008000800 */
[----:B------:R-:W-:Y:S03]  /*33460*/  HMMA.1688.F32.TF32 R224, R228, R34, R224 ;  /* 0x00000022e4e0723c */ /* 0x000fe600000810e0 */
[----:B------:R-:W-:Y:S04]  /*33470*/  STL [R1+0x1b84], R8 ;  /* 0x001b840801007387 */ /* 0x000fe80000100800 */
[----:B------:R-:W-:-:S12]  /*33480*/  STL [R1+0x1b80], R9 ;  /* 0x001b800901007387 */ /* 0x000fd80000100800 */
[----:B------:R-:W-:Y:S04]  /*33490*/  STL.64 [R1+0x240], R224 ;  /* 0x000240e001007387 */ /* 0x000fe80000100a00 */
[----:B------:R3:W-:Y:S01]  /*334a0*/  STL.64 [R1+0x248], R226 ;  /* 0x000248e201007387 */ /* 0x0007e20000100a00 */
[----:B--2---:R-:W-:-:S15]  /*334b0*/  HMMA.1688.F32.TF32 R40, R232, R18, R40 ;  /* 0x00000012e828723c */ /* 0x004fde0000081028 */
[----:B------:R-:W-:-:S04]  /*334c0*/  NOP ;  /* 0x0000000000007918 */ /* 0x000fc80000000000 */
[----:B------:R-:W-:Y:S01]  /*334d0*/  IMAD.MOV.U32 R37, RZ, RZ, R40 ;  /* 0x000000ffff257224 */ /* 0x000fe200078e0028 */
[----:B------:R-:W-:Y:S01]  /*334e0*/  MOV R36, R41 ;  /* 0x0000002900247202 */ /* 0x000fe20000000f00 */
[----:B------:R-:W-:Y:S01]  /*334f0*/  IMAD.MOV.U32 R33, RZ, RZ, R42 ;  /* 0x000000ffff217224 */ /* 0x000fe200078e002a */
[----:B------:R-:W-:Y:S02]  /*33500*/  MOV R32, R43 ;  /* 0x0000002b00207202 */ /* 0x000fe40000000f00 */
[----:B------:R-:W-:Y:S01]  /*33510*/  HMMA.1688.F32.TF32 R40, R232, R22, R44 ;  /* 0x00000016e828723c */ /* 0x000fe2000008102c */
[----:B------:R-:W-:Y:S04]  /*33520*/  LDS R44, [R0+UR7+0xb180] ;  /* 0x00b18007002c7984 */ /* 0x000fe80008000800 */
[----:B------:R-:W-:Y:S04]  /*33530*/  LDS R46, [R0+UR7+0xb980] ;  /* 0x00b98007002e7984 */ /* 0x000fe80008000800 */
[----:B------:R-:W-:Y:S04]  /*33540*/  LDS R45, [R6+UR7+0xb180] ;  /* 0x00b18007062d7984 */ /* 0x000fe80008000800 */
[----:B------:R-:W-:Y:S01]  /*33550*/  LDS R47, [R6+UR7+0xb980] ;  /* 0x00b98007062f7984 */ /* 0x000fe20008000800 */
[----:B---3--:R-:W-:Y:S08]  /*33560*/  HMMA.1688.F32.TF32 R224, R228, R38, R248 ;  /* 0x00000026e4e0723c */ /* 0x008ff000000810f8 */
[----:B------:R-:W-:Y:S11]  /*33570*/  HMMA.1688.F32.TF32 R228, R232, R10, R244 ;  /* 0x0000000ae8e4723c */ /* 0x000ff600000810f4 */
[----:B------:R-:W-:Y:S01]  /*33580*/  IMAD.MOV.U32 R8, RZ, RZ, R224 ;  /* 0x000000ffff087224 */ /* 0x000fe200078e00e0 */
[----:B------:R1:W-:Y:S01]  /*33590*/  STL.64 [R1+0x1b8], R226 ;  /* 0x0001b8e201007387 */ /* 0x0003e20000100a00 */
[----:B------:R-:W-:-:S02]  /*335a0*/  MOV R9, R225 ;  /* 0x000000e100097202 */ /* 0x000fc40000000f00 */
[----:B-1----:R-:W-:Y:S01]  /*335b0*/  HMMA.1688.F32.TF32 R224, R232, R14, R240 ;  /* 0x0000000ee8e0723c */ /* 0x002fe200000810f0 */
[----:B------:R-:W-:Y:S04]  /*335c0*/  STL [R1+0x1b8c], R8 ;  /* 0x001b8c0801007387 */ /* 0x000fe80000100800 */
[----:B------:R1:W-:Y:S04]  /*335d0*/  STL [R1+0x1b88], R9 ;  /* 0x001b880901007387 */ /* 0x0003e80000100800 */
[----:B------:R-:W-:Y:S04]  /*335e0*/  STL.64 [R1+0x1a0], R228 ;  /* 0x0001a0e401007387 */ /* 0x000fe80000100a00 */
[----:B------:R-:W-:Y:S06]  /*335f0*/  STL.64 [R1+0x1a8], R230 ;  /* 0x0001a8e601007387 */ /* 0x000fec0000100a00 */
[----:B-1----:R-:W-:Y:S01]  /*33600*/  MOV R9, R227 ;  /* 0x000000e300097202 */ /* 0x002fe20000000f00 */
[----:B------:R-:W-:Y:S01]  /*33610*/  IMAD.MOV.U32 R8, RZ, RZ, R226 ;  /* 0x000000ffff087224 */ /* 0x000fe200078e00e2 */
[----:B------:R-:W-:Y:S04]  /*33620*/  STL.64 [R1+0x190], R224 ;  /* 0x000190e001007387 */ /* 0x000fe80000100a00 */
[----:B------:R-:W-:Y:S01]  /*33630*/  STL [R1+0x1b94], R9 ;  /* 0x001b940901007387 */ /* 0x000fe20000100800 */
[----:B------:R-:W-:-:S03]  /*33640*/  IMAD.MOV.U32 R241, RZ, RZ, R41 ;  /* 0x000000fffff17224 */ /* 0x000fc600078e0029 */
[----:B------:R-:W-:Y:S01]  /*33650*/  STL [R1+0x1b90], R8 ;  /* 0x001b900801007387 */ /* 0x000fe20000100800 */
[----:B------:R-:W-:-:S03]  /*33660*/  MOV R240, R40 ;  /* 0x0000002800f07202 */ /* 0x000fc60000000f00 */
[----:B------:R-:W-:Y:S04]  /*33670*/  STL [R1+0x1b9c], R36 ;  /* 0x001b9c2401007387 */ /* 0x000fe80000100800 */
[----:B------:R-:W-:Y:S04]  /*33680*/  STL [R1+0x1b98], R37 ;  /* 0x001b982501007387 */ /* 0x000fe80000100800 */
[----:B------:R1:W-:Y:S02]  /*33690*/  STL.64 [R1+0xd8], R42 ;  /* 0x0000d82a01007387 */ /* 0x0003e40000100a00 */
[----:B-1----:R-:W-:Y:S02]  /*336a0*/  HMMA.1688.F32.TF32 R40, R232, R26, R48 ;  /* 0x0000001ae828723c */ /* 0x002fe40000081030 */
[----:B------:R-:W-:Y:S04]  /*336b0*/  LDS R48, [R0+UR7+0xb100] ;  /* 0x00b1000700307984 */ /* 0x000fe80008000800 */
[----:B------:R-:W-:Y:S04]  /*336c0*/  LDS R50, [R0+UR7+0xb900] ;  /* 0x00b9000700327984 */ /* 0x000fe80008000800 */
[----:B------:R-:W-:Y:S04]  /*336d0*/  LDS R49, [R6+UR7+0xb100] ;  /* 0x00b1000706317984 */ /* 0x000fe80008000800 */
[----:B------:R-:W1:Y:S05]  /*336e0*/  LDS R51, [R6+UR7+0xb900] ;  /* 0x00b9000706337984 */ /* 0x000e6a0008000800 */
[----:B------:R-:W-:Y:S01]  /*336f0*/  IMAD.MOV.U32 R36, RZ, RZ, R40 ;  /* 0x000000ffff247224 */ /* 0x000fe200078e0028 */
[----:B------:R-:W-:Y:S01]  /*33700*/  MOV R37, R41 ;  /* 0x0000002900257202 */ /* 0x000fe20000000f00 */
[----:B------:R-:W-:Y:S01]  /*33710*/  IMAD.MOV.U32 R9, RZ, RZ, R42 ;  /* 0x000000ffff097224 */ /* 0x000fe200078e002a */
[----:B------:R-:W-:-:S02]  /*33720*/  MOV R8, R43 ;  /* 0x0000002b00087202 */ /* 0x000fc40000000f00 */
[----:B------:R-:W-:Y:S01]  /*33730*/  HMMA.1688.F32.TF32 R40, R232, R30, R52 ;  /* 0x0000001ee828723c */ /* 0x000fe20000081034 */
[----:B------:R-:W-:Y:S04]  /*33740*/  LDS R52, [R7+UR7+0xb100] ;  /* 0x00b1000707347984 */ /* 0x000fe80008000800 */
[----:B------:R-:W-:-:S14]  /*33750*/  LDS R54, [R7+UR7+0xb900] ;  /* 0x00b9000707367984 */ /* 0x000fdc0008000800 */
[----:B------:R-:W-:Y:S01]  /*33760*/  IMAD.MOV.U32 R251, RZ, RZ, R42 ;  /* 0x000000fffffb7224 */ /* 0x000fe200078e002a */
[----:B------:R-:W-:Y:S01]  /*33770*/  MOV R250, R43 ;  /* 0x0000002b00fa7202 */ /* 0x000fe20000000f00 */
[----:B------:R-:W-:Y:S01]  /*33780*/  IMAD.MOV.U32 R249, RZ, RZ, R40 ;  /* 0x000000fffff97224 */ /* 0x000fe200078e0028 */
[----:B------:R-:W-:Y:S02]  /*33790*/  MOV R248, R41 ;  /* 0x0000002900f87202 */ /* 0x000fe40000000f00 */
[----:B------:R-:W-:Y:S01]  /*337a0*/  HMMA.1688.F32.TF32 R40, R232, R34, R56 ;  /* 0x00000022e828723c */ /* 0x000fe20000081038 */
[----:B------:R-:W-:-:S15]  /*337b0*/  LDS R58, [R7+UR7+0xc800] ;  /* 0x00c80007073a7984 */ /* 0x000fde0008000800 */
[----:B------:R-:W-:-:S03]  /*337c0*/  NOP ;  /* 0x0000000000007918 */ /* 0x000fc60000000000 */
[----:B------:R-:W-:Y:S01]  /*337d0*/  IMAD.MOV.U32 R29, RZ, RZ, R40 ;  /* 0x000000ffff1d7224 */ /* 0x000fe200078e0028 */
[----:B------:R-:W-:Y:S01]  /*337e0*/  MOV R28, R41 ;  /* 0x00000029001c7202 */ /* 0x000fe20000000f00 */
[----:B------:R-:W-:Y:S01]  /*337f0*/  IMAD.MOV.U32 R21, RZ, RZ, R42 ;  /* 0x000000ffff157224 */ /* 0x000fe200078e002a */
[----:B------:R-:W-:Y:S02]  /*33800*/  MOV R20, R43 ;  /* 0x0000002b00147202 */ /* 0x000fe40000000f00 */
[----:B----4-:R-:W-:Y:S08]  /*33810*/  HMMA.1688.F32.TF32 R40, R232, R38, R60 ;  /* 0x00000026e828723c */ /* 0x010ff0000008103c */
[C---:B------:R-:W-:Y:S08]  /*33820*/  HMMA.1688.F32.TF32 R232, R236.reuse, R30, R84 ;  /* 0x0000001eece8723c */ /* 0x040ff00000081054 */
[C---:B------:R-:W-:Y:S08]  /*33830*/  HMMA.1688.F32.TF32 R228, R236.reuse, R34, R88 ;  /* 0x00000022ece4723c */ /* 0x040ff00000081058 */
[C---:B------:R-:W-:Y:S01]  /*33840*/  HMMA.1688.F32.TF32 R224, R236.reuse, R38, R92 ;  /* 0x00000026ece0723c */ /* 0x040fe2000008105c */
[----:B------:R-:W-:Y:S01]  /*33850*/  IMAD.MOV.U32 R57, RZ, RZ, R42 ;  /* 0x000000ffff397224 */ /* 0x000fe200078e002a */
[----:B------:R-:W-:Y:S01]  /*33860*/  MOV R56, R43 ;  /* 0x0000002b00387202 */ /* 0x000fe20000000f00 */
[----:B------:R-:W-:Y:S01]  /*33870*/  IMAD.MOV.U32 R25, RZ, RZ, R40 ;  /* 0x000000ffff197224 */ /* 0x000fe200078e0028 */
[----:B------:R-:W-:Y:S01]  /*33880*/  MOV R24, R41 ;  /* 0x0000002900187202 */ /* 0x000fe20000000f00 */
[----:B------:R-:W-:Y:S03]  /*33890*/  STL [R1+0x1ae8], R232 ;  /* 0x001ae8e801007387 */ /* 0x000fe60000100800 */
[----:B------:R-:W-:Y:S01]  /*338a0*/  HMMA.1688.F32.TF32 R40, R236, R10, R64 ;  /* 0x0000000aec28723c */ /* 0x000fe20000081040 */
[----:B------:R-:W-:Y:S01]  /*338b0*/  LOP3.LUT R59, R0, 0x60, RZ, 0x3c, !PT ;  /* 0x00000060003b7812 */ /* 0x000fe200078e3cff */
[----:B------:R-:W-:Y:S01]  /*338c0*/  STL [R1+0x1ae4], R233 ;  /* 0x001ae4e901007387 */ /* 0x000fe20000100800 */
[----:B------:R-:W-:Y:S01]  /*338d0*/  IMAD.MOV.U32 R60, RZ, RZ, R251 ;  /* 0x000000ffff3c7224 */ /* 0x000fe200078e00fb */
[----:B------:R-:W-:-:S02]  /*338e0*/  MOV R61, R250 ;  /* 0x000000fa003d7202 */ /* 0x000fc40000000f00 */
[----:B------:R-:W-:Y:S02]  /*338f0*/  LDS R88, [R0+UR7+0xc080] ;  /* 0x00c0800700587984 */ /* 0x000fe40008000800 */
[----:B-1----:R-:W-:Y:S02]  /*33900*/  HMMA.1688.F32.TF32 R64, R48, R14, R100 ;  /* 0x0000000e3040723c */ /* 0x002fe40000081064 */
[----:B------:R-:W-:Y:S04]  /*33910*/  STL [R1+0x1ae0], R234 ;  /* 0x001ae0ea01007387 */ /* 0x000fe80000100800 */
[----:B------:R-:W-:Y:S04]  /*33920*/  STL [R1+0x1adc], R235 ;  /* 0x001adceb01007387 */ /* 0x000fe80000100800 */
[----:B------:R1:W-:Y:S04]  /*33930*/  STL [R1+0x1af8], R228 ;  /* 0x001af8e401007387 */ /* 0x0003e80000100800 */
[----:B------:R2:W-:Y:S04]  /*33940*/  STL [R1+0x1af4], R229 ;  /* 0x001af4e501007387 */ /* 0x0005e80000100800 */
[----:B------:R3:W-:Y:S04]  /*33950*/  STL [R1+0x1af0], R230 ;  /* 0x001af0e601007387 */ /* 0x0007e80000100800 */
[----:B------:R-:W-:Y:S01]  /*33960*/  STL [R1+0x1aec], R231 ;  /* 0x001aece701007387 */ /* 0x000fe20000100800 */
[----:B-1----:R-:W-:-:S03]  /*33970*/  MOV R228, R65 ;  /* 0x0000004100e47202 */ /* 0x002fc60000000f00 */
[----:B------:R-:W-:Y:S01]  /*33980*/  STL [R1+0x1b04], R224 ;  /* 0x001b04e001007387 */ /* 0x000fe20000100800 */
[----:B--2---:R-:W-:Y:S01]  /*33990*/  IMAD.MOV.U32 R229, RZ, RZ, R66 ;  /* 0x000000ffffe57224 */ /* 0x004fe200078e0042 */
[----:B---3--:R-:W-:Y:S02]  /*339a0*/  MOV R230, R67 ;  /* 0x0000004300e67202 */ /* 0x008fe40000000f00 */
[----:B------:R-:W-:Y:S04]  /*339b0*/  STL [R1+0x1b00], R225 ;  /* 0x001b00e101007387 */ /* 0x000fe80000100800 */
[----:B------:R1:W-:Y:S01]  /*339c0*/  STL [R1+0x1afc], R226 ;  /* 0x001afce201007387 */ /* 0x0003e20000100800 */
[----:B------:R-:W-:Y:S01]  /*339d0*/  IMAD.MOV.U32 R5, RZ, RZ, R42 ;  /* 0x000000ffff057224 */ /* 0x000fe200078e002a */
[----:B------:R-:W-:Y:S01]  /*339e0*/  MOV R4, R43 ;  /* 0x0000002b00047202 */ /* 0x000fe20000000f00 */
[----:B------:R-:W-:Y:S01]  /*339f0*/  IMAD.MOV.U32 R3, RZ, RZ, R40 ;  /* 0x000000ffff037224 */ /* 0x000fe200078e0028 */
[----:B------:R-:W-:Y:S01]  /*33a00*/  MOV R2, R41 ;  /* 0x0000002900027202 */ /* 0x000fe20000000f00 */
[----:B------:R-:W-:Y:S04]  /*33a10*/  LDS R53, [R59+UR7+0xb100] ;  /* 0x00b100073b357984 */ /* 0x000fe80008000800 */
[----:B------:R-:W2:Y:S01]  /*33a20*/  LDS R55, [R59+UR7+0xb900] ;  /* 0x00b900073b377984 */ /* 0x000ea20008000800 */
[----:B-1----:R-:W-:-:S02]  /*33a30*/  IMAD.MOV.U32 R226, RZ, RZ, R64 ;  /* 0x000000ffffe27224 */ /* 0x002fc400078e0040 */
[----:B------:R-:W-:Y:S01]  /*33a40*/  HMMA.1688.F32.TF32 R64, R48, R18, R104 ;  /* 0x000000123040723c */ /* 0x000fe20000081068 */
[----:B------:R-:W-:Y:S04]  /*33a50*/  LDS R90, [R0+UR7+0xc880] ;  /* 0x00c88007005a7984 */ /* 0x000fe80008000800 */
[----:B------:R-:W-:Y:S03]  /*33a60*/  LDS R89, [R6+UR7+0xc080] ;  /* 0x00c0800706597984 */ /* 0x000fe60008000800 */
[----:B------:R-:W-:Y:S01]  /*33a70*/  HMMA.1688.F32.TF32 R40, R236, R14, R68 ;  /* 0x0000000eec28723c */ /* 0x000fe20000081044 */
[----:B------:R-:W-:Y:S07]  /*33a80*/  LDS R91, [R6+UR7+0xc880] ;  /* 0x00c88007065b7984 */ /* 0x000fee0008000800 */
[----:B------:R-:W-:Y:S03]  /*33a90*/  HMMA.1688.F32.TF32 R68, R48, R10, R96 ;  /* 0x0000000a3044723c */ /* 0x000fe60000081060 */
[----:B------:R-:W-:Y:S01]  /*33aa0*/  IMAD.MOV.U32 R231, RZ, RZ, R64 ;  /* 0x000000ffffe77224 */ /* 0x000fe200078e0040 */
[----:B------:R-:W-:Y:S01]  /*33ab0*/  MOV R232, R65 ;  /* 0x0000004100e87202 */ /* 0x000fe20000000f00 */
[----:B------:R-:W-:Y:S01]  /*33ac0*/  IMAD.MOV.U32 R233, RZ, RZ, R66 ;  /* 0x000000ffffe97224 */ /* 0x000fe200078e0042 */
[----:B------:R-:W-:-:S02]  /*33ad0*/  MOV R234, R67 ;  /* 0x0000004300ea7202 */ /* 0x000fc40000000f00 */
[----:B------:R-:W-:Y:S01]  /*33ae0*/  HMMA.1688.F32.TF32 R64, R48, R22, R108 ;  /* 0x000000163040723c */ /* 0x000fe2000008106c */
[----:B------:R1:W-:Y:S10]  /*33af0*/  STL [R1+0x1ad8], R227 ;  /* 0x001ad8e301007387 */ /* 0x0003f40000100800 */
[----:B------:R-:W-:Y:S04]  /*33b00*/  STL.64 [R1+0x320], R68 ;  /* 0x0003204401007387 */ /* 0x000fe80000100a00 */
[----:B------:R-:W-:Y:S04]  /*33b10*/  STL.64 [R1+0x328], R70 ;  /* 0x0003284601007387 */ /* 0x000fe80000100a00 */
[----:B------:R-:W-:Y:S04]  /*33b20*/  STL [R1+0x1b14], R228 ;  /* 0x001b14e401007387 */ /* 0x000fe80000100800 */
[----:B------:R-:W-:Y:S04]  /*33b30*/  STL [R1+0x1b10], R226 ;  /* 0x001b10e201007387 */ /* 0x000fe80000100800 */
[----:B------:R-:W-:Y:S04]  /*33b40*/  STL [R1+0x1b0c], R229 ;  /* 0x001b0ce501007387 */ /* 0x000fe80000100800 */
[----:B------:R-:W-:Y:S04]  /*33b50*/  STL [R1+0x1b08], R230 ;  /* 0x001b08e601007387 */ /* 0x000fe80000100800 */
[----:B------:R-:W-:Y:S01]  /*33b60*/  STL [R1+0x1b24], R234 ;  /* 0x001b24ea01007387 */ /* 0x000fe20000100800 */
[----:B------:R-:W-:-:S03]  /*33b70*/  IMAD.MOV.U32 R235, RZ, RZ, R64 ;  /* 0x000000ffffeb7224 */ /* 0x000fc600078e0040 */
[----:B------:R-:W-:Y:S01]  /*33b80*/  STL [R1+0x1b20], R233 ;  /* 0x001b20e901007387 */ /* 0x000fe20000100800 */
[----:B-1----:R-:W-:-:S03]  /*33b90*/  MOV R227, R65 ;  /* 0x0000004100e37202 */ /* 0x002fc60000000f00 */
[----:B------:R-:W-:Y:S04]  /*33ba0*/  STL [R1+0x1b1c], R232 ;  /* 0x001b1ce801007387 */ /* 0x000fe80000100800 */
[----:B------:R-:W-:Y:S04]  /*33bb0*/  STL [R1+0x1b18], R231 ;  /* 0x001b18e701007387 */ /* 0x000fe80000100800 */
[----:B------:R1:W-:Y:S02]  /*33bc0*/  STL.64 [R1+0x2f8], R66 ;  /* 0x0002f84201007387 */ /* 0x0003e40000100a00 */
[----:B-1----:R-:W-:-:S15]  /*33bd0*/  HMMA.1688.F32.TF32 R64, R48, R26, R112 ;  /* 0x0000001a3040723c */ /* 0x002fde0000081070 */
[----:B------:R-:W-:-:S04]  /*33be0*/  NOP ;  /* 0x0000000000007918 */ /* 0x000fc80000000000 */
[----:B------:R-:W-:Y:S01]  /*33bf0*/  IMAD.MOV.U32 R229, RZ, RZ, R64 ;  /* 0x000000ffffe57224 */ /* 0x000fe200078e0040 */
[----:B------:R-:W-:Y:S01]  /*33c00*/  MOV R230, R65 ;  /* 0x0000004100e67202 */ /* 0x000fe20000000f00 */
[----:B------:R-:W-:Y:S01]  /*33c10*/  IMAD.MOV.U32 R224, RZ, RZ, R66 ;  /* 0x000000ffffe07224 */ /* 0x000fe200078e0042 */
[----:B------:R-:W-:Y:S02]  /*33c20*/  MOV R225, R67 ;  /* 0x0000004300e17202 */ /* 0x000fe40000000f00 */
[----:B------:R-:W-:-:S15]  /*33c30*/  HMMA.1688.F32.TF32 R64, R48, R30, R116 ;  /* 0x0000001e3040723c */ /* 0x000fde0000081074 */
[----:B------:R-:W-:-:S04]  /*33c40*/  NOP ;  /* 0x0000000000007918 */ /* 0x000fc80000000000 */
[----:B------:R-:W-:Y:S01]  /*33c50*/  IMAD.MOV.U32 R119, RZ, RZ, R64 ;  /* 0x000000ffff777224 */ /* 0x000fe200078e0040 */
[----:B------:R-:W-:Y:S01]  /*33c60*/  MOV R118, R65 ;  /* 0x0000004100767202 */ /* 0x000fe20000000f00 */
[----:B------:R-:W-:Y:S01]  /*33c70*/  IMAD.MOV.U32 R117, RZ, RZ, R66 ;  /* 0x000000ffff757224 */ /* 0x000fe200078e0042 */
[----:B------:R-:W-:Y:S02]  /*33c80*/  MOV R116, R67 ;  /* 0x0000004300747202 */ /* 0x000fe40000000f00 */
[C---:B------:R-:W-:Y:S01]  /*33c90*/  HMMA.1688.F32.TF32 R64, R48.reuse, R34, R120 ;  /* 0x000000223040723c */ /* 0x040fe20000081078 */
[----:B------:R1:W-:Y:S07]  /*33ca0*/  STL [R1+0x1b2c], R227 ;  /* 0x001b2ce301007387 */ /* 0x0003ee0000100800 */
[----:B------:R-:W-:Y:S01]  /*33cb0*/  HMMA.1688.F32.TF32 R48, R48, R38, R124 ;  /* 0x000000263030723c */ /* 0x000fe2000008107c */
[----:B------:R-:W-:Y:S01]  /*33cc0*/  IMAD.MOV.U32 R247, RZ, RZ, R41 ;  /* 0x000000fffff77224 */ /* 0x000fe200078e0029 */
[----:B------:R-:W-:Y:S01]  /*33cd0*/  MOV R246, R42 ;  /* 0x0000002a00f67202 */ /* 0x000fe20000000f00 */
[----:B------:R-:W-:Y:S01]  /*33ce0*/  IMAD.MOV.U32 R245, RZ, RZ, R43 ;  /* 0x000000fffff57224 */ /* 0x000fe200078e002b */
[----:B------:R-:W-:Y:S01]  /*33cf0*/  MOV R244, R40 ;  /* 0x0000002800f47202 */ /* 0x000fe20000000f00 */
[----:B------:R-:W-:Y:S03]  /*33d00*/  LDS R120, [R7+UR7+0xc080] ;  /* 0x00c0800707787984 */ /* 0x000fe60008000800 */
[----:B--2---:R-:W-:Y:S01]  /*33d10*/  HMMA.1688.F32.TF32 R68, R52, R30, R148 ;  /* 0x0000001e3444723c */ /* 0x004fe20000081094 */
[----:B------:R-:W-:Y:S10]  /*33d20*/  LDS R122, [R7+UR7+0xc880] ;  /* 0x00c88007077a7984 */ /* 0x000ff40008000800 */
[----:B------:R-:W-:Y:S01]  /*33d30*/  IMAD.MOV.U32 R115, RZ, RZ, R48 ;  /* 0x000000ffff737224 */ /* 0x000fe200078e0030 */
[----:B------:R-:W-:Y:S01]  /*33d40*/  MOV R114, R49 ;  /* 0x0000003100727202 */ /* 0x000fe20000000f00 */
[----:B------:R-:W-:Y:S01]  /*33d50*/  IMAD.MOV.U32 R113, RZ, RZ, R50 ;  /* 0x000000ffff717224 */ /* 0x000fe200078e0032 */
[----:B------:R-:W-:-:S02]  /*33d60*/  MOV R112, R51 ;  /* 0x0000003300707202 */ /* 0x000fc40000000f00 */
[----:B------:R-:W-:Y:S01]  /*33d70*/  HMMA.1688.F32.TF32 R48, R52, R10, R128 ;  /* 0x0000000a3430723c */ /* 0x000fe20000081080 */
[----:B------:R2:W-:-:S15]  /*33d80*/  STL [R1+0x1b28], R235 ;  /* 0x001b28eb01007387 */ /* 0x0005de0000100800 */
[----:B------:R-:W-:-:S03]  /*33d90*/  NOP ;  /* 0x0000000000007918 */ /* 0x000fc60000000000 */
[----:B-1----:R-:W-:Y:S01]  /*33da0*/  IMAD.MOV.U32 R227, RZ, RZ, R48 ;  /* 0x000000ffffe37224 */ /* 0x002fe200078e0030 */
[----:B--2---:R-:W-:Y:S01]  /*33db0*/  MOV R235, R49 ;  /* 0x0000003100eb7202 */ /* 0x004fe20000000f00 */
[----:B------:R-:W-:Y:S01]  /*33dc0*/  IMAD.MOV.U32 R234, RZ, RZ, R50 ;  /* 0x000000ffffea7224 */ /* 0x000fe200078e0032 */
[----:B------:R-:W-:Y:S02]  /*33dd0*/  MOV R233, R51 ;  /* 0x0000003300e97202 */ /* 0x000fe40000000f00 */
[----:B------:R-:W-:Y:S01]  /*33de0*/  HMMA.1688.F32.TF32 R48, R52, R14, R132 ;  /* 0x0000000e3430723c */ /* 0x000fe20000081084 */
[----:B------:R1:W-:Y:S04]  /*33df0*/  STL [R1+0x1b3c], R225 ;  /* 0x001b3ce101007387 */ /* 0x0003e80000100800 */
[----:B------:R2:W-:Y:S04]  /*33e00*/  STL [R1+0x1b38], R224 ;  /* 0x001b38e001007387 */ /* 0x0005e80000100800 */
[----:B------:R3:W-:Y:S04]  /*33e10*/  STL [R1+0x1b34], R230 ;  /* 0x001b34e601007387 */ /* 0x0007e80000100800 */
[----:B------:R4:W-:Y:S06]  /*33e20*/  STL [R1+0x1b30], R229 ;  /* 0x001b30e501007387 */ /* 0x0009ec0000100800 */
[----:B-1----:R-:W-:Y:S01]  /*33e30*/  IMAD.MOV.U32 R225, RZ, RZ, R48 ;  /* 0x000000ffffe17224 */ /* 0x002fe200078e0030 */
[----:B--2---:R-:W-:Y:S01]  /*33e40*/  MOV R224, R49 ;  /* 0x0000003100e07202 */ /* 0x004fe20000000f00 */
[----:B---3--:R-:W-:Y:S01]  /*33e50*/  IMAD.MOV.U32 R230, RZ, RZ, R50 ;  /* 0x000000ffffe67224 */ /* 0x008fe200078e0032 */
[----:B----4-:R-:W-:-:S02]  /*33e60*/  MOV R229, R51 ;  /* 0x0000003300e57202 */ /* 0x010fc40000000f00 */
[-C--:B------:R-:W-:Y:S08]  /*33e70*/  HMMA.1688.F32.TF32 R48, R52, R18.reuse, R136 ;  /* 0x000000123430723c */ /* 0x080ff00000081088 */
[----:B------:R-:W-:Y:S01]  /*33e80*/  HMMA.1688.F32.TF32 R40, R236, R18, R72 ;  /* 0x00000012ec28723c */ /* 0x000fe20000081048 */
[----:B------:R1:W-:Y:S04]  /*33e90*/  STL [R1+0x1b4c], R116 ;  /* 0x001b4c7401007387 */ /* 0x0003e80000100800 */
[----:B------:R2:W-:Y:S04]  /*33ea0*/  STL [R1+0x1b48], R117 ;  /* 0x001b487501007387 */ /* 0x0005e80000100800 */
[----:B------:R3:W-:Y:S02]  /*33eb0*/  STL [R1+0x1b44], R118 ;  /* 0x001b447601007387 */ /* 0x0007e40000100800 */
[----:B-1----:R-:W-:-:S02]  /*33ec0*/  IMAD.MOV.U32 R116, RZ, RZ, R48 ;  /* 0x000000ffff747224 */ /* 0x002fc400078e0030 */
[----:B------:R1:W-:Y:S01]  /*33ed0*/  STL [R1+0x1b40], R119 ;  /* 0x001b407701007387 */ /* 0x0003e20000100800 */
[----:B--2---:R-:W-:Y:S01]  /*33ee0*/  MOV R117, R49 ;  /* 0x0000003100757202 */ /* 0x004fe20000000f00 */
[----:B---3--:R-:W-:Y:S01]  /*33ef0*/  IMAD.MOV.U32 R118, RZ, RZ, R50 ;  /* 0x000000ffff767224 */ /* 0x008fe200078e0032 */
[----:B-1----:R-:W-:Y:S02]  /*33f00*/  MOV R119, R51 ;  /* 0x0000003300777202 */ /* 0x002fe40000000f00 */
[----:B------:R-:W-:Y:S01]  /*33f10*/  HMMA.1688.F32.TF32 R48, R52, R22, R140 ;  /* 0x000000163430723c */ /* 0x000fe2000008108c */
[----:B------:R-:W-:Y:S01]  /*33f20*/  IMAD.MOV.U32 R17, RZ, RZ, R40 ;  /* 0x000000ffff117224 */ /* 0x000fe200078e0028 */
[----:B------:R-:W-:Y:S01]  /*33f30*/  MOV R16, R41 ;  /* 0x0000002900107202 */ /* 0x000fe20000000f00 */
[----:B------:R-:W-:Y:S01]  /*33f40*/  IMAD.MOV.U32 R13, RZ, RZ, R42 ;  /* 0x000000ffff0d7224 */ /* 0x000fe200078e002a */
[----:B------:R-:W-:-:S04]  /*33f50*/  MOV R12, R43 ;  /* 0x0000002b000c7202 */ /* 0x000fc80000000f00 */
[----:B------:R-:W-:Y:S01]  /*33f60*/  HMMA.1688.F32.TF32 R40, R236, R22, R76 ;  /* 0x00000016ec28723c */ /* 0x000fe2000008104c */
[----:B------:R-:W-:Y:S01]  /*33f70*/  MOV R226, R67 ;  /* 0x0000004300e27202 */ /* 0x000fe20000000f00 */
[----:B------:R-:W-:Y:S01]  /*33f80*/  IMAD.MOV.U32 R228, RZ, RZ, R66 ;  /* 0x000000ffffe47224 */ /* 0x000fe200078e0042 */
[----:B------:R-:W-:Y:S01]  /*33f90*/  MOV R231, R65 ;  /* 0x0000004100e77202 */ /* 0x000fe20000000f00 */
[----:B------:R-:W-:Y:S02]  /*33fa0*/  IMAD.MOV.U32 R232, RZ, RZ, R64 ;  /* 0x000000ffffe87224 */ /* 0x000fe400078e0040 */
[----:B------:R1:W-:Y:S02]  /*33fb0*/  STL [R1+0x1b5c], R226 ;  /* 0x001b5ce201007387 */ /* 0x0003e40000100800 */
[----:B------:R-:W-:Y:S02]  /*33fc0*/  HMMA.1688.F32.TF32 R64, R52, R26, R144 ;  /* 0x0000001a3440723c */ /* 0x000fe40000081090 */
[----:B------:R2:W-:Y:S04]  /*33fd0*/  STL [R1+0x1b58], R228 ;  /* 0x001b58e401007387 */ /* 0x0005e80000100800 */
[----:B------:R3:W-:Y:S01]  /*33fe0*/  STL [R1+0x1b54], R231 ;  /* 0x001b54e701007387 */ /* 0x0007e20000100800 */
[----:B-1----:R-:W-:-:S03]  /*33ff0*/  IMAD.MOV.U32 R226, RZ, RZ, R48 ;  /* 0x000000ffffe27224 */ /* 0x002fc600078e0030 */
        /* <DEDUP_REMOVED lines=10> */
[----:B------:R-:W-:Y:S04]  /*340a0*/  STL.64 [R1+0x1e0], R64 ;  /* 0x0001e04001007387 */ /* 0x000fe80000100a00 */
[----:B------:R1:W-:Y:S04]  /*340b0*/  STL.64 [R1+0x1e8], R66 ;  /* 0x0001e84201007387 */ /* 0x0003e80000100a00 */
[----:B------:R-:W-:Y:S04]  /*340c0*/  STL.64 [R1+0x1d0], R68 ;  /* 0x0001d04401007387 */ /* 0x000fe80000100a00 */
[----:B------:R-:W-:Y:S01]  /*340d0*/  STL.64 [R1+0x1d8], R70 ;  /* 0x0001d84601007387 */ /* 0x000fe20000100a00 */
[----:B-1----:R-:W-:Y:S03]  /*340e0*/  HMMA.1688.F32.TF32 R64, R52, R38, R156 ;  /* 0x000000263440723c */ /* 0x002fe6000008109c */
[----:B------:R-:W-:Y:S04]  /*340f0*/  STL.64 [R1+0x1c0], R48 ;  /* 0x0001c03001007387 */ /* 0x000fe80000100a00 */
[----:B------:R1:W-:Y:S01]  /*34100*/  STL.64 [R1+0x1c8], R50 ;  /* 0x0001c83201007387 */ /* 0x0003e20000100a00 */
[C---:B------:R-:W-:Y:S01]  /*34110*/  HMMA.1688.F32.TF32 R52, R44.reuse, R10, R160 ;  /* 0x0000000a2c34723c */ /* 0x040fe200000810a0 */
[----:B------:R-:W-:Y:S01]  /*34120*/  IMAD.MOV.U32 R63, RZ, RZ, R41 ;  /* 0x000000ffff3f7224 */ /* 0x000fe200078e0029 */
[----:B------:R-:W-:Y:S01]  /*34130*/  MOV R62, R40 ;  /* 0x00000028003e7202 */ /* 0x000fe20000000f00 */
[----:B------:R-:W-:Y:S01]  /*34140*/  IMAD.MOV.U32 R81, RZ, RZ, R42 ;  /* 0x000000ffff517224 */ /* 0x000fe200078e002a */
[----:B------:R-:W-:Y:S01]  /*34150*/  MOV R80, R43 ;  /* 0x0000002b00507202 */ /* 0x000fe20000000f00 */
[----:B------:R-:W-:Y:S03]  /*34160*/  LDS R40, [R7+UR7+0xb180] ;  /* 0x00b1800707287984 */ /* 0x000fe60008000800 */
[C---:B-1----:R-:W-:Y:S01]  /*34170*/  HMMA.1688.F32.TF32 R48, R44.reuse, R14, R164 ;  /* 0x0000000e2c30723c */ /* 0x042fe200000810a4 */
[----:B------:R-:W-:Y:S04]  /*34180*/  LDS R42, [R7+UR7+0xb980] ;  /* 0x00b98007072a7984 */ /* 0x000fe80008000800 */
[----:B------:R-:W-:Y:S04]  /*34190*/  LDS R41, [R59+UR7+0xb180] ;  /* 0x00b180073b297984 */ /* 0x000fe80008000800 */
[----:B------:R-:W1:Y:S04]  /*341a0*/  LDS R43, [R59+UR7+0xb980] ;  /* 0x00b980073b2b7984 */ /* 0x000e680008000800 */
[----:B------:R-:W-:Y:S04]  /*341b0*/  STL.64 [R1+0x170], R64 ;  /* 0x0001704001007387 */ /* 0x000fe80000100a00 */
[----:B------:R2:W-:Y:S04]  /*341c0*/  STL.64 [R1+0x178], R66 ;  /* 0x0001784201007387 */ /* 0x0005e80000100a00 */
[----:B------:R-:W-:Y:S04]  /*341d0*/  STL.64 [R1+0x160], R52 ;  /* 0x0001603401007387 */ /* 0x000fe80000100a00 */
[----:B------:R3:W-:Y:S01]  /*341e0*/  STL.64 [R1+0x168], R54 ;  /* 0x0001683601007387 */ /* 0x0007e20000100a00 */
[C---:B--2---:R-:W-:Y:S03]  /*341f0*/  HMMA.1688.F32.TF32 R64, R44.reuse, R18, R168 ;  /* 0x000000122c40723c */ /* 0x044fe600000810a8 */
[----:B------:R-:W-:Y:S04]  /*34200*/  STL.64 [R1+0x150], R48 ;  /* 0x0001503001007387 */ /* 0x000fe80000100a00 */
[----:B------:R2:W-:Y:S01]  /*34210*/  STL.64 [R1+0x158], R50 ;  /* 0x0001583201007387 */ /* 0x0005e20000100a00 */
[C---:B---3--:R-:W-:Y:S08]  /*34220*/  HMMA.1688.F32.TF32 R52, R44.reuse, R22, R172 ;  /* 0x000000162c34723c */ /* 0x048ff000000810ac */
[C---:B--2---:R-:W-:Y:S03]  /*34230*/  HMMA.1688.F32.TF32 R48, R44.reuse, R26, R176 ;  /* 0x0000001a2c30723c */ /* 0x044fe600000810b0 */
        /* <DEDUP_REMOVED lines=8> */
[----:B--2---:R-:W-:Y:S08]  /*342c0*/  HMMA.1688.F32.TF32 R48, R44, R38, R188 ;  /* 0x000000262c30723c */ /* 0x004ff000000810bc */
[C---:B-1----:R-:W-:Y:S01]  /*342d0*/  HMMA.1688.F32.TF32 R44, R40.reuse, R10, R192 ;  /* 0x0000000a282c723c */ /* 0x042fe200000810c0 */
[----:B------:R-:W-:Y:S04]  /*342e0*/  STL.64 [R1+0x110], R64 ;  /* 0x0001104001007387 */ /* 0x000fe80000100a00 */
[----:B------:R-:W-:Y:S04]  /*342f0*/  STL.64 [R1+0x118], R66 ;  /* 0x0001184201007387 */ /* 0x000fe80000100a00 */
[----:B------:R-:W-:Y:S04]  /*34300*/  STL.64 [R1+0x100], R52 ;  /* 0x0001003401007387 */ /* 0x000fe80000100a00 */
[----:B------:R1:W-:Y:S04]  /*34310*/  STL.64 [R1+0x108], R54 ;  /* 0x0001083601007387 */ /* 0x0003e80000100a00 */
[----:B------:R-:W-:Y:S04]  /*34320*/  STL.64 [R1+0xf0], R48 ;  /* 0x0000f03001007387 */ /* 0x000fe80000100a00 */
[----:B------:R2:W-:Y:S01]  /*34330*/  STL.64 [R1+0xf8], R50 ;  /* 0x0000f83201007387 */ /* 0x0005e20000100a00 */
[----:B-1----:R-:W-:Y:S03]  /*34340*/  HMMA.1688.F32.TF32 R52, R40, R14, R196 ;  /* 0x0000000e2834723c */ /* 0x002fe600000810c4 */
[----:B------:R-:W-:Y:S01]  /*34350*/  STL.64 [R1+0xe0], R44 ;  /* 0x0000e02c01007387 */ /* 0x000fe20000100a00 */
[----:B------:R-:W-:Y:S01]  /*34360*/  IMAD.MOV.U32 R66, RZ, RZ, R249 ;  /* 0x000000ffff427224 */ /* 0x000fe200078e00f9 */
[----:B------:R-:W-:-:S02]  /*34370*/  MOV R67, R248 ;  /* 0x000000f800437202 */ /* 0x000fc40000000f00 */
[----:B------:R1:W-:Y:S01]  /*34380*/  STL.64 [R1+0xe8], R46 ;  /* 0x0000e82e01007387 */ /* 0x0003e20000100a00 */
[C---:B--2---:R-:W-:Y:S08]  /*34390*/  HMMA.1688.F32.TF32 R48, R40.reuse, R18, R200 ;  /* 0x000000122830723c */ /* 0x044ff000000810c8 */
[C---:B-1----:R-:W-:Y:S08]  /*343a0*/  HMMA.1688.F32.TF32 R44, R40.reuse, R22, R204 ;  /* 0x00000016282c723c */ /* 0x042ff000000810cc */
[C---:B------:R-:W-:Y:S08]  /*343b0*/  HMMA.1688.F32.TF32 R248, R40.reuse, R30, R212 ;  /* 0x0000001e28f8723c */ /* 0x040ff000000810d4 */
[C---:B------:R-:W-:Y:S08]  /*343c0*/  HMMA.1688.F32.TF32 R216, R40.reuse, R34, R216 ;  /* 0x0000002228d8723c */ /* 0x040ff000000810d8 */
[----:B------:R-:W-:Y:S01]  /*343d0*/  HMMA.1688.F32.TF32 R220, R40, R38, R220 ;  /* 0x0000002628dc723c */ /* 0x000fe200000810dc */
[----:B------:R-:W-:Y:S04]  /*343e0*/  STL.64 [R1+0x60], R52 ;  /* 0x0000603401007387 */ /* 0x000fe80000100a00 */
[----:B------:R-:W-:Y:S04]  /*343f0*/  STL.64 [R1+0x68], R54 ;  /* 0x0000683601007387 */ /* 0x000fe80000100a00 */
[----:B------:R-:W-:Y:S04]  /*34400*/  STL.64 [R1+0x30], R48 ;  /* 0x0000303001007387 */ /* 0x000fe80000100a00 */
[----:B------:R-:W-:Y:S04]  /*34410*/  STL.64 [R1+0x38], R50 ;  /* 0x0000383201007387 */ /* 0x000fe80000100a00 */
[----:B------:R-:W-:Y:S04]  /*34420*/  STL.64 [R1+0x10], R44 ;  /* 0x0000102c01007387 */ /* 0x000fe80000100a00 */
[----:B------:R-:W-:Y:S04]  /*34430*/  STL.64 [R1+0x18], R46 ;  /* 0x0000182e01007387 */ /* 0x000fe80000100a00 */
[----:B------:R-:W-:Y:S01]  /*34440*/  STL.64 [R1+0x1a70], R250 ;  /* 0x001a70fa01007387 */ /* 0x000fe20000100a00 */
[----:B------:R-:W-:-:S03]  /*34450*/  MOV R78, R244 ;  /* 0x000000f4004e7202 */ /* 0x000fc60000000f00 */
[----:B------:R-:W-:Y:S01]  /*34460*/  STL.64 [R1+0x1a68], R248 ;  /* 0x001a68f801007387 */ /* 0x000fe20000100a00 */
[----:B------:R-:W-:-:S03]  /*34470*/  IMAD.MOV.U32 R244, RZ, RZ, R252 ;  /* 0x000000fffff47224 */ /* 0x000fc600078e00fc */
[----:B------:R-:W-:Y:S04]  /*34480*/  STL.64 [R1+0x1a80], R218 ;  /* 0x001a80da01007387 */ /* 0x000fe80000100a00 */
[----:B------:R-:W-:Y:S04]  /*34490*/  STL.64 [R1+0x1a78], R216 ;  /* 0x001a78d801007387 */ /* 0x000fe80000100a00 */
[----:B------:R-:W-:Y:S04]  /*344a0*/  STL.64 [R1+0x1a90], R222 ;  /* 0x001a90de01007387 */ /* 0x000fe80000100a00 */
[----:B------:R-:W-:Y:S04]  /*344b0*/  STL.64 [R1+0x1a88], R220 ;  /* 0x001a88dc01007387 */ /* 0x000fe80000100a00 */
[----:B------:R-:W2:Y:S01]  /*344c0*/  LDL.LU R252, [R1+0x1ba0] ;  /* 0x001ba00001fc7983 */ /* 0x000ea20000300800 */
[----:B------:R-:W-:Y:S01]  /*344d0*/  IMAD.MOV.U32 R73, RZ, RZ, R245 ;  /* 0x000000ffff497224 */ /* 0x000fe200078e00f5 */
[----:B------:R-:W-:Y:S01]  /*344e0*/  MOV R72, R246 ;  /* 0x000000f600487202 */ /* 0x000fe20000000f00 */
[----:B------:R-:W-:Y:S01]  /*344f0*/  IMAD.MOV.U32 R79, RZ, RZ, R247 ;  /* 0x000000ffff4f7224 */ /* 0x000fe200078e00f7 */
[----:B------:R-:W3:Y:S04]  /*34500*/  LDL.LU R245, [R1+0x394] ;  /* 0x0003940001f57983 */ /* 0x000ee80000300800 */
[----:B------:R-:W3:Y:S04]  /*34510*/  LDL.LU R246, [R1+0x398] ;  /* 0x0003980001f67983 */ /* 0x000ee80000300800 */
[----:B------:R-:W3:Y:S01]  /*34520*/  LDL.LU R247, [R1+0x39c] ;  /* 0x00039c0001f77983 */ /* 0x000ee20000300800 */
        /* <DEDUP_REMOVED lines=42> */
[----:B--2---:R-:W1:Y:S04]  /*347d0*/  LDSM.16.M88.4 R144, [R252+UR7+0x24180] ;  /* 0x02418007fc90783b */ /* 0x004e680008000200 */
[----:B------:R-:W2:Y:S04]  /*347e0*/  LDSM.16.M88.4 R140, [R252+UR7+0x26180] ;  /* 0x02618007fc8c783b */ /* 0x000ea80008000200 */
[----:B------:R-:W4:Y:S04]  /*347f0*/  LDSM.16.M88.4 R136, [R252+UR7+0x28180] ;  /* 0x02818007fc88783b */ /* 0x000f280008000200 */
[----:B------:R-:W3:Y:S04]  /*34800*/  LDSM.16.M88.4 R128, [R252+UR7+0x2c180] ;  /* 0x02c18007fc80783b */ /* 0x000ee80008000200 */
[----:B------:R-:W3:Y:S01]  /*34810*/  LDSM.16.M88.4 R124, [R252+UR7+0x2e180] ;  /* 0x02e18007fc7c783b */ /* 0x000ee20008000200 */
[----:B------:R-:W-:Y:S03]  /*34820*/  HMMA.1688.F32.TF32 R24, R40, R26, R208 ;  /* 0x0000001a2818723c */ /* 0x000fe600000810d0 */
[----:B------:R-:W-:Y:S01]  /*34830*/  LDSM.16.M88.4 R152, [R252+UR7+0x20180] ;  /* 0x02018007fc98783b */ /* 0x000fe20008000200 */
[----:B------:R-:W-:Y:S01]  /*34840*/  MOV R108, R94 ;  /* 0x0000005e006c7202 */ /* 0x000fe20000000f00 */
[----:B------:R-:W-:-:S02]  /*34850*/  IMAD.MOV.U32 R109, RZ, RZ, R95 ;  /* 0x000000ffff6d7224 */ /* 0x000fc400078e005f */
[----:B------:R-:W-:Y:S01]  /*34860*/  LDSM.16.M88.4 R148, [R252+UR7+0x22180] ;  /* 0x02218007fc94783b */ /* 0x000fe20008000200 */
        /* <DEDUP_REMOVED lines=8> */
[----:B------:R-:W-:Y:S04]  /*348f0*/  LDS R57, [R59+UR7+0xc000] ;  /* 0x00c000073b397984 */ /* 0x000fe80008000800 */
[----:B------:R-:W-:Y:S04]  /*34900*/  LDS R56, [R7+UR7+0xc000] ;  /* 0x00c0000707387984 */ /* 0x000fe80008000800 */
[----:B-1----:R-:W-:Y:S04]  /*34910*/  STL [R1+0x1a5c], R146 ;  /* 0x001a5c9201007387 */ /* 0x002fe80000100800 */
[----:B------:R-:W-:Y:S04]  /*34920*/  STL [R1+0x1a58], R147 ;  /* 0x001a589301007387 */ /* 0x000fe80000100800 */
[----:B--2---:R-:W-:Y:S04]  /*34930*/  STL [R1+0x1a64], R142 ;  /* 0x001a648e01007387 */ /* 0x004fe80000100800 */
[----:B------:R-:W-:Y:S04]  /*34940*/  STL [R1+0x1a60], R143 ;  /* 0x001a608f01007387 */ /* 0x000fe80000100800 */
[----:B----4-:R-:W-:Y:S04]  /*34950*/  STL [R1+0x1a54], R139 ;  /* 0x001a548b01007387 */ /* 0x010fe80000100800 */
[----:B---3--:R-:W-:Y:S04]  /*34960*/  STL [R1+0x1a4c], R130 ;  /* 0x001a4c8201007387 */ /* 0x008fe80000100800 */
[----:B------:R-:W-:Y:S04]  /*34970*/  STL [R1+0x1a48], R131 ;  /* 0x001a488301007387 */ /* 0x000fe80000100800 */
[----:B------:R-:W-:Y:S04]  /*34980*/  STL [R1+0x1a50], R127 ;  /* 0x001a507f01007387 */ /* 0x000fe80000100800 */
[----:B------:R-:W-:Y:S04]  /*34990*/  STL [R1+0x1808], R252 ;  /* 0x001808fc01007387 */ /* 0x000fe80000100800 */
[----:B------:R-:W2:Y:S04]  /*349a0*/  LDL.LU R240, [R1+0x380] ;  /* 0x0003800001f07983 */ /* 0x000ea80000300800 */
[----:B------:R-:W2:Y:S04]  /*349b0*/  LDL.LU R241, [R1+0x384] ;  /* 0x0003840001f17983 */ /* 0x000ea80000300800 */
[----:B------:R-:W2:Y:S04]  /*349c0*/  LDL.LU R242, [R1+0x388] ;  /* 0x0003880001f27983 */ /* 0x000ea80000300800 */
[----:B------:R-:W2:Y:S04]  /*349d0*/  LDL.LU R243, [R1+0x38c] ;  /* 0x00038c0001f37983 */ /* 0x000ea80000300800 */
[----:B------:R-:W3:Y:S04]  /*349e0*/  LDL.LU R36, [R1+0x1b9c] ;  /* 0x001b9c0001247983 */ /* 0x000ee80000300800 */
[----:B------:R-:W4:Y:S04]  /*349f0*/  LDL.LU R37, [R1+0x1b98] ;  /* 0x001b980001257983 */ /* 0x000f280000300800 */
[----:B------:R-:W2:Y:S04]  /*34a00*/  LDL.LU R9, [R1+0x1b94] ;  /* 0x001b940001097983 */ /* 0x000ea80000300800 */
[----:B------:R-:W3:Y:S01]  /*34a10*/  LDL.LU R8, [R1+0x1b90] ;  /* 0x001b900001087983 */ /* 0x000ee20000300800 */
[----:B------:R-:W-:Y:S01]  /*34a20*/  IMAD.MOV.U32 R5, RZ, RZ, R24 ;  /* 0x000000ffff057224 */ /* 0x000fe200078e0018 */
[----:B------:R-:W-:Y:S01]  /*34a30*/  MOV R4, R25 ;  /* 0x0000001900047202 */ /* 0x000fe20000000f00 */
[----:B------:R-:W-:Y:S01]  /*34a40*/  IMAD.MOV.U32 R3, RZ, RZ, R26 ;  /* 0x000000ffff037224 */ /* 0x000fe200078e001a */
[----:B------:R-:W-:Y:S01]  /*34a50*/  MOV R2, R27 ;  /* 0x0000001b00027202 */ /* 0x000fe20000000f00 */
[----:B------:R-:W-:Y:S04]  /*34a60*/  LDS R24, [R0+UR7+0xc000] ;  /* 0x00c0000700187984 */ /* 0x000fe80008000800 */
[----:B------:R-:W-:Y:S04]  /*34a70*/  LDS R26, [R0+UR7+0xc800] ;  /* 0x00c80007001a7984 */ /* 0x000fe80008000800 */
[----:B------:R-:W-:Y:S04]  /*34a80*/  LDS R25, [R6+UR7+0xc000] ;  /* 0x00c0000706197984 */ /* 0x000fe80008000800 */
[----:B------:R-:W1:Y:S01]  /*34a90*/  LDS R27, [R6+UR7+0xc800] ;  /* 0x00c80007061b7984 */ /* 0x000e620008000800 */
        /* <DEDUP_REMOVED lines=18> */
[----:B------:R-:W2:Y:S01]  /*34bc0*/  LDS R59, [R59+UR7+0xc800] ;  /* 0x00c800073b3b7984 */ /* 0x000ea20008000800 */
[----:B------:R-:W-:Y:S01]  /*34bd0*/  MOV R196, R227 ;  /* 0x000000e300c47202 */ /* 0x000fe20000000f00 */
[----:B------:R-:W-:Y:S01]  /*34be0*/  IMAD.MOV.U32 R197, RZ, RZ, R235 ;  /* 0x000000ffffc57224 */ /* 0x000fe200078e00eb */
[----:B------:R-:W-:Y:S01]  /*34bf0*/  MOV R198, R234 ;  /* 0x000000ea00c67202 */ /* 0x000fe20000000f00 */
[----:B------:R-:W-:Y:S01]  /*34c00*/  IMAD.MOV.U32 R199, RZ, RZ, R233 ;  /* 0x000000ffffc77224 */ /* 0x000fe200078e00e9 */
[----:B------:R-:W2:Y:S01]  /*34c10*/  LDSM.16.M88.4 R132, [R252+UR7+0x2a180] ;  /* 0x02a18007fc84783b */ /* 0x000ea20008000200 */
[----:B-1----:R-:W-:-:S15]  /*34c20*/  HMMA.1688.F32.TF32 R244, R24, R152, R244 ;  /* 0x0000009818f4723c */ /* 0x002fde00000810f4 */
[----:B------:R-:W-:-:S04]  /*34c30*/  NOP ;  /* 0x0000000000007918 */ /* 0x000fc80000000000 */
[----:B------:R-:W-:Y:S04]  /*34c40*/  STL.64 [R1+0x1aa0], R246 ;  /* 0x001aa0f601007387 */ /* 0x000fe80000100a00 */
[----:B------:R-:W-:Y:S04]  /*34c50*/  STL.64 [R1+0x1a98], R244 ;  /* 0x001a98f401007387 */ /* 0x000fe80000100a00 */
[----:B------:R-:W4:Y:S04]  /*34c60*/  LDL.LU R74, [R1+0xd8] ;  /* 0x0000d800014a7983 */ /* 0x000f280000300800 */
[----:B------:R-:W4:Y:S04]  /*34c70*/  LDL.LU R75, [R1+0xdc] ;  /* 0x0000dc00014b7983 */ /* 0x000f280000300800 */
[----:B------:R-:W4:Y:S04]  /*34c80*/  LDL.LU R64, [R1+0x190] ;  /* 0x0001900001407983 */ /* 0x000f280000300800 */
[----:B------:R-:W4:Y:S01]  /*34c90*/  LDL.LU R65, [R1+0x194] ;  /* 0x0001940001417983 */ /* 0x000f220000300800 */
[----:B--2---:R-:W-:Y:S01]  /*34ca0*/  IMAD.MOV.U32 R67, RZ, RZ, R9 ;  /* 0x000000ffff437224 */ /* 0x004fe200078e0009 */
[----:B---3--:R-:W-:-:S02]  /*34cb0*/  MOV R66, R8 ;  /* 0x0000000800427202 */ /* 0x008fc40000000f00 */
[----:B------:R-:W2:Y:S04]  /*34cc0*/  LDL.LU R8, [R1+0x1b8c] ;  /* 0x001b8c0001087983 */ /* 0x000ea80000300800 */
[----:B------:R-:W3:Y:S01]  /*34cd0*/  LDL.LU R9, [R1+0x1b88] ;  /* 0x001b880001097983 */ /* 0x000ee20000300800 */
[----:B------:R-:W-:Y:S01]  /*34ce0*/  MOV R78, R60 ;  /* 0x0000003c004e7202 */ /* 0x000fe20000000f00 */
[----:B------:R-:W-:Y:S01]  /*34cf0*/  IMAD.MOV.U32 R79, RZ, RZ, R61 ;  /* 0x000000ffff4f7224 */ /* 0x000fe200078e003d */
[----:B------:R-:W-:Y:S01]  /*34d00*/  MOV R72, R62 ;  /* 0x0000003e00487202 */ /* 0x000fe20000000f00 */
[----:B------:R-:W4:Y:S01]  /*34d10*/  LDL.LU R60, [R1+0x1a0] ;  /* 0x0001a000013c7983 */ /* 0x000f220000300800 */
[----:B------:R-:W-:-:S03]  /*34d20*/  IMAD.MOV.U32 R73, RZ, RZ, R63 ;  /* 0x000000ffff497224 */ /* 0x000fc600078e003f */
        /* <DEDUP_REMOVED lines=34> */
[----:B------:R-:W4:Y:S04]  /*34f50*/  LDL.LU R183, [R1+0x2ac] ;  /* 0x0002ac0001b77983 */ /* 0x000f280000300800 */
[----:B------:R-:W4:Y:S01]  /*34f60*/  LDL.LU R184, [R1+0x2b0] ;  /* 0x0002b00001b87983 */ /* 0x000f220000300800 */
[----:B--2---:R-:W-:Y:S01]  /*34f70*/  IMAD.MOV.U32 R186, RZ, RZ, R8 ;  /* 0x000000ffffba7224 */ /* 0x004fe200078e0008 */
[----:B---3--:R-:W-:-:S02]  /*34f80*/  MOV R185, R9 ;  /* 0x0000000900b97202 */ /* 0x008fc40000000f00 */
[----:B------:R-:W2:Y:S04]  /*34f90*/  LDL.LU R9, [R1+0x1b64] ;  /* 0x001b640001097983 */ /* 0x000ea80000300800 */
[----:B------:R-:W2:Y:S04]  /*34fa0*/  LDL.LU R8, [R1+0x1b60] ;  /* 0x001b600001087983 */ /* 0x000ea80000300800 */
[----:B------:R-:W3:Y:S04]  /*34fb0*/  LDL.LU R187, [R1+0x2bc] ;  /* 0x0002bc0001bb7983 */ /* 0x000ee80000300800 */
[----:B------:R-:W2:Y:S04]  /*34fc0*/  LDL.LU R44, [R1+0x340] ;  /* 0x00034000012c7983 */ /* 0x000ea80000300800 */
[----:B------:R-:W2:Y:S04]  /*34fd0*/  LDL.LU R45, [R1+0x344] ;  /* 0x00034400012d7983 */ /* 0x000ea80000300800 */
        /* <DEDUP_REMOVED lines=8> */
[C---:B------:R-:W-:Y:S03]  /*35060*/  HMMA.1688.F32.TF32 R240, R24.reuse, R148, R240 ;  /* 0x0000009418f0723c */ /* 0x040fe600000810f0 */
        /* <DEDUP_REMOVED lines=18> */
[C---:B--2---:R-:W-:Y:S08]  /*35190*/  HMMA.1688.F32.TF32 R8, R24.reuse, R140, R8 ;  /* 0x0000008c1808723c */ /* 0x044ff00000081008 */
[----:B---3--:R-:W-:-:S15]  /*351a0*/  HMMA.1688.F32.TF32 R236, R24, R144, R236 ;  /* 0x0000009018ec723c */ /* 0x008fde00000810ec */
[----:B------:R-:W-:-:S04]  /*351b0*/  NOP ;  /* 0x0000000000007918 */ /* 0x000fc80000000000 */
[----:B------:R-:W-:Y:S04]  /*351c0*/  STL.64 [R1+0x1ac0], R238 ;  /* 0x001ac0ee01007387 */ /* 0x000fe80000100a00 */
[----:B------:R-:W-:Y:S04]  /*351d0*/  STL.64 [R1+0x1ab8], R236 ;  /* 0x001ab8ec01007387 */ /* 0x000fe80000100a00 */
[----:B------:R-:W-:Y:S04]  /*351e0*/  STL.64 [R1+0x1ad0], R10 ;  /* 0x001ad00a01007387 */ /* 0x000fe80000100a00 */
[----:B------:R-:W-:Y:S04]  /*351f0*/  STL.64 [R1+0x1ac8], R8 ;  /* 0x001ac80801007387 */ /* 0x000fe80000100a00 */
        /* <DEDUP_REMOVED lines=12> */
[----:B------:R-:W-:Y:S01]  /*352c0*/  MOV R104, R86 ;  /* 0x0000005600687202 */ /* 0x000fe20000000f00 */
[----:B------:R-:W-:Y:S01]  /*352d0*/  IMAD.MOV.U32 R105, RZ, RZ, R87 ;  /* 0x000000ffff697224 */ /* 0x000fe200078e0057 */
[----:B------:R-:W-:Y:S01]  /*352e0*/  MOV R86, R21 ;  /* 0x0000001500567202 */ /* 0x000fe20000000f00 */
[----:B------:R-:W3:Y:S01]  /*352f0*/  LDL.LU R227, [R1+0x1b2c] ;  /* 0x001b2c0001e37983 */ /* 0x000ee20000300800 */
[----:B------:R-:W-:-:S02]  /*35300*/  IMAD.MOV.U32 R87, RZ, RZ, R20 ;  /* 0x000000ffff577224 */ /* 0x000fc400078e0014 */
[----:B----4-:R-:W-:Y:S01]  /*35310*/  HMMA.1688.F32.TF32 R20, R24, R128, R188 ;  /* 0x000000801814723c */ /* 0x010fe200000810bc */
[----:B------:R-:W4:Y:S01]  /*35320*/  LDL.LU R235, [R1+0x1b28] ;  /* 0x001b280001eb7983 */ /* 0x000f220000300800 */
[----:B------:R-:W-:-:S03]  /*35330*/  MOV R110, R84 ;  /* 0x00000054006e7202 */ /* 0x000fc60000000f00 */
[----:B------:R-:W4:Y:S01]  /*35340*/  LDL.LU R234, [R1+0x1b24] ;  /* 0x001b240001ea7983 */ /* 0x000f220000300800 */
[----:B------:R-:W-:-:S03]  /*35350*/  IMAD.MOV.U32 R111, RZ, RZ, R85 ;  /* 0x000000ffff6f7224 */ /* 0x000fc600078e0055 */
[----:B------:R-:W4:Y:S01]  /*35360*/  LDL.LU R233, [R1+0x1b20] ;  /* 0x001b200001e97983 */ /* 0x000f220000300800 */
[----:B------:R-:W-:Y:S01]  /*35370*/  MOV R84, R29 ;  /* 0x0000001d00547202 */ /* 0x000fe20000000f00 */
[----:B------:R-:W-:Y:S02]  /*35380*/  IMAD.MOV.U32 R85, RZ, RZ, R28 ;  /* 0x000000ffff557224 */ /* 0x000fe400078e001c */
[----:B------:R-:W-:Y:S01]  /*35390*/  HMMA.1688.F32.TF32 R28, R56, R152, R180 ;  /* 0x00000098381c723c */ /* 0x000fe200000810b4 */
[----:B--2---:R-:W-:Y:S01]  /*353a0*/  IMAD.MOV.U32 R191, RZ, RZ, R226 ;  /* 0x000000ffffbf7224 */ /* 0x004fe200078e00e2 */
[----:B---3--:R-:W-:Y:S01]  /*353b0*/  MOV R190, R228 ;  /* 0x000000e400be7202 */ /* 0x008fe20000000f00 */
[----:B------:R-:W-:Y:S01]  /*353c0*/  IMAD.MOV.U32 R189, RZ, RZ, R231 ;  /* 0x000000ffffbd7224 */ /* 0x000fe200078e00e7 */
[----:B------:R-:W-:Y:S02]  /*353d0*/  MOV R188, R232 ;  /* 0x000000e800bc7202 */ /* 0x000fe40000000f00 */
[----:B------:R-:W2:Y:S04]  /*353e0*/  LDL.LU R232, [R1+0x1b1c] ;  /* 0x001b1c0001e87983 */ /* 0x000ea80000300800 */
[----:B------:R-:W3:Y:S04]  /*353f0*/  LDL.LU R231, [R1+0x1b18] ;  /* 0x001b180001e77983 */ /* 0x000ee80000300800 */
[----:B------:R-:W3:Y:S04]  /*35400*/  LDL.LU R228, [R1+0x1b14] ;  /* 0x001b140001e47983 */ /* 0x000ee80000300800 */
[----:B------:R-:W3:Y:S01]  /*35410*/  LDL.LU R226, [R1+0x1b10] ;  /* 0x001b100001e27983 */ /* 0x000ee20000300800 */
[----:B------:R-:W-:Y:S01]  /*35420*/  IMAD.MOV.U32 R181, RZ, RZ, R230 ;  /* 0x000000ffffb57224 */ /* 0x000fe200078e00e6 */
[----:B------:R-:W-:-:S02]  /*35430*/  MOV R180, R229 ;  /* 0x000000e500b47202 */ /* 0x000fc40000000f00 */
[----:B------:R-:W3:Y:S04]  /*35440*/  LDL.LU R229, [R1+0x1b0c] ;  /* 0x001b0c0001e57983 */ /* 0x000ee80000300800 */
[----:B------:R-:W3:Y:S01]  /*35450*/  LDL.LU R230, [R1+0x1b08] ;  /* 0x001b080001e67983 */ /* 0x000ee20000300800 */
[----:B------:R-:W-:Y:S01]  /*35460*/  MOV R182, R224 ;  /* 0x000000e000b67202 */ /* 0x000fe20000000f00 */
[----:B------:R-:W-:Y:S01]  /*35470*/  HMMA.1688.F32.TF32 R40, R56, R140, R168 ;  /* 0x0000008c3828723c */ /* 0x000fe200000810a8 */
[----:B------:R-:W-:Y:S01]  /*35480*/  IMAD.MOV.U32 R183, RZ, RZ, R225 ;  /* 0x000000ffffb77224 */ /* 0x000fe200078e00e1 */
[----:B------:R-:W3:Y:S01]  /*35490*/  LDL.LU R224, [R1+0x1b04] ;  /* 0x001b040001e07983 */ /* 0x000ee20000300800 */
[----:B------:R-:W-:Y:S01]  /*354a0*/  MOV R100, R17 ;  /* 0x0000001100647202 */ /* 0x000fe20000000f00 */
[----:B------:R-:W-:-:S02]  /*354b0*/  IMAD.MOV.U32 R101, RZ, RZ, R16 ;  /* 0x000000ffff657224 */ /* 0x000fc400078e0010 */
[----:B------:R-:W3:Y:S02]  /*354c0*/  LDL.LU R225, [R1+0x1b00] ;  /* 0x001b000001e17983 */ /* 0x000ee40000300800 */
[----:B------:R-:W-:Y:S01]  /*354d0*/  HMMA.1688.F32.TF32 R16, R24, R132, R44 ;  /* 0x000000841810723c */ /* 0x000fe2000008102c */
[----:B------:R-:W-:Y:S01]  /*354e0*/  MOV R158, R68 ;  /* 0x00000044009e7202 */ /* 0x000fe20000000f00 */
[----:B------:R-:W-:Y:S01]  /*354f0*/  IMAD.MOV.U32 R159, RZ, RZ, R69 ;  /* 0x000000ffff9f7224 */ /* 0x000fe200078e0045 */
[----:B------:R-:W-:Y:S01]  /*35500*/  MOV R68, R37 ;  /* 0x0000002500447202 */ /* 0x000fe20000000f00 */
[----:B------:R-:W-:-:S04]  /*35510*/  IMAD.MOV.U32 R69, RZ, RZ, R36 ;  /* 0x000000ffff457224 */ /* 0x000fc800078e0024 */
[----:B------:R-:W-:Y:S01]  /*35520*/  HMMA.1688.F32.TF32 R44, R56, R136, R164 ;  /* 0x00000088382c723c */ /* 0x000fe200000810a4 */
[----:B------:R-:W-:Y:S01]  /*35530*/  MOV R106, R80 ;  /* 0x00000050006a7202 */ /* 0x000fe20000000f00 */
[----:B------:R-:W-:Y:S01]  /*35540*/  IMAD.MOV.U32 R107, RZ, RZ, R81 ;  /* 0x000000ffff6b7224 */ /* 0x000fe200078e0051 */
[----:B------:R-:W-:Y:S01]  /*35550*/  MOV R80, R70 ;  /* 0x0000004600507202 */ /* 0x000fe20000000f00 */
[----:B------:R-:W-:Y:S01]  /*35560*/  IMAD.MOV.U32 R81, RZ, RZ, R71 ;  /* 0x000000ffff517224 */ /* 0x000fe200078e0047 */
[----:B------:R-:W-:-:S03]  /*35570*/  MOV R70, R33 ;  /* 0x0000002100467202 */ /* 0x000fc60000000f00 */
[----:B------:R-:W-:Y:S01]  /*35580*/  HMMA.1688.F32.TF32 R36, R56, R144, R172 ;  /* 0x000000903824723c */ /* 0x000fe200000810ac */
[----:B------:R-:W-:Y:S01]  /*35590*/  IMAD.MOV.U32 R71, RZ, RZ, R32 ;  /* 0x000000ffff477224 */ /* 0x000fe200078e0020 */
[----:B----4-:R-:W-:Y:S01]  /*355a0*/  MOV R174, R233 ;  /* 0x000000e900ae7202 */ /* 0x010fe20000000f00 */
[----:B------:R-:W-:-:S05]  /*355b0*/  IMAD.MOV.U32 R175, RZ, RZ, R234 ;  /* 0x000000ffffaf7224 */ /* 0x000fca00078e00ea */
[----:B------:R-:W-:Y:S01]  /*355c0*/  HMMA.1688.F32.TF32 R32, R56, R148, R176 ;  /* 0x000000943820723c */ /* 0x000fe200000810b0 */
[----:B------:R-:W-:Y:S01]  /*355d0*/  MOV R176, R235 ;  /* 0x000000eb00b07202 */ /* 0x000fe20000000f00 */
[----:B--2---:R-:W-:Y:S02]  /*355e0*/  IMAD.MOV.U32 R173, RZ, RZ, R232 ;  /* 0x000000ffffad7224 */ /* 0x004fe400078e00e8 */
[----:B---3--:R-:W-:Y:S01]  /*355f0*/  IMAD.MOV.U32 R169, RZ, RZ, R228 ;  /* 0x000000ffffa97224 */ /* 0x008fe200078e00e4 */
[----:B------:R-:W-:Y:S02]  /*35600*/  MOV R168, R226 ;  /* 0x000000e200a87202 */ /* 0x000fe40000000f00 */
[----:B------:R-:W2:Y:S04]  /*35610*/  LDL.LU R226, [R1+0x1afc] ;  /* 0x001afc0001e27983 */ /* 0x000ea80000300800 */
[----:B------:R-:W3:Y:S01]  /*35620*/  LDL.LU R228, [R1+0x1af8] ;  /* 0x001af80001e47983 */ /* 0x000ee20000300800 */
[----:B------:R-:W-:-:S02]  /*35630*/  MOV R172, R231 ;  /* 0x000000e700ac7202 */ /* 0x000fc40000000f00 */
[----:B------:R-:W-:Y:S02]  /*35640*/  MOV R170, R229 ;  /* 0x000000e500aa7202 */ /* 0x000fe40000000f00 */
[----:B------:R-:W3:Y:S01]  /*35650*/  LDL.LU R229, [R1+0x1af4] ;  /* 0x001af40001e57983 */ /* 0x000ee20000300800 */
[----:B------:R-:W-:-:S03]  /*35660*/  IMAD.MOV.U32 R171, RZ, RZ, R230 ;  /* 0x000000ffffab7224 */ /* 0x000fc600078e00e6 */
[----:B------:R-:W3:Y:S04]  /*35670*/  LDL.LU R230, [R1+0x1af0] ;  /* 0x001af00001e67983 */ /* 0x000ee80000300800 */
[----:B------:R-:W4:Y:S04]  /*35680*/  LDL.LU R164, [R1+0x320] ;  /* 0x0003200001a47983 */ /* 0x000f280000300800 */
[----:B------:R-:W4:Y:S04]  /*35690*/  LDL.LU R165, [R1+0x324] ;  /* 0x0003240001a57983 */ /* 0x000f280000300800 */
[----:B------:R-:W4:Y:S04]  /*356a0*/  LDL.LU R166, [R1+0x328] ;  /* 0x0003280001a67983 */ /* 0x000f280000300800 */
[----:B------:R-:W4:Y:S04]  /*356b0*/  LDL.LU R167, [R1+0x32c] ;  /* 0x00032c0001a77983 */ /* 0x000f280000300800 */
[----:B------:R-:W3:Y:S04]  /*356c0*/  LDL.LU R231, [R1+0x1aec] ;  /* 0x001aec0001e77983 */ /* 0x000ee80000300800 */
[----:B------:R-:W2:Y:S04]  /*356d0*/  LDL.LU R232, [R1+0x1ae8] ;  /* 0x001ae80001e87983 */ /* 0x000ea80000300800 */
[----:B------:R-:W2:Y:S04]  /*356e0*/  LDL.LU R233, [R1+0x1ae4] ;  /* 0x001ae40001e97983 */ /* 0x000ea80000300800 */
[----:B------:R-:W2:Y:S04]  /*356f0*/  LDL.LU R234, [R1+0x1ae0] ;  /* 0x001ae00001ea7983 */ /* 0x000ea80000300800 */
[----:B------:R-:W2:Y:S01]  /*35700*/  LDL.LU R235, [R1+0x1adc] ;  /* 0x001adc0001eb7983 */ /* 0x000ea20000300800 */
[----:B------:R-:W-:-:S05]  /*35710*/  LOP3.LUT R252, R0, 0x60, RZ, 0x3c, !PT ;  /* 0x0000006000fc7812 */ /* 0x000fca00078e3cff */
[----:B------:R-:W-:Y:S04]  /*35720*/  LDS R121, [R252+UR7+0xc080] ;  /* 0x00c08007fc797984 */ /* 0x000fe80008000800 */
[----:B------:R-:W2:Y:S01]  /*35730*/  LDS R123, [R252+UR7+0xc880] ;  /* 0x00c88007fc7b7984 */ /* 0x000ea20008000800 */
[----:B------:R-:W-:Y:S01]  /*35740*/  MOV R248, R115 ;  /* 0x0000007300f87202 */ /* 0x000fe20000000f00 */
[----:B------:R-:W-:Y:S01]  /*35750*/  IMAD.MOV.U32 R249, RZ, RZ, R114 ;  /* 0x000000fffff97224 */ /* 0x000fe200078e0072 */
[----:B------:R-:W-:Y:S01]  /*35760*/  MOV R250, R113 ;  /* 0x0000007100fa7202 */ /* 0x000fe20000000f00 */
[----:B------:R-:W-:Y:S02]  /*35770*/  IMAD.MOV.U32 R251, RZ, RZ, R112 ;  /* 0x000000fffffb7224 */ /* 0x000fe400078e0070 */
[----:B------:R-:W-:-:S02]  /*35780*/  IMAD.MOV.U32 R177, RZ, RZ, R227 ;  /* 0x000000ffffb17224 */ /* 0x000fc400078e00e3 */
[----:B------:R-:W3:Y:S04]  /*35790*/  LDL.LU R227, [R1+0x1ad8] ;  /* 0x001ad80001e37983 */ /* 0x000ee80000300800 */
[----:B------:R-:W3:Y:S04]  /*357a0*/  LDL.LU R178, [R1+0x2f8] ;  /* 0x0002f80001b27983 */ /* 0x000ee80000300800 */
[----:B------:R-:W3:Y:S04]  /*357b0*/  LDL.LU R179, [R1+0x2fc] ;  /* 0x0002fc0001b37983 */ /* 0x000ee80000300800 */
[----:B------:R-:W3:Y:S04]  /*357c0*/  LDL.LU R212, [R1+0x1e0] ;  /* 0x0001e00001d47983 */ /* 0x000ee80000300800 */
[----:B------:R-:W3:Y:S04]  /*357d0*/  LDL.LU R213, [R1+0x1e4] ;  /* 0x0001e40001d57983 */ /* 0x000ee80000300800 */
[----:B------:R-:W3:Y:S04]  /*357e0*/  LDL.LU R214, [R1+0x1e8] ;  /* 0x0001e80001d67983 */ /* 0x000ee80000300800 */
[----:B------:R-:W3:Y:S01]  /*357f0*/  LDL.LU R215, [R1+0x1ec] ;  /* 0x0001ec0001d77983 */ /* 0x000ee20000300800 */
[----:B--2---:R-:W-:Y:S03]  /*35800*/  HMMA.1688.F32.TF32 R112, R120, R132, R232 ;  /* 0x000000847870723c */ /* 0x004fe600000810e8 */
[----:B------:R-:W-:Y:S04]  /*35810*/  LDS R232, [R7+UR7+0xc100] ;  /* 0x00c1000707e87984 */ /* 0x000fe80008000800 */
[----:B------:R-:W-:Y:S04]  /*35820*/  LDS R234, [R7+UR7+0xc900] ;  /* 0x00c9000707ea7984 */ /* 0x000fe80008000800 */
[----:B------:R-:W-:Y:S04]  /*35830*/  LDS R233, [R252+UR7+0xc100] ;  /* 0x00c10007fce97984 */ /* 0x000fe80008000800 */
[----:B------:R-:W1:Y:S02]  /*35840*/  LDS R235, [R252+UR7+0xc900] ;  /* 0x00c90007fceb7984 */ /* 0x000e640008000800 */
[C---:B-1----:R-:W-:Y:S08]  /*35850*/  HMMA.1688.F32.TF32 R200, R232.reuse, R148, R200 ;  /* 0x00000094e8c8723c */ /* 0x042ff000000810c8 */
[C---:B------:R-:W-:Y:S11]  /*35860*/  HMMA.1688.F32.TF32 R204, R232.reuse, R144, R204 ;  /* 0x00000090e8cc723c */ /* 0x040ff600000810cc */
[----:B------:R-:W-:Y:S04]  /*35870*/  STL [R1+0x19f8], R200 ;  /* 0x0019f8c801007387 */ /* 0x000fe80000100800 */
[----:B------:R-:W-:Y:S04]  /*35880*/  STL [R1+0x19f4], R201 ;  /* 0x0019f4c901007387 */ /* 0x000fe80000100800 */
[----:B------:R-:W-:Y:S04]  /*35890*/  STL [R1+0x19f0], R202 ;  /* 0x0019f0ca01007387 */ /* 0x000fe80000100800 */
[----:B------:R-:W-:Y:S04]  /*358a0*/  STL [R1+0x19ec], R203 ;  /* 0x0019eccb01007387 */ /* 0x000fe80000100800 */
[----:B------:R-:W2:Y:S04]  /*358b0*/  LDL.LU R220, [R1+0x1d0] ;  /* 0x0001d00001dc7983 */ /* 0x000ea80000300800 */
[----:B------:R-:W2:Y:S04]  /*358c0*/  LDL.LU R221, [R1+0x1d4] ;  /* 0x0001d40001dd7983 */ /* 0x000ea80000300800 */
[----:B------:R-:W2:Y:S04]  /*358d0*/  LDL.LU R222, [R1+0x1d8] ;  /* 0x0001d80001de7983 */ /* 0x000ea80000300800 */
[----:B------:R-:W2:Y:S04]  /*358e0*/  LDL.LU R223, [R1+0x1dc] ;  /* 0x0001dc0001df7983 */ /* 0x000ea80000300800 */
[----:B------:R-:W-:Y:S04]  /*358f0*/  STL [R1+0x1a04], R204 ;  /* 0x001a04cc01007387 */ /* 0x000fe80000100800 */
[----:B------:R-:W-:Y:S04]  /*35900*/  STL [R1+0x1a00], R205 ;  /* 0x001a00cd01007387 */ /* 0x000fe80000100800 */
[----:B------:R-:W-:Y:S04]  /*35910*/  STL [R1+0x19fc], R206 ;  /* 0x0019fcce01007387 */ /* 0x000fe80000100800 */
[----:B------:R-:W-:Y:S04]  /*35920*/  STL [R1+0x19e8], R207 ;  /* 0x0019e8cf01007387 */ /* 0x000fe80000100800 */
[----:B------:R-:W2:Y:S04]  /*35930*/  LDL.LU R216, [R1+0x1c0] ;  /* 0x0001c00001d87983 */ /* 0x000ea80000300800 */
[----:B------:R-:W2:Y:S04]  /*35940*/  LDL.LU R217, [R1+0x1c4] ;  /* 0x0001c40001d97983 */ /* 0x000ea80000300800 */
[----:B------:R-:W2:Y:S04]  /*35950*/  LDL.LU R218, [R1+0x1c8] ;  /* 0x0001c80001da7983 */ /* 0x000ea80000300800 */
[----:B------:R-:W2:Y:S01]  /*35960*/  LDL.LU R219, [R1+0x1cc] ;  /* 0x0001cc0001db7983 */ /* 0x000ea20000300800 */
[----:B------:R-:W-:Y:S01]  /*35970*/  HMMA.1688.F32.TF32 R208, R232, R140, R208 ;  /* 0x0000008ce8d0723c */ /* 0x000fe200000810d0 */
[----:B------:R-:W-:Y:S01]  /*35980*/  MOV R102, R13 ;  /* 0x0000000d00667202 */ /* 0x000fe20000000f00 */
[----:B------:R-:W-:-:S06]  /*35990*/  IMAD.MOV.U32 R103, RZ, RZ, R12 ;  /* 0x000000ffff677224 */ /* 0x000fcc00078e000c */
[C---:B------:R-:W-:Y:S01]  /*359a0*/  HMMA.1688.F32.TF32 R12, R24.reuse, R136, R192 ;  /* 0x00000088180c723c */ /* 0x040fe200000810c0 */
[----:B------:R-:W-:Y:S04]  /*359b0*/  LDS R192, [R0+UR7+0xc100] ;  /* 0x00c1000700c07984 */ /* 0x000fe80008000800 */
[----:B------:R-:W-:Y:S04]  /*359c0*/  LDS R194, [R0+UR7+0xc900] ;  /* 0x00c9000700c27984 */ /* 0x000fe80008000800 */
[----:B------:R-:W-:Y:S04]  /*359d0*/  LDS R193, [R6+UR7+0xc100] ;  /* 0x00c1000706c17984 */ /* 0x000fe80008000800 */
[----:B------:R-:W4:Y:S04]  /*359e0*/  LDS R195, [R6+UR7+0xc900] ;  /* 0x00c9000706c37984 */ /* 0x000f280008000800 */
        /* <DEDUP_REMOVED lines=16> */
[----:B------:R-:W-:Y:S01]  /*35af0*/  HMMA.1688.F32.TF32 R24, R24, R124, R184 ;  /* 0x0000007c1818723c */ /* 0x000fe200000810b8 */
[----:B------:R-:W-:Y:S01]  /*35b00*/  MOV R184, R119 ;  /* 0x0000007700b87202 */ /* 0x000fe20000000f00 */
[----:B------:R-:W-:Y:S01]  /*35b10*/  IMAD.MOV.U32 R185, RZ, RZ, R118 ;  /* 0x000000ffffb97224 */ /* 0x000fe200078e0076 */
[----:B------:R-:W-:Y:S01]  /*35b20*/  MOV R186, R117 ;  /* 0x0000007500ba7202 */ /* 0x000fe20000000f00 */
[----:B------:R-:W-:-:S04]  /*35b30*/  IMAD.MOV.U32 R187, RZ, RZ, R116 ;  /* 0x000000ffffbb7224 */ /* 0x000fc800078e0074 */
[----:B---3--:R-:W-:Y:S08]  /*35b40*/  HMMA.1688.F32.TF32 R212, R232, R136, R212 ;  /* 0x00000088e8d4723c */ /* 0x008ff000000810d4 */
[C---:B----4-:R-:W-:Y:S08]  /*35b50*/  HMMA.1688.F32.TF32 R164, R192.reuse, R152, R164 ;  /* 0x00000098c0a4723c */ /* 0x050ff000000810a4 */
[C---:B------:R-:W-:Y:S08]  /*35b60*/  HMMA.1688.F32.TF32 R168, R192.reuse, R148, R168 ;  /* 0x00000094c0a8723c */ /* 0x040ff000000810a8 */
[C---:B------:R-:W-:Y:S08]  /*35b70*/  HMMA.1688.F32.TF32 R172, R192.reuse, R144, R172 ;  /* 0x00000090c0ac723c */ /* 0x040ff000000810ac */
[C---:B------:R-:W-:Y:S08]  /*35b80*/  HMMA.1688.F32.TF32 R176, R192.reuse, R140, R176 ;  /* 0x0000008cc0b0723c */ /* 0x040ff000000810b0 */
[C---:B------:R-:W-:Y:S08]  /*35b90*/  HMMA.1688.F32.TF32 R180, R192.reuse, R136, R180 ;  /* 0x00000088c0b4723c */ /* 0x040ff000000810b4 */
[C---:B------:R-:W-:Y:S08]  /*35ba0*/  HMMA.1688.F32.TF32 R184, R192.reuse, R132, R184 ;  /* 0x00000084c0b8723c */ /* 0x040ff000000810b8 */
[C---:B------:R-:W-:Y:S08]  /*35bb0*/  HMMA.1688.F32.TF32 R188, R192.reuse, R128, R188 ;  /* 0x00000080c0bc723c */ /* 0x040ff000000810bc */
[----:B------:R-:W-:Y:S01]  /*35bc0*/  HMMA.1688.F32.TF32 R192, R192, R124, R248 ;  /* 0x0000007cc0c0723c */ /* 0x000fe200000810f8 */
[----:B------:R-:W3:Y:S04]  /*35bd0*/  LDL.LU R248, [R1+0x140] ;  /* 0x0001400001f87983 */ /* 0x000ee80000300800 */
[----:B------:R-:W3:Y:S04]  /*35be0*/  LDL.LU R249, [R1+0x144] ;  /* 0x0001440001f97983 */ /* 0x000ee80000300800 */
[----:B------:R-:W3:Y:S04]  /*35bf0*/  LDL.LU R250, [R1+0x148] ;  /* 0x0001480001fa7983 */ /* 0x000ee80000300800 */
[----:B------:R-:W3:Y:S01]  /*35c00*/  LDL.LU R251, [R1+0x14c] ;  /* 0x00014c0001fb7983 */ /* 0x000ee20000300800 */
[C---:B------:R-:W-:Y:S03]  /*35c10*/  HMMA.1688.F32.TF32 R92, R120.reuse, R152, R92 ;  /* 0x00000098785c723c */ /* 0x040fe6000008105c */
[----:B------:R-:W-:Y:S05]  /*35c20*/  STL [R1+0x1a18], R212 ;  /* 0x001a18d401007387 */ /* 0x000fea0000100800 */
[C---:B------:R-:W-:Y:S01]  /*35c30*/  HMMA.1688.F32.TF32 R96, R120.reuse, R148, R96 ;  /* 0x000000947860723c */ /* 0x040fe20000081060 */
[----:B------:R-:W-:Y:S04]  /*35c40*/  STL [R1+0x1a14], R213 ;  /* 0x001a14d501007387 */ /* 0x000fe80000100800 */
[----:B------:R-:W-:Y:S03]  /*35c50*/  STL [R1+0x1a10], R214 ;  /* 0x001a10d601007387 */ /* 0x000fe60000100800 */
[C---:B------:R-:W-:Y:S01]  /*35c60*/  HMMA.1688.F32.TF32 R100, R120.reuse, R144, R100 ;  /* 0x000000907864723c */ /* 0x040fe20000081064 */
[----:B------:R-:W-:Y:S07]  /*35c70*/  STL [R1+0x19dc], R215 ;  /* 0x0019dcd701007387 */ /* 0x000fee0000100800 */
[C---:B------:R-:W-:Y:S08]  /*35c80*/  HMMA.1688.F32.TF32 R104, R120.reuse, R140, R104 ;  /* 0x0000008c7868723c */ /* 0x040ff00000081068 */
[C---:B------:R-:W-:Y:S08]  /*35c90*/  HMMA.1688.F32.TF32 R108, R120.reuse, R136, R108 ;  /* 0x00000088786c723c */ /* 0x040ff0000008106c */
[C---:B------:R-:W-:Y:S08]  /*35ca0*/  HMMA.1688.F32.TF32 R116, R120.reuse, R128, R228 ;  /* 0x000000807874723c */ /* 0x040ff000000810e4 */
[----:B------:R-:W-:Y:S08]  /*35cb0*/  HMMA.1688.F32.TF32 R120, R120, R124, R224 ;  /* 0x0000007c7878723c */ /* 0x000ff000000810e0 */
[C---:B--2---:R-:W-:Y:S01]  /*35cc0*/  HMMA.1688.F32.TF32 R224, R232.reuse, R132, R220 ;  /* 0x00000084e8e0723c */ /* 0x044fe200000810dc */
[----:B------:R-:W2:Y:S04]  /*35cd0*/  LDL.LU R220, [R1+0x130] ;  /* 0x0001300001dc7983 */ /* 0x000ea80000300800 */
[----:B------:R-:W2:Y:S04]  /*35ce0*/  LDL.LU R221, [R1+0x134] ;  /* 0x0001340001dd7983 */ /* 0x000ea80000300800 */
[----:B------:R-:W2:Y:S04]  /*35cf0*/  LDL.LU R222, [R1+0x138] ;  /* 0x0001380001de7983 */ /* 0x000ea80000300800 */
[----:B------:R-:W2:Y:S06]  /*35d00*/  LDL.LU R223, [R1+0x13c] ;  /* 0x00013c0001df7983 */ /* 0x000eac0000300800 */
[----:B------:R-:W-:Y:S04]  /*35d10*/  STL [R1+0x1a24], R224 ;  /* 0x001a24e001007387 */ /* 0x000fe80000100800 */
[----:B------:R-:W-:Y:S04]  /*35d20*/  STL [R1+0x1a20], R225 ;  /* 0x001a20e101007387 */ /* 0x000fe80000100800 */
[----:B------:R-:W-:Y:S04]  /*35d30*/  STL [R1+0x1a1c], R226 ;  /* 0x001a1ce201007387 */ /* 0x000fe80000100800 */
[----:B------:R-:W-:Y:S01]  /*35d40*/  STL [R1+0x19d8], R227 ;  /* 0x0019d8e301007387 */ /* 0x000fe20000100800 */
[----:B------:R-:W-:Y:S03]  /*35d50*/  HMMA.1688.F32.TF32 R228, R232, R128, R216 ;  /* 0x00000080e8e4723c */ /* 0x000fe600000810d8 */
        /* <DEDUP_REMOVED lines=17> */
[----:B------:R-:W-:Y:S01]  /*35e70*/  HMMA.1688.F32.TF32 R232, R232, R124, R236 ;  /* 0x0000007ce8e8723c */ /* 0x000fe200000810ec */
[----:B------:R-:W-:Y:S04]  /*35e80*/  STL [R1+0x1a34], R228 ;  /* 0x001a34e401007387 */ /* 0x000fe80000100800 */
[----:B------:R-:W-:Y:S04]  /*35e90*/  STL [R1+0x1a30], R229 ;  /* 0x001a30e501007387 */ /* 0x000fe80000100800 */
[----:B------:R-:W-:Y:S04]  /*35ea0*/  STL [R1+0x1a2c], R230 ;  /* 0x001a2ce601007387 */ /* 0x000fe80000100800 */
[----:B------:R-:W-:Y:S01]  /*35eb0*/  STL [R1+0x1a28], R231 ;  /* 0x001a28e701007387 */ /* 0x000fe20000100800 */
[C---:B-1----:R-:W-:Y:S08]  /*35ec0*/  HMMA.1688.F32.TF32 R200, R156.reuse, R152, R240 ;  /* 0x000000989cc8723c */ /* 0x042ff000000810f0 */
[----:B------:R-:W-:Y:S01]  /*35ed0*/  HMMA.1688.F32.TF32 R8, R156, R148, R244 ;  /* 0x000000949c08723c */ /* 0x000fe200000810f4 */
[----:B------:R-:W-:Y:S04]  /*35ee0*/  STL [R1+0x1a44], R232 ;  /* 0x001a44e801007387 */ /* 0x000fe80000100800 */
[----:B------:R-:W-:Y:S04]  /*35ef0*/  STL [R1+0x1a40], R233 ;  /* 0x001a40e901007387 */ /* 0x000fe80000100800 */
[----:B------:R-:W-:Y:S04]  /*35f00*/  STL [R1+0x1a3c], R234 ;  /* 0x001a3cea01007387 */ /* 0x000fe80000100800 */
[----:B------:R-:W-:Y:S04]  /*35f10*/  STL [R1+0x1a38], R235 ;  /* 0x001a38eb01007387 */ /* 0x000fe80000100800 */
[----:B------:R1:W-:Y:S02]  /*35f20*/  STL.64 [R1+0x20], R200 ;  /* 0x000020c801007387 */ /* 0x0003e40000100a00 */
[----:B------:R-:W-:Y:S01]  /*35f30*/  MOV R204, R8 ;  /* 0x0000000800cc7202 */ /* 0x000fe20000000f00 */
[----:B------:R-:W-:Y:S01]  /*35f40*/  IMAD.MOV.U32 R205, RZ, RZ, R9 ;  /* 0x000000ffffcd7224 */ /* 0x000fe200078e0009 */
[----:B------:R-:W-:Y:S01]  /*35f50*/  MOV R206, R10 ;  /* 0x0000000a00ce7202 */ /* 0x000fe20000000f00 */
[----:B-1----:R-:W-:-:S02]  /*35f60*/  IMAD.MOV.U32 R200, RZ, RZ, R11 ;  /* 0x000000ffffc87224 */ /* 0x002fc400078e000b */
[----:B---3--:R-:W-:Y:S01]  /*35f70*/  HMMA.1688.F32.TF32 R8, R156, R144, R248 ;  /* 0x000000909c08723c */ /* 0x008fe200000810f8 */
[----:B------:R1:W-:Y:S04]  /*35f80*/  STL.64 [R1+0x28], R202 ;  /* 0x000028ca01007387 */ /* 0x0003e80000100a00 */
[----:B------:R-:W3:Y:S04]  /*35f90*/  LDL.LU R248, [R1+0x110] ;  /* 0x0001100001f87983 */ /* 0x000ee80000300800 */
[----:B------:R-:W3:Y:S04]  /*35fa0*/  LDL.LU R249, [R1+0x114] ;  /* 0x0001140001f97983 */ /* 0x000ee80000300800 */
[----:B------:R-:W3:Y:S04]  /*35fb0*/  LDL.LU R250, [R1+0x118] ;  /* 0x0001180001fa7983 */ /* 0x000ee80000300800 */
[----:B------:R-:W3:Y:S02]  /*35fc0*/  LDL.LU R251, [R1+0x11c] ;  /* 0x00011c0001fb7983 */ /* 0x000ee40000300800 */
[----:B------:R-:W-:Y:S01]  /*35fd0*/  MOV R213, R8 ;  /* 0x0000000800d57202 */ /* 0x000fe20000000f00 */
[----:B------:R-:W-:Y:S01]  /*35fe0*/  IMAD.MOV.U32 R214, RZ, RZ, R9 ;  /* 0x000000ffffd67224 */ /* 0x000fe200078e0009 */
[----:B------:R-:W-:Y:S01]  /*35ff0*/  MOV R208, R10 ;  /* 0x0000000a00d07202 */ /* 0x000fe20000000f00 */
[----:B------:R-:W-:-:S02]  /*36000*/  IMAD.MOV.U32 R209, RZ, RZ, R11 ;  /* 0x000000ffffd17224 */ /* 0x000fc400078e000b */
[----:B--2---:R-:W-:-:S15]  /*36010*/  HMMA.1688.F32.TF32 R8, R156, R140, R220 ;  /* 0x0000008c9c08723c */ /* 0x004fde00000810dc */
[----:B------:R-:W-:-:S04]  /*36020*/  NOP ;  /* 0x0000000000007918 */ /* 0x000fc80000000000 */
[----:B------:R-:W-:Y:S01]  /*36030*/  MOV R201, R8 ;  /* 0x0000000800c97202 */ /* 0x000fe20000000f00 */
[----:B-1----:R-:W-:Y:S01]  /*36040*/  IMAD.MOV.U32 R202, RZ, RZ, R9 ;  /* 0x000000ffffca7224 */ /* 0x002fe200078e0009 */
[----:B------:R-:W2:Y:S01]  /*36050*/  LDL.LU R8, [R1+0x100] ;  /* 0x0001000001087983 */ /* 0x000ea20000300800 */
[----:B------:R-:W-:Y:S01]  /*36060*/  MOV R203, R10 ;  /* 0x0000000a00cb7202 */ /* 0x000fe20000000f00 */
[----:B------:R-:W-:Y:S02]  /*36070*/  IMAD.MOV.U32 R207, RZ, RZ, R11 ;  /* 0x000000ffffcf7224 */ /* 0x000fe400078e000b */
[----:B------:R-:W2:Y:S04]  /*36080*/  LDL.LU R9, [R1+0x104] ;  /* 0x0001040001097983 */ /* 0x000ea80000300800 */
[----:B------:R-:W2:Y:S04]  /*36090*/  LDL.LU R10, [R1+0x108] ;  /* 0x00010800010a7983 */ /* 0x000ea80000300800 */
[----:B------:R-:W2:Y:S01]  /*360a0*/  LDL.LU R11, [R1+0x10c] ;  /* 0x00010c00010b7983 */ /* 0x000ea20000300800 */
[----:B----4-:R-:W-:Y:S03]  /*360b0*/  HMMA.1688.F32.TF32 R216, R156, R136, R216 ;  /* 0x000000889cd8723c */ /* 0x010fe600000810d8 */
        /* <DEDUP_REMOVED lines=23> */
[----:B------:R-:W4:Y:S01]  /*36230*/  LDL.LU R219, [R1+0x1c] ;  /* 0x00001c0001db7983 */ /* 0x000f220000300800 */
[C---:B------:R-:W-:Y:S08]  /*36240*/  HMMA.1688.F32.TF32 R48, R56.reuse, R132, R48 ;  /* 0x000000843830723c */ /* 0x040ff00000081030 */
[C---:B------:R-:W-:Y:S08]  /*36250*/  HMMA.1688.F32.TF32 R52, R56.reuse, R128, R52 ;  /* 0x000000803834723c */ /* 0x040ff00000081034 */
[----:B------:R-:W-:Y:S01]  /*36260*/  HMMA.1688.F32.TF32 R56, R56, R124, R160 ;  /* 0x0000007c3838723c */ /* 0x000fe200000810a0 */
[----:B------:R-:W-:Y:S04]  /*36270*/  LDS R160, [R7+UR7+0xc180] ;  /* 0x00c1800707a07984 */ /* 0x000fe80008000800 */
[----:B------:R-:W-:Y:S04]  /*36280*/  LDS R162, [R7+UR7+0xc980] ;  /* 0x00c9800707a27984 */ /* 0x000fe80008000800 */
[----:B------:R-:W-:Y:S04]  /*36290*/  LDS R161, [R252+UR7+0xc180] ;  /* 0x00c18007fca17984 */ /* 0x000fe80008000800 */
[----:B------:R-:W1:Y:S01]  /*362a0*/  LDS R163, [R252+UR7+0xc980] ;  /* 0x00c98007fca37984 */ /* 0x000e620008000800 */
[----:B---3--:R-:W-:Y:S01]  /*362b0*/  HMMA.1688.F32.TF32 R232, R156, R132, R248 ;  /* 0x000000849ce8723c */ /* 0x008fe200000810f8 */
[----:B------:R-:W-:Y:S01]  /*362c0*/  MOV R248, R5 ;  /* 0x0000000500f87202 */ /* 0x000fe20000000f00 */
[----:B------:R-:W-:Y:S01]  /*362d0*/  IMAD.MOV.U32 R249, RZ, RZ, R4 ;  /* 0x000000fffff97224 */ /* 0x000fe200078e0004 */
[----:B------:R-:W-:Y:S01]  /*362e0*/  MOV R250, R3 ;  /* 0x0000000300fa7202 */ /* 0x000fe20000000f00 */
[----:B------:R-:W-:-:S07]  /*362f0*/  IMAD.MOV.U32 R251, RZ, RZ, R2 ;  /* 0x000000fffffb7224 */ /* 0x000fce00078e0002 */
[----:B-1----:R-:W-:Y:S08]  /*36300*/  HMMA.1688.F32.TF32 R248, R160, R136, R248 ;  /* 0x00000088a0f8723c */ /* 0x002ff000000810f8 */
[----:B------:R-:W-:Y:S01]  /*36310*/  MOV R230, R234 ;  /* 0x000000ea00e67202 */ /* 0x000fe20000000f00 */
[----:B------:R-:W-:Y:S01]  /*36320*/  IMAD.MOV.U32 R231, RZ, RZ, R235 ;  /* 0x000000ffffe77224 */ /* 0x000fe200078e00eb */
[----:B------:R-:W-:Y:S01]  /*36330*/  MOV R228, R232 ;  /* 0x000000e800e47202 */ /* 0x000fe20000000f00 */
[----:B------:R-:W-:-:S08]  /*36340*/  IMAD.MOV.U32 R229, RZ, RZ, R233 ;  /* 0x000000ffffe57224 */ /* 0x000fd000078e00e9 */
[----:B------:R-:W-:Y:S01]  /*36350*/  MOV R146, R250 ;  /* 0x000000fa00927202 */ /* 0x000fe20000000f00 */
[----:B------:R-:W-:Y:S01]  /*36360*/  IMAD.MOV.U32 R143, RZ, RZ, R251 ;  /* 0x000000ffff8f7224 */ /* 0x000fe200078e00fb */
[----:B------:R-:W-:Y:S01]  /*36370*/  MOV R137, R248 ;  /* 0x000000f800897202 */ /* 0x000fe20000000f00 */
[----:B------:R-:W-:Y:S01]  /*36380*/  IMAD.MOV.U32 R136, RZ, RZ, R249 ;  /* 0x000000ffff887224 */ /* 0x000fe200078e00f9 */
[C---:B--2---:R-:W-:Y:S08]  /*36390*/  HMMA.1688.F32.TF32 R8, R156.reuse, R128, R8 ;  /* 0x000000809c08723c */ /* 0x044ff00000081008 */
[----:B----4-:R-:W-:Y:S08]  /*363a0*/  HMMA.1688.F32.TF32 R156, R156, R124, R236 ;  /* 0x0000007c9c9c723c */ /* 0x010ff000000810ec */
[----:B------:R-:W-:Y:S03]  /*363b0*/  HMMA.1688.F32.TF32 R240, R160, R152, R240 ;  /* 0x00000098a0f0723c */ /* 0x000fe600000810f0 */
[----:B------:R-:W-:Y:S01]  /*363c0*/  MOV R234, R10 ;  /* 0x0000000a00ea7202 */ /* 0x000fe20000000f00 */
[----:B------:R-:W-:-:S04]  /*363d0*/  IMAD.MOV.U32 R235, RZ, RZ, R11 ;  /* 0x000000ffffeb7224 */ /* 0x000fc800078e000b */
[C---:B------:R-:W-:Y:S01]  /*363e0*/  HMMA.1688.F32.TF32 R244, R160.reuse, R148, R244 ;  /* 0x00000094a0f4723c */ /* 0x040fe200000810f4 */
[----:B------:R-:W-:Y:S01]  /*363f0*/  MOV R232, R8 ;  /* 0x0000000800e87202 */ /* 0x000fe20000000f00 */
[----:B------:R-:W-:Y:S01]  /*36400*/  IMAD.MOV.U32 R233, RZ, RZ, R9 ;  /* 0x000000ffffe97224 */ /* 0x000fe200078e0009 */
[----:B------:R-:W2:Y:S05]  /*36410*/  LDL.LU.64 R10, [R1+0x1ad0] ;  /* 0x001ad000010a7983 */ /* 0x000eaa0000300a00 */
[----:B------:R-:W-:Y:S01]  /*36420*/  HMMA.1688.F32.TF32 R220, R160, R144, R220 ;  /* 0x00000090a0dc723c */ /* 0x000fe200000810dc */
[----:B------:R-:W2:Y:S01]  /*36430*/  LDL.LU.64 R8, [R1+0x1ac8] ;  /* 0x001ac80001087983 */ /* 0x000ea20000300a00 */
[----:B------:R-:W-:Y:S01]  /*36440*/  MOV R210, R156 ;  /* 0x0000009c00d27202 */ /* 0x000fe20000000f00 */
[----:B------:R-:W-:-:S05]  /*36450*/  IMAD.MOV.U32 R211, RZ, RZ, R157 ;  /* 0x000000ffffd37224 */ /* 0x000fca00078e009d */
[----:B------:R-:W-:Y:S01]  /*36460*/  HMMA.1688.F32.TF32 R216, R160, R140, R216 ;  /* 0x0000008ca0d8723c */ /* 0x000fe200000810d8 */
[----:B------:R-:W3:Y:S01]  /*36470*/  LDL.LU.64 R238, [R1+0x1ac0] ;  /* 0x001ac00001ee7983 */ /* 0x000ee20000300a00 */
[----:B------:R-:W-:Y:S01]  /*36480*/  MOV R153, R242 ;  /* 0x000000f200997202 */ /* 0x000fe20000000f00 */
[----:B------:R-:W-:Y:S01]  /*36490*/  IMAD.MOV.U32 R152, RZ, RZ, R243 ;  /* 0x000000ffff987224 */ /* 0x000fe200078e00f3 */
[----:B------:R-:W-:Y:S01]  /*364a0*/  MOV R157, R240 ;  /* 0x000000f0009d7202 */ /* 0x000fe20000000f00 */
[----:B------:R-:W3:Y:S01]  /*364b0*/  LDL.LU.64 R236, [R1+0x1ab8] ;  /* 0x001ab80001ec7983 */ /* 0x000ee20000300a00 */
[----:B------:R-:W-:Y:S01]  /*364c0*/  IMAD.MOV.U32 R156, RZ, RZ, R241 ;  /* 0x000000ffff9c7224 */ /* 0x000fe200078e00f1 */
[----:B------:R-:W-:Y:S01]  /*364d0*/  MOV R3, R246 ;  /* 0x000000f600037202 */ /* 0x000fe20000000f00 */
[----:B------:R-:W-:Y:S01]  /*364e0*/  IMAD.MOV.U32 R2, RZ, RZ, R247 ;  /* 0x000000ffff027224 */ /* 0x000fe200078e00f7 */
[----:B------:R-:W4:Y:S01]  /*364f0*/  LDL.LU.64 R242, [R1+0x1ab0] ;  /* 0x001ab00001f27983 */ /* 0x000f220000300a00 */
[----:B------:R-:W-:Y:S01]  /*36500*/  MOV R5, R244 ;  /* 0x000000f400057202 */ /* 0x000fe20000000f00 */
[----:B------:R-:W-:-:S02]  /*36510*/  IMAD.MOV.U32 R4, RZ, RZ, R245 ;  /* 0x000000ffff047224 */ /* 0x000fc400078e00f5 */
[----:B------:R-:W4:Y:S01]  /*36520*/  LDL.LU.64 R240, [R1+0x1aa8] ;  /* 0x001aa80001f07983 */ /* 0x000f220000300a00 */
[----:B------:R-:W-:Y:S01]  /*36530*/  MOV R145, R222 ;  /* 0x000000de00917202 */ /* 0x000fe20000000f00 */
[----:B------:R-:W-:Y:S02]  /*36540*/  IMAD.MOV.U32 R144, RZ, RZ, R223 ;  /* 0x000000ffff907224 */ /* 0x000fe400078e00df */
[----:B------:R-:W2:Y:S01]  /*36550*/  LDL.LU.64 R246, [R1+0x1aa0] ;  /* 0x001aa00001f67983 */ /* 0x000ea20000300a00 */
[----:B------:R-:W-:Y:S01]  /*36560*/  MOV R149, R220 ;  /* 0x000000dc00957202 */ /* 0x000fe20000000f00 */
[----:B------:R-:W-:Y:S02]  /*36570*/  IMAD.MOV.U32 R148, RZ, RZ, R221 ;  /* 0x000000ffff947224 */ /* 0x000fe400078e00dd */
[----:B------:R-:W2:Y:S01]  /*36580*/  LDL.LU.64 R244, [R1+0x1a98] ;  /* 0x001a980001f47983 */ /* 0x000ea20000300a00 */
[----:B------:R-:W-:Y:S01]  /*36590*/  IMAD.MOV.U32 R139, RZ, RZ, R218 ;  /* 0x000000ffff8b7224 */ /* 0x000fe200078e00da */
[----:B------:R-:W-:-:S02]  /*365a0*/  MOV R131, R219 ;  /* 0x000000db00837202 */ /* 0x000fc40000000f00 */
[----:B------:R-:W2:Y:S01]  /*365b0*/  LDL.LU.64 R222, [R1+0x1a90] ;  /* 0x001a900001de7983 */ /* 0x000ea20000300a00 */
[----:B------:R-:W-:Y:S01]  /*365c0*/  MOV R142, R217 ;  /* 0x000000d9008e7202 */ /* 0x000fe20000000f00 */
[----:B------:R-:W-:Y:S02]  /*365d0*/  IMAD.MOV.U32 R130, RZ, RZ, R216 ;  /* 0x000000ffff827224 */ /* 0x000fe400078e00d8 */
[----:B------:R-:W2:Y:S04]  /*365e0*/  LDL.LU.64 R220, [R1+0x1a88] ;  /* 0x001a880001dc7983 */ /* 0x000ea80000300a00 */
[----:B------:R-:W2:Y:S04]  /*365f0*/  LDL.LU.64 R218, [R1+0x1a80] ;  /* 0x001a800001da7983 */ /* 0x000ea80000300a00 */
[----:B------:R-:W2:Y:S04]  /*36600*/  LDL.LU.64 R216, [R1+0x1a78] ;  /* 0x001a780001d87983 */ /* 0x000ea80000300a00 */
[----:B------:R-:W2:Y:S04]  /*36610*/  LDL.LU.64 R250, [R1+0x1a70] ;  /* 0x001a700001fa7983 */ /* 0x000ea80000300a00 */
[----:B------:R-:W2:Y:S01]  /*36620*/  LDL.LU.64 R248, [R1+0x1a68] ;  /* 0x001a680001f87983 */ /* 0x000ea20000300a00 */
[----:B------:R-:W-:Y:S01]  /*36630*/  MOV R215, R158 ;  /* 0x0000009e00d77202 */ /* 0x000fe20000000f00 */
[----:B------:R-:W-:-:S02]  /*36640*/  IMAD.MOV.U32 R227, RZ, RZ, R159 ;  /* 0x000000ffffe37224 */ /* 0x000fc400078e009f */
[----:B------:R-:W-:Y:S01]  /*36650*/  LDS R159, [R6+UR7+0xd800] ;  /* 0x00d80007069f7984 */ /* 0x000fe20008000800 */
[----:B--2---:R-:W-:Y:S01]  /*36660*/  HMMA.1688.F32.TF32 R248, R160, R132, R248 ;  /* 0x00000084a0f8723c */ /* 0x004fe200000810f8 */
[----:B------:R-:W-:Y:S02]  /*36670*/  MOV R132, R137 ;  /* 0x0000008900847202 */ /* 0x000fe40000000f00 */
[----:B------:R-:W-:-:S15]  /*36680*/  MOV R137, R131 ;  /* 0x0000008300897202 */ /* 0x000fde0000000f00 */
[----:B------:R-:W-:Y:S01]  /*36690*/  NOP ;  /* 0x0000000000007918 */ /* 0x000fe20000000000 */
[----:B------:R-:W-:Y:S01]  /*366a0*/  MOV R127, R250 ;  /* 0x000000fa007f7202 */ /* 0x000fe20000000f00 */
[----:B------:R-:W-:Y:S02]  /*366b0*/  IMAD.MOV.U32 R250, RZ, RZ, R130 ;  /* 0x000000fffffa7224 */ /* 0x000fe400078e0082 */
[C---:B------:R-:W-:Y:S01]  /*366c0*/  HMMA.1688.F32.TF32 R128, R160.reuse, R128, R216 ;  /* 0x00000080a080723c */ /* 0x040fe200000810d8 */
[----:B------:R-:W-:Y:S01]  /*366d0*/  MOV R141, R249 ;  /* 0x000000f9008d7202 */ /* 0x000fe20000000f00 */
[----:B------:R-:W-:Y:S02]  /*366e0*/  IMAD.MOV.U32 R140, RZ, RZ, R251 ;  /* 0x000000ffff8c7224 */ /* 0x000fe400078e00fb */
[----:B------:R-:W-:Y:S01]  /*366f0*/  IMAD.MOV.U32 R158, RZ, RZ, R248 ;  /* 0x000000ffff9e7224 */ /* 0x000fe200078e00f8 */
[----:B------:R-:W-:Y:S01]  /*36700*/  MOV R248, R146 ;  /* 0x0000009200f87202 */ /* 0x000fe20000000f00 */
[----:B------:R-:W-:Y:S01]  /*36710*/  IMAD.MOV.U32 R133, RZ, RZ, R136 ;  /* 0x000000ffff857224 */ /* 0x000fe200078e0088 */
[----:B------:R-:W-:Y:S01]  /*36720*/  LDS R216, [R0+UR7+0xd080] ;  /* 0x00d0800700d87984 */ /* 0x000fe20008000800 */
[----:B------:R-:W-:Y:S01]  /*36730*/  HMMA.1688.F32.TF32 R160, R160, R124, R220 ;  /* 0x0000007ca0a0723c */ /* 0x000fe200000810dc */
[----:B------:R-:W-:Y:S01]  /*36740*/  MOV R125, R141 ;  /* 0x0000008d007d7202 */ /* 0x000fe20000000f00 */
        /* <DEDUP_REMOVED lines=9> */
[----:B------:R-:W-:Y:S01]  /*367e0*/  MOV R251, R142 ;  /* 0x0000008e00fb7202 */ /* 0x000fe20000000f00 */
[----:B------:R-:W1:Y:S01]  /*367f0*/  LDS R156, [R0+UR7+0xd000] ;  /* 0x00d00007009c7984 */ /* 0x000e620008000800 */
        /* <DEDUP_REMOVED lines=8> */
[----:B------:R-:W-:Y:S04]  /*36880*/  LDS R220, [R7+UR7+0xd080] ;  /* 0x00d0800707dc7984 */ /* 0x000fe80008000800 */
[----:B------:R-:W-:Y:S04]  /*36890*/  LDS R222, [R7+UR7+0xd880] ;  /* 0x00d8800707de7984 */ /* 0x000fe80008000800 */
[----:B------:R-:W-:Y:S04]  /*368a0*/  LDS R221, [R252+UR7+0xd080] ;  /* 0x00d08007fcdd7984 */ /* 0x000fe80008000800 */
[----:B------:R-:W-:Y:S01]  /*368b0*/  LDS R223, [R252+UR7+0xd880] ;  /* 0x00d88007fcdf7984 */ /* 0x000fe20008000800 */
[C---:B-1----:R-:W-:Y:S08]  /*368c0*/  HMMA.1688.F32.TF32 R244, R156.reuse, R154, R244 ;  /* 0x0000009a9cf4723c */ /* 0x042ff000000810f4 */
[----:B----4-:R-:W-:Y:S11]  /*368d0*/  HMMA.1688.F32.TF32 R240, R156, R150, R240 ;  /* 0x000000969cf0723c */ /* 0x010ff600000810f0 */
[----:B------:R1:W-:Y:S04]  /*368e0*/  STL.64 [R1+0x350], R244 ;  /* 0x000350f401007387 */ /* 0x0003e80000100a00 */
[----:B------:R2:W-:Y:S01]  /*368f0*/  STL.64 [R1+0x358], R246 ;  /* 0x000358f601007387 */ /* 0x0005e20000100a00 */
[----:B-1----:R-:W-:Y:S01]  /*36900*/  IMAD.MOV.U32 R244, RZ, RZ, R143 ;  /* 0x000000fffff47224 */ /* 0x002fe200078e008f */
[----:B------:R-:W-:-:S02]  /*36910*/  MOV R245, R146 ;  /* 0x0000009200f57202 */ /* 0x000fc40000000f00 */
[----:B--2---:R-:W-:Y:S02]  /*36920*/  MOV R247, R142 ;  /* 0x0000008e00f77202 */ /* 0x004fe40000000f00 */
[----:B------:R-:W2:Y:S01]  /*36930*/  LDL.LU R142, [R1+0x1a64] ;  /* 0x001a6400018e7983 */ /* 0x000ea20000300800 */
[----:B------:R-:W-:-:S03]  /*36940*/  IMAD.MOV.U32 R246, RZ, RZ, R147 ;  /* 0x000000fffff67224 */ /* 0x000fc600078e0093 */
[----:B------:R-:W2:Y:S04]  /*36950*/  LDL.LU R143, [R1+0x1a60] ;  /* 0x001a6000018f7983 */ /* 0x000ea80000300800 */
[----:B------:R-:W3:Y:S04]  /*36960*/  LDL.LU R146, [R1+0x1a5c] ;  /* 0x001a5c0001927983 */ /* 0x000ee80000300800 */
[----:B------:R-:W3:Y:S01]  /*36970*/  LDL.LU R147, [R1+0x1a58] ;  /* 0x001a580001937983 */ /* 0x000ee20000300800 */
[----:B------:R-:W-:-:S03]  /*36980*/  IMAD.MOV.U32 R139, RZ, RZ, R163 ;  /* 0x000000ffff8b7224 */ /* 0x000fc600078e00a3 */
[----:B------:R-:W-:Y:S04]  /*36990*/  STL.64 [R1+0x340], R240 ;  /* 0x000340f001007387 */ /* 0x000fe80000100a00 */
[----:B------:R1:W-:Y:S01]  /*369a0*/  STL.64 [R1+0x348], R242 ;  /* 0x000348f201007387 */ /* 0x0003e20000100a00 */
[----:B------:R-:W-:Y:S01]  /*369b0*/  MOV R128, R127 ;  /* 0x0000007f00807202 */ /* 0x000fe20000000f00 */
[----:B------:R-:W-:Y:S01]  /*369c0*/  IMAD.MOV.U32 R130, RZ, RZ, R161 ;  /* 0x000000ffff827224 */ /* 0x000fe200078e00a1 */
[----:B------:R-:W-:Y:S01]  /*369d0*/  MOV R131, R162 ;  /* 0x000000a200837202 */ /* 0x000fe20000000f00 */
[----:B------:R-:W-:Y:S04]  /*369e0*/  LDS R161, [R252+UR7+0xd000] ;  /* 0x00d00007fca17984 */ /* 0x000fe80008000800 */
[----:B------:R-:W-:Y:S01]  /*369f0*/  LDS R163, [R252+UR7+0xd800] ;  /* 0x00d80007fca37984 */ /* 0x000fe20008000800 */
[----:B-1----:R-:W-:-:S03]  /*36a00*/  MOV R243, R139 ;  /* 0x0000008b00f37202 */ /* 0x002fc60000000f00 */
[----:B------:R-:W-:Y:S04]  /*36a10*/  LDS R162, [R7+UR7+0xd800] ;  /* 0x00d8000707a27984 */ /* 0x000fe80008000800 */
[----:B------:R-:W4:Y:S01]  /*36a20*/  LDL.LU R139, [R1+0x1a54] ;  /* 0x001a5400018b7983 */ /* 0x000f220000300800 */
[----:B------:R-:W-:Y:S01]  /*36a30*/  MOV R127, R160 ;  /* 0x000000a0007f7202 */ /* 0x000fe20000000f00 */
[----:B------:R-:W-:Y:S01]  /*36a40*/  IMAD.MOV.U32 R242, RZ, RZ, R131 ;  /* 0x000000fffff27224 */ /* 0x000fe200078e0083 */
[----:B------:R-:W-:Y:S01]  /*36a50*/  MOV R241, R130 ;  /* 0x0000008200f17202 */ /* 0x000fe20000000f00 */
[----:B------:R-:W1:Y:S02]  /*36a60*/  LDS R160, [R7+UR7+0xd000] ;  /* 0x00d0000707a07984 */ /* 0x000e640008000800 */
[----:B------:R-:W-:-:S02]  /*36a70*/  IMAD.MOV.U32 R240, RZ, RZ, R127 ;  /* 0x000000fffff07224 */ /* 0x000fc400078e007f */
[----:B------:R-:W2:Y:S04]  /*36a80*/  LDL.LU R127, [R1+0x1a50] ;  /* 0x001a5000017f7983 */ /* 0x000ea80000300800 */
[----:B------:R-:W2:Y:S04]  /*36a90*/  LDL.LU R130, [R1+0x1a4c] ;  /* 0x001a4c0001827983 */ /* 0x000ea80000300800 */
[----:B------:R-:W2:Y:S01]  /*36aa0*/  LDL.LU R131, [R1+0x1a48] ;  /* 0x001a480001837983 */ /* 0x000ea20000300800 */
[----:B---3--:R-:W-:-:S15]  /*36ab0*/  HMMA.1688.F32.TF32 R236, R156, R146, R236 ;  /* 0x000000929cec723c */ /* 0x008fde00000810ec */
[----:B------:R-:W-:-:S04]  /*36ac0*/  NOP ;  /* 0x0000000000007918 */ /* 0x000fc80000000000 */
[----:B------:R-:W-:Y:S04]  /*36ad0*/  STL.64 [R1+0x330], R236 ;  /* 0x000330ec01007387 */ /* 0x000fe80000100a00 */
[----:B------:R2:W-:Y:S01]  /*36ae0*/  STL.64 [R1+0x338], R238 ;  /* 0x000338ee01007387 */ /* 0x0005e20000100a00 */
[C---:B----4-:R-:W-:Y:S08]  /*36af0*/  HMMA.1688.F32.TF32 R12, R156.reuse, R138, R12 ;  /* 0x0000008a9c0c723c */ /* 0x050ff0000008100c */
[C---:B--2---:R-:W-:Y:S08]  /*36b00*/  HMMA.1688.F32.TF32 R236, R156.reuse, R142, R8 ;  /* 0x0000008e9cec723c */ /* 0x044ff00000081008 */
[C---:B------:R-:W-:Y:S11]  /*36b10*/  HMMA.1688.F32.TF32 R8, R156.reuse, R134, R16 ;  /* 0x000000869c08723c */ /* 0x040ff60000081010 */
[----:B------:R-:W-:Y:S04]  /*36b20*/  STL.64 [R1+0x320], R236 ;  /* 0x000320ec01007387 */ /* 0x000fe80000100a00 */
[----:B------:R-:W-:Y:S04]  /*36b30*/  STL.64 [R1+0x328], R238 ;  /* 0x000328ee01007387 */ /* 0x000fe80000100a00 */
[----:B------:R-:W-:Y:S04]  /*36b40*/  STL.64 [R1+0x310], R12 ;  /* 0x0003100c01007387 */ /* 0x000fe80000100a00 */
[----:B------:R-:W-:Y:S04]  /*36b50*/  STL.64 [R1+0x318], R14 ;  /* 0x0003180e01007387 */ /* 0x000fe80000100a00 */
[----:B------:R-:W-:Y:S04]  /*36b60*/  STL.64 [R1+0x300], R8 ;  /* 0x0003000801007387 */ /* 0x000fe80000100a00 */
[----:B------:R2:W-:Y:S02]  /*36b70*/  STL.64 [R1+0x308], R10 ;  /* 0x0003080a01007387 */ /* 0x0005e40000100a00 */
[C---:B--2---:R-:W-:Y:S08]  /*36b80*/  HMMA.1688.F32.TF32 R8, R156.reuse, R130, R20 ;  /* 0x000000829c08723c */ /* 0x044ff00000081014 */
[----:B------:R-:W-:Y:S08]  /*36b90*/  HMMA.1688.F32.TF32 R16, R156, R126, R24 ;  /* 0x0000007e9c10723c */ /* 0x000ff00000081018 */
[C---:B-1----:R-:W-:Y:S03]  /*36ba0*/  HMMA.1688.F32.TF32 R12, R160.reuse, R154, R28 ;  /* 0x0000009aa00c723c */ /* 0x042fe6000008101c */
[----:B------:R-:W-:Y:S04]  /*36bb0*/  STL.64 [R1+0x2f0], R8 ;  /* 0x0002f00801007387 */ /* 0x000fe80000100a00 */
[----:B------:R1:W-:Y:S02]  /*36bc0*/  STL.64 [R1+0x2f8], R10 ;  /* 0x0002f80a01007387 */ /* 0x0003e40000100a00 */
[C---:B-1----:R-:W-:Y:S02]  /*36bd0*/  HMMA.1688.F32.TF32 R8, R160.reuse, R150, R32 ;  /* 0x00000096a008723c */ /* 0x042fe40000081020 */
[----:B------:R-:W-:Y:S04]  /*36be0*/  STL.64 [R1+0x270], R16 ;  /* 0x0002701001007387 */ /* 0x000fe80000100a00 */
[----:B------:R1:W-:Y:S04]  /*36bf0*/  STL.64 [R1+0x278], R18 ;  /* 0x0002781201007387 */ /* 0x0003e80000100a00 */
[----:B------:R-:W-:Y:S04]  /*36c00*/  STL.64 [R1+0x260], R12 ;  /* 0x0002600c01007387 */ /* 0x000fe80000100a00 */
[----:B------:R2:W-:Y:S01]  /*36c10*/  STL.64 [R1+0x268], R14 ;  /* 0x0002680e01007387 */ /* 0x0005e20000100a00 */
[C---:B-1----:R-:W-:Y:S08]  /*36c20*/  HMMA.1688.F32.TF32 R16, R160.reuse, R146, R36 ;  /* 0x00000092a010723c */ /* 0x042ff00000081024 */
[C---:B------:R-:W-:Y:S01]  /*36c30*/  HMMA.1688.F32.TF32 R156, R160.reuse, R134, R48 ;  /* 0x00000086a09c723c */ /* 0x040fe20000081030 */
[----:B------:R-:W-:Y:S04]  /*36c40*/  STL.64 [R1+0x250], R8 ;  /* 0x0002500801007387 */ /* 0x000fe80000100a00 */
[----:B------:R1:W-:Y:S03]  /*36c50*/  STL.64 [R1+0x258], R10 ;  /* 0x0002580a01007387 */ /* 0x0003e60000100a00 */
[C---:B--2---:R-:W-:Y:S01]  /*36c60*/  HMMA.1688.F32.TF32 R12, R160.reuse, R142, R40 ;  /* 0x0000008ea00c723c */ /* 0x044fe20000081028 */
        /* <DEDUP_REMOVED lines=8> */
[C---:B-1----:R-:W-:Y:S01]  /*36cf0*/  HMMA.1688.F32.TF32 R8, R160.reuse, R138, R44 ;  /* 0x0000008aa008723c */ /* 0x042fe2000008102c */
[----:B------:R-:W-:Y:S04]  /*36d00*/  STL.64 [R1+0x240], R16 ;  /* 0x0002401001007387 */ /* 0x000fe80000100a00 */
[----:B------:R-:W-:Y:S01]  /*36d10*/  STL.64 [R1+0x248], R18 ;  /* 0x0002481201007387 */ /* 0x000fe20000100a00 */
[----:B------:R-:W-:Y:S01]  /*36d20*/  MOV R24, R224 ;  /* 0x000000e000187202 */ /* 0x000fe20000000f00 */
[----:B------:R-:W-:Y:S01]  /*36d30*/  IMAD.MOV.U32 R25, RZ, RZ, R225 ;  /* 0x000000ffff197224 */ /* 0x000fe200078e00e1 */
[----:B------:R-:W-:Y:S01]  /*36d40*/  MOV R26, R226 ;  /* 0x000000e2001a7202 */ /* 0x000fe20000000f00 */
[----:B------:R-:W-:Y:S01]  /*36d50*/  IMAD.MOV.U32 R27, RZ, RZ, R212 ;  /* 0x000000ffff1b7224 */ /* 0x000fe200078e00d4 */
[----:B------:R-:W-:Y:S04]  /*36d60*/  STL.64 [R1+0x230], R12 ;  /* 0x0002300c01007387 */ /* 0x000fe80000100a00 */
[----:B------:R1:W-:Y:S04]  /*36d70*/  STL.64 [R1+0x238], R14 ;  /* 0x0002380e01007387 */ /* 0x0003e80000100a00 */
[----:B------:R-:W-:Y:S04]  /*36d80*/  LDS R36, [R0+UR7+0xd180] ;  /* 0x00d1800700247984 */ /* 0x000fe80008000800 */
[----:B------:R-:W-:Y:S01]  /*36d90*/  STL.64 [R1+0x220], R8 ;  /* 0x0002200801007387 */ /* 0x000fe20000100a00 */
[C---:B-1----:R-:W-:Y:S03]  /*36da0*/  HMMA.1688.F32.TF32 R12, R160.reuse, R130, R52 ;  /* 0x00000082a00c723c */ /* 0x042fe60000081034 */
[----:B------:R1:W-:Y:S04]  /*36db0*/  STL.64 [R1+0x228], R10 ;  /* 0x0002280a01007387 */ /* 0x0003e80000100a00 */
[----:B------:R-:W-:Y:S04]  /*36dc0*/  LDS R38, [R0+UR7+0xd980] ;  /* 0x00d9800700267984 */ /* 0x000fe80008000800 */
[----:B------:R-:W-:Y:S01]  /*36dd0*/  LDS R37, [R6+UR7+0xd180] ;  /* 0x00d1800706257984 */ /* 0x000fe20008000800 */
[----:B-1----:R-:W-:Y:S03]  /*36de0*/  HMMA.1688.F32.TF32 R8, R160, R126, R56 ;  /* 0x0000007ea008723c */ /* 0x002fe60000081038 */
[----:B------:R-:W-:Y:S04]  /*36df0*/  STL [R1+0x19ac], R156 ;  /* 0x0019ac9c01007387 */ /* 0x000fe80000100800 */
[----:B------:R-:W-:Y:S04]  /*36e00*/  STL [R1+0x19a8], R157 ;  /* 0x0019a89d01007387 */ /* 0x000fe80000100800 */
[----:B------:R-:W-:Y:S04]  /*36e10*/  STL [R1+0x19a4], R158 ;  /* 0x0019a49e01007387 */ /* 0x000fe80000100800 */
[----:B------:R-:W-:Y:S04]  /*36e20*/  STL [R1+0x19a0], R159 ;  /* 0x0019a09f01007387 */ /* 0x000fe80000100800 */
[----:B------:R-:W-:Y:S04]  /*36e30*/  STL.64 [R1+0x210], R12 ;  /* 0x0002100c01007387 */ /* 0x000fe80000100a00 */
[----:B------:R-:W-:Y:S04]  /*36e40*/  STL.64 [R1+0x218], R14 ;  /* 0x0002180e01007387 */ /* 0x000fe80000100a00 */
[----:B------:R-:W-:Y:S04]  /*36e50*/  STL.64 [R1+0x200], R8 ;  /* 0x0002000801007387 */ /* 0x000fe80000100a00 */
[----:B------:R1:W-:Y:S04]  /*36e60*/  STL.64 [R1+0x208], R10 ;  /* 0x0002080a01007387 */ /* 0x0003e80000100a00 */
[----:B------:R-:W2:Y:S01]  /*36e70*/  LDS R39, [R6+UR7+0xd980] ;  /* 0x00d9800706277984 */ /* 0x000ea20008000800 */
[----:B------:R-:W-:Y:S01]  /*36e80*/  MOV R236, R240 ;  /* 0x000000f000ec7202 */ /* 0x000fe20000000f00 */
[----:B------:R-:W-:Y:S01]  /*36e90*/  IMAD.MOV.U32 R237, RZ, RZ, R241 ;  /* 0x000000ffffed7224 */ /* 0x000fe200078e00f1 */
[----:B------:R-:W-:Y:S01]  /*36ea0*/  MOV R238, R242 ;  /* 0x000000f200ee7202 */ /* 0x000fe20000000f00 */
[----:B------:R-:W-:Y:S01]  /*36eb0*/  IMAD.MOV.U32 R239, RZ, RZ, R243 ;  /* 0x000000ffffef7224 */ /* 0x000fe200078e00f3 */
[----:B------:R-:W-:Y:S01]  /*36ec0*/  LDS R40, [R7+UR7+0xd180] ;  /* 0x00d1800707287984 */ /* 0x000fe20008000800 */
[----:B-1----:R-:W-:Y:S03]  /*36ed0*/  HMMA.1688.F32.TF32 R8, R216, R154, R60 ;  /* 0x0000009ad808723c */ /* 0x002fe6000008103c */
[----:B------:R-:W-:Y:S04]  /*36ee0*/  LDS R42, [R7+UR7+0xd980] ;  /* 0x00d98007072a7984 */ /* 0x000fe80008000800 */
[----:B------:R-:W-:Y:S04]  /*36ef0*/  LDS R41, [R252+UR7+0xd180] ;  /* 0x00d18007fc297984 */ /* 0x000fe80008000800 */
[----:B------:R-:W-:Y:S08]  /*36f00*/  LDS R43, [R252+UR7+0xd980] ;  /* 0x00d98007fc2b7984 */ /* 0x000ff00008000800 */
[----:B------:R-:W-:Y:S01]  /*36f10*/  MOV R163, R8 ;  /* 0x0000000800a37202 */ /* 0x000fe20000000f00 */
[----:B------:R-:W-:Y:S01]  /*36f20*/  IMAD.MOV.U32 R162, RZ, RZ, R9 ;  /* 0x000000ffffa27224 */ /* 0x000fe200078e0009 */
[----:B------:R-:W-:Y:S01]  /*36f30*/  MOV R161, R10 ;  /* 0x0000000a00a17202 */ /* 0x000fe20000000f00 */
[----:B------:R-:W-:-:S02]  /*36f40*/  IMAD.MOV.U32 R160, RZ, RZ, R11 ;  /* 0x000000ffffa07224 */ /* 0x000fc400078e000b */
[C---:B------:R-:W-:Y:S03]  /*36f50*/  HMMA.1688.F32.TF32 R8, R216.reuse, R150, R64 ;  /* 0x00000096d808723c */ /* 0x040fe60000081040 */
[----:B------:R-:W-:Y:S04]  /*36f60*/  STL [R1+0x19bc], R160 ;  /* 0x0019bca001007387 */ /* 0x000fe80000100800 */
[----:B------:R-:W-:Y:S04]  /*36f70*/  STL [R1+0x19b8], R162 ;  /* 0x0019b8a201007387 */ /* 0x000fe80000100800 */
[----:B------:R-:W-:Y:S04]  /*36f80*/  STL [R1+0x19b4], R163 ;  /* 0x0019b4a301007387 */ /* 0x000fe80000100800 */
[----:B------:R-:W-:Y:S04]  /*36f90*/  STL [R1+0x19b0], R161 ;  /* 0x0019b0a101007387 */ /* 0x000fe80000100800 */
        /* <DEDUP_REMOVED lines=8> */
[C---:B------:R-:W-:Y:S01]  /*37020*/  HMMA.1688.F32.TF32 R8, R216.reuse, R142, R72 ;  /* 0x0000008ed808723c */ /* 0x040fe20000081048 */
[----:B------:R-:W-:Y:S04]  /*37030*/  STL [R1+0x19cc], R160 ;  /* 0x0019cca001007387 */ /* 0x000fe80000100800 */
[----:B------:R-:W-:Y:S04]  /*37040*/  STL [R1+0x19c8], R162 ;  /* 0x0019c8a201007387 */ /* 0x000fe80000100800 */
[----:B------:R-:W-:Y:S04]  /*37050*/  STL [R1+0x19c4], R163 ;  /* 0x0019c4a301007387 */ /* 0x000fe80000100800 */
[----:B------:R-:W-:Y:S06]  /*37060*/  STL [R1+0x19c0], R161 ;  /* 0x0019c0a101007387 */ /* 0x000fec0000100800 */
[----:B------:R-:W-:Y:S04]  /*37070*/  STL.64 [R1+0x1c0], R8 ;  /* 0x0001c00801007387 */ /* 0x000fe80000100a00 */
[----:B------:R1:W-:Y:S02]  /*37080*/  STL.64 [R1+0x1c8], R10 ;  /* 0x0001c80a01007387 */ /* 0x0003e40000100a00 */
[----:B-1----:R-:W-:-:S15]  /*37090*/  HMMA.1688.F32.TF32 R8, R216, R138, R76 ;  /* 0x0000008ad808723c */ /* 0x002fde000008104c */
[----:B------:R-:W-:-:S04]  /*370a0*/  NOP ;  /* 0x0000000000007918 */ /* 0x000fc80000000000 */
[----:B------:R-:W-:Y:S01]  /*370b0*/  MOV R163, R8 ;  /* 0x0000000800a37202 */ /* 0x000fe20000000f00 */
        /* <DEDUP_REMOVED lines=8> */
[C---:B-1----:R-:W-:Y:S08]  /*37140*/  HMMA.1688.F32.TF32 R8, R216.reuse, R130, R84 ;  /* 0x00000082d808723c */ /* 0x042ff00000081054 */
[----:B------:R-:W-:Y:S11]  /*37150*/  HMMA.1688.F32.TF32 R12, R216, R126, R88 ;  /* 0x0000007ed80c723c */ /* 0x000ff60000081058 */
[----:B------:R-:W-:Y:S01]  /*37160*/  MOV R163, R10 ;  /* 0x0000000a00a37202 */ /* 0x000fe20000000f00 */
[----:B------:R1:W-:Y:S01]  /*37170*/  STL.64 [R1+0x190], R8 ;  /* 0x0001900801007387 */ /* 0x0003e20000100a00 */
[----:B------:R-:W-:-:S02]  /*37180*/  IMAD.MOV.U32 R161, RZ, RZ, R11 ;  /* 0x000000ffffa17224 */ /* 0x000fc400078e000b */
[----:B-1----:R-:W-:Y:S04]  /*37190*/  HMMA.1688.F32.TF32 R8, R220, R154, R92 ;  /* 0x0000009adc08723c */ /* 0x002fe8000008105c */
[----:B------:R-:W-:Y:S04]  /*371a0*/  STL.64 [R1+0x180], R12 ;  /* 0x0001800c01007387 */ /* 0x000fe80000100a00 */
[----:B------:R1:W-:Y:S11]  /*371b0*/  STL.64 [R1+0x188], R14 ;  /* 0x0001880e01007387 */ /* 0x0003f60000100a00 */
[----:B------:R-:W-:Y:S01]  /*371c0*/  MOV R95, R8 ;  /* 0x00000008005f7202 */ /* 0x000fe20000000f00 */
[----:B------:R-:W-:Y:S01]  /*371d0*/  IMAD.MOV.U32 R94, RZ, RZ, R9 ;  /* 0x000000ffff5e7224 */ /* 0x000fe200078e0009 */
[----:B------:R-:W-:Y:S01]  /*371e0*/  MOV R93, R10 ;  /* 0x0000000a005d7202 */ /* 0x000fe20000000f00 */
[----:B------:R-:W-:-:S02]  /*371f0*/  IMAD.MOV.U32 R92, RZ, RZ, R11 ;  /* 0x000000ffff5c7224 */ /* 0x000fc400078e000b */
[C---:B------:R-:W-:Y:S08]  /*37200*/  HMMA.1688.F32.TF32 R8, R220.reuse, R150, R96 ;  /* 0x00000096dc08723c */ /* 0x040ff00000081060 */
[----:B-1----:R-:W-:Y:S11]  /*37210*/  HMMA.1688.F32.TF32 R12, R220, R142, R104 ;  /* 0x0000008edc0c723c */ /* 0x002ff60000081068 */
[----:B------:R-:W-:Y:S01]  /*37220*/  MOV R99, R8 ;  /* 0x0000000800637202 */ /* 0x000fe20000000f00 */
[----:B------:R-:W-:Y:S01]  /*37230*/  IMAD.MOV.U32 R98, RZ, RZ, R9 ;  /* 0x000000ffff627224 */ /* 0x000fe200078e0009 */
[----:B------:R-:W-:Y:S01]  /*37240*/  MOV R97, R10 ;  /* 0x0000000a00617202 */ /* 0x000fe20000000f00 */
[----:B------:R-:W-:-:S02]  /*37250*/  IMAD.MOV.U32 R96, RZ, RZ, R11 ;  /* 0x000000ffff607224 */ /* 0x000fc400078e000b */
[C---:B------:R-:W-:Y:S01]  /*37260*/  HMMA.1688.F32.TF32 R8, R220.reuse, R146, R100 ;  /* 0x00000092dc08723c */ /* 0x040fe20000081064 */
[----:B------:R-:W-:Y:S01]  /*37270*/  MOV R84, R204 ;  /* 0x000000cc00547202 */ /* 0x000fe20000000f00 */
[----:B------:R-:W-:Y:S01]  /*37280*/  IMAD.MOV.U32 R85, RZ, RZ, R205 ;  /* 0x000000ffff557224 */ /* 0x000fe200078e00cd */
[----:B------:R-:W-:Y:S04]  /*37290*/  STL.64 [R1+0x140], R12 ;  /* 0x0001400c01007387 */ /* 0x000fe80000100a00 */
[----:B------:R-:W-:Y:S04]  /*372a0*/  STL.64 [R1+0x148], R14 ;  /* 0x0001480e01007387 */ /* 0x000fe80000100a00 */
        /* <DEDUP_REMOVED lines=8> */
[C---:B------:R-:W-:Y:S01]  /*37330*/  HMMA.1688.F32.TF32 R216, R220.reuse, R130, R116 ;  /* 0x00000082dcd8723c */ /* 0x040fe20000081074 */
[----:B------:R-:W-:Y:S01]  /*37340*/  MOV R86, R206 ;  /* 0x000000ce00567202 */ /* 0x000fe20000000f00 */
[----:B------:R-:W-:Y:S01]  /*37350*/  IMAD.MOV.U32 R87, RZ, RZ, R200 ;  /* 0x000000ffff577224 */ /* 0x000fe200078e00c8 */
[----:B------:R-:W-:Y:S01]  /*37360*/  MOV R80, R210 ;  /* 0x000000d200507202 */ /* 0x000fe20000000f00 */
[----:B------:R-:W-:Y:S01]  /*37370*/  IMAD.MOV.U32 R81, RZ, RZ, R211 ;  /* 0x000000ffff517224 */ /* 0x000fe200078e00d3 */
[----:B------:R-:W-:Y:S01]  /*37380*/  MOV R82, R215 ;  /* 0x000000d700527202 */ /* 0x000fe20000000f00 */
[----:B------:R-:W-:Y:S01]  /*37390*/  IMAD.MOV.U32 R83, RZ, RZ, R227 ;  /* 0x000000ffff537224 */ /* 0x000fe200078e00e3 */
[----:B------:R-:W-:Y:S01]  /*373a0*/  MOV R240, R244 ;  /* 0x000000f400f07202 */ /* 0x000fe20000000f00 */
[-C--:B------:R-:W-:Y:S01]  /*373b0*/  HMMA.1688.F32.TF32 R8, R220, R138.reuse, R108 ;  /* 0x0000008adc08723c */ /* 0x080fe2000008106c */
        /* <DEDUP_REMOVED lines=11> */
[C---:B--2---:R-:W-:Y:S01]  /*37470*/  HMMA.1688.F32.TF32 R24, R36.reuse, R138, R24 ;  /* 0x0000008a2418723c */ /* 0x044fe20000081018 */
[----:B------:R-:W-:Y:S04]  /*37480*/  LDS R100, [R0+UR7+0xe000] ;  /* 0x00e0000700647984 */ /* 0x000fe80008000800 */
[----:B------:R-:W-:Y:S02]  /*37490*/  LDS R102, [R0+UR7+0xe800] ;  /* 0x00e8000700667984 */ /* 0x000fe40008000800 */
[----:B------:R-:W-:Y:S01]  /*374a0*/  MOV R156, R10 ;  /* 0x0000000a009c7202 */ /* 0x000fe20000000f00 */
[----:B------:R-:W-:Y:S01]  /*374b0*/  IMAD.MOV.U32 R157, RZ, RZ, R11 ;  /* 0x000000ffff9d7224 */ /* 0x000fe200078e000b */
[----:B------:R2:W-:Y:S01]  /*374c0*/  STL.64 [R1+0x130], R8 ;  /* 0x0001300801007387 */ /* 0x0005e20000100a00 */
[-C--:B------:R-:W-:Y:S03]  /*374d0*/  HMMA.1688.F32.TF32 R28, R36, R134.reuse, R28 ;  /* 0x00000086241c723c */ /* 0x080fe6000008101c */
[----:B------:R-:W-:Y:S04]  /*374e0*/  LDS R101, [R6+UR7+0xe000] ;  /* 0x00e0000706657984 */ /* 0x000fe80008000800 */
[----:B------:R-:W-:Y:S01]  /*374f0*/  LDS R103, [R6+UR7+0xe800] ;  /* 0x00e8000706677984 */ /* 0x000fe20008000800 */
[----:B--2---:R-:W-:Y:S08]  /*37500*/  HMMA.1688.F32.TF32 R8, R220, R134, R112 ;  /* 0x00000086dc08723c */ /* 0x004ff00000081070 */
[----:B-1----:R-:W-:Y:S08]  /*37510*/  HMMA.1688.F32.TF32 R16, R12, R150, R168 ;  /* 0x000000960c10723c */ /* 0x002ff000000810a8 */
[----:B------:R-:W-:Y:S03]  /*37520*/  HMMA.1688.F32.TF32 R220, R220, R126, R120 ;  /* 0x0000007edcdc723c */ /* 0x000fe60000081078 */
[----:B------:R-:W-:Y:S04]  /*37530*/  STL.64 [R1+0x128], R10 ;  /* 0x0001280a01007387 */ /* 0x000fe80000100a00 */
[----:B------:R1:W-:Y:S01]  /*37540*/  STL [R1+0x1950], R216 ;  /* 0x001950d801007387 */ /* 0x0003e20000100800 */
[----:B------:R-:W-:Y:S03]  /*37550*/  HMMA.1688.F32.TF32 R20, R12, R154, R164 ;  /* 0x0000009a0c14723c */ /* 0x000fe600000810a4 */
[----:B------:R2:W-:Y:S04]  /*37560*/  STL [R1+0x194c], R217 ;  /* 0x00194cd901007387 */ /* 0x0005e80000100800 */
[----:B------:R3:W-:Y:S01]  /*37570*/  STL [R1+0x1948], R218 ;  /* 0x001948da01007387 */ /* 0x0007e20000100800 */
[----:B-1----:R-:W-:-:S03]  /*37580*/  MOV R216, R16 ;  /* 0x0000001000d87202 */ /* 0x002fc60000000f00 */
[----:B------:R1:W-:Y:S01]  /*37590*/  STL [R1+0x1944], R219 ;  /* 0x001944db01007387 */ /* 0x0003e20000100800 */
[----:B--2---:R-:W-:Y:S01]  /*375a0*/  IMAD.MOV.U32 R217, RZ, RZ, R17 ;  /* 0x000000ffffd97224 */ /* 0x004fe200078e0011 */
[----:B------:R-:W-:Y:S01]  /*375b0*/  MOV R158, R8 ;  /* 0x00000008009e7202 */ /* 0x000fe20000000f00 */
[----:B------:R-:W-:Y:S01]  /*375c0*/  IMAD.MOV.U32 R159, RZ, RZ, R9 ;  /* 0x000000ffff9f7224 */ /* 0x000fe200078e0009 */
[----:B------:R-:W-:Y:S01]  /*375d0*/  LDS R10, [R7+UR7+0xd900] ;  /* 0x00d90007070a7984 */ /* 0x000fe20008000800 */
[----:B---3--:R-:W-:-:S03]  /*375e0*/  MOV R218, R18 ;  /* 0x0000001200da7202 */ /* 0x008fc60000000f00 */
[----:B------:R-:W-:Y:S01]  /*375f0*/  LDS R11, [R252+UR7+0xd900] ;  /* 0x00d90007fc0b7984 */ /* 0x000fe20008000800 */
[----:B-1----:R-:W-:Y:S02]  /*37600*/  IMAD.MOV.U32 R219, RZ, RZ, R19 ;  /* 0x000000ffffdb7224 */ /* 0x002fe400078e0013 */
[----:B------:R-:W-:Y:S01]  /*37610*/  HMMA.1688.F32.TF32 R16, R12, R146, R172 ;  /* 0x000000920c10723c */ /* 0x000fe200000810ac */
[----:B------:R1:W-:Y:S04]  /*37620*/  STL [R1+0x195c], R220 ;  /* 0x00195cdc01007387 */ /* 0x0003e80000100800 */
[----:B------:R2:W-:Y:S04]  /*37630*/  STL [R1+0x1958], R221 ;  /* 0x001958dd01007387 */ /* 0x0005e80000100800 */
[----:B------:R3:W-:Y:S04]  /*37640*/  STL [R1+0x1954], R222 ;  /* 0x001954de01007387 */ /* 0x0007e80000100800 */
[----:B------:R-:W-:Y:S04]  /*37650*/  STL [R1+0x1940], R223 ;  /* 0x001940df01007387 */ /* 0x000fe80000100800 */
[----:B------:R-:W-:Y:S04]  /*37660*/  STL.64 [R1+0x2e0], R20 ;  /* 0x0002e01401007387 */ /* 0x000fe80000100a00 */
[----:B------:R-:W-:Y:S04]  /*37670*/  STL.64 [R1+0x2e8], R22 ;  /* 0x0002e81601007387 */ /* 0x000fe80000100a00 */
[----:B------:R-:W-:Y:S01]  /*37680*/  STL [R1+0x196c], R219 ;  /* 0x00196cdb01007387 */ /* 0x000fe20000100800 */
[----:B-1----:R-:W-:-:S03]  /*37690*/  MOV R220, R17 ;  /* 0x0000001100dc7202 */ /* 0x002fc60000000f00 */
[----:B------:R-:W-:Y:S01]  /*376a0*/  STL [R1+0x1968], R218 ;  /* 0x001968da01007387 */ /* 0x000fe20000100800 */
[----:B--2---:R-:W-:Y:S01]  /*376b0*/  IMAD.MOV.U32 R221, RZ, RZ, R18 ;  /* 0x000000ffffdd7224 */ /* 0x004fe200078e0012 */
[----:B---3--:R-:W-:Y:S02]  /*376c0*/  MOV R222, R19 ;  /* 0x0000001300de7202 */ /* 0x008fe40000000f00 */
[----:B------:R-:W-:Y:S04]  /*376d0*/  STL [R1+0x1964], R216 ;  /* 0x001964d801007387 */ /* 0x000fe80000100800 */
[----:B------:R-:W-:Y:S04]  /*376e0*/  STL [R1+0x1960], R217 ;  /* 0x001960d901007387 */ /* 0x000fe80000100800 */
[----:B------:R1:W-:Y:S04]  /*376f0*/  STL [R1+0x2c0], R16 ;  /* 0x0002c01001007387 */ /* 0x0003e80000100800 */
[----:B------:R-:W-:Y:S04]  /*37700*/  LDS R8, [R7+UR7+0xd100] ;  /* 0x00d1000707087984 */ /* 0x000fe80008000800 */
[----:B------:R-:W2:Y:S01]  /*37710*/  LDS R9, [R252+UR7+0xd100] ;  /* 0x00d10007fc097984 */ /* 0x000ea20008000800 */
[----:B-1----:R-:W-:Y:S03]  /*37720*/  HMMA.1688.F32.TF32 R16, R12, R142, R176 ;  /* 0x0000008e0c10723c */ /* 0x002fe600000810b0 */
[----:B------:R-:W-:Y:S01]  /*37730*/  STL [R1+0x1978], R222 ;  /* 0x001978de01007387 */ /* 0x000fe20000100800 */
        /* <DEDUP_REMOVED lines=9> */
[----:B------:R-:W-:Y:S01]  /*377d0*/  MOV R105, R47 ;  /* 0x0000002f00697202 */ /* 0x000fe20000000f00 */
[----:B------:R-:W-:Y:S01]  /*377e0*/  IMAD.MOV.U32 R106, RZ, RZ, R46 ;  /* 0x000000ffff6a7224 */ /* 0x000fe200078e002e */
[----:B------:R-:W-:Y:S01]  /*377f0*/  MOV R107, R45 ;  /* 0x0000002d006b7202 */ /* 0x000fe20000000f00 */
[----:B------:R-:W-:Y:S01]  /*37800*/  IMAD.MOV.U32 R104, RZ, RZ, R44 ;  /* 0x000000ffff687224 */ /* 0x000fe200078e002c */
[----:B------:R-:W-:Y:S02]  /*37810*/  LDS R164, [R7+UR7+0xe000] ;  /* 0x00e0000707a47984 */ /* 0x000fe40008000800 */
[----:B------:R-:W-:Y:S01]  /*37820*/  IMAD.MOV.U32 R219, RZ, RZ, R16 ;  /* 0x000000ffffdb7224 */ /* 0x000fe200078e0010 */
[----:B------:R-:W-:Y:S01]  /*37830*/  MOV R218, R17 ;  /* 0x0000001100da7202 */ /* 0x000fe20000000f00 */
[----:B------:R-:W-:Y:S01]  /*37840*/  IMAD.MOV.U32 R216, RZ, RZ, R18 ;  /* 0x000000ffffd87224 */ /* 0x000fe200078e0012 */
[----:B------:R-:W-:Y:S01]  /*37850*/  MOV R217, R19 ;  /* 0x0000001300d97202 */ /* 0x000fe20000000f00 */
[----:B------:R-:W-:Y:S01]  /*37860*/  LDS R166, [R7+UR7+0xe800] ;  /* 0x00e8000707a67984 */ /* 0x000fe20008000800 */
[----:B------:R-:W-:Y:S03]  /*37870*/  HMMA.1688.F32.TF32 R16, R12, R138, R180 ;  /* 0x0000008a0c10723c */ /* 0x000fe600000810b4 */
[----:B------:R-:W-:Y:S04]  /*37880*/  STL [R1+0x1974], R221 ;  /* 0x001974dd01007387 */ /* 0x000fe80000100800 */
[----:B------:R-:W-:Y:S04]  /*37890*/  STL [R1+0x1970], R220 ;  /* 0x001970dc01007387 */ /* 0x000fe80000100800 */
[----:B------:R-:W-:Y:S04]  /*378a0*/  STL [R1+0x1988], R217 ;  /* 0x001988d901007387 */ /* 0x000fe80000100800 */
[----:B------:R-:W-:Y:S04]  /*378b0*/  STL [R1+0x1984], R219 ;  /* 0x001984db01007387 */ /* 0x000fe80000100800 */
[----:B------:R-:W-:Y:S01]  /*378c0*/  STL [R1+0x1980], R218 ;  /* 0x001980da01007387 */ /* 0x000fe20000100800 */
[----:B------:R-:W-:-:S03]  /*378d0*/  IMAD.MOV.U32 R223, RZ, RZ, R16 ;  /* 0x000000ffffdf7224 */ /* 0x000fc600078e0010 */
[----:B------:R-:W-:Y:S04]  /*378e0*/  STL [R1+0x197c], R216 ;  /* 0x00197cd801007387 */ /* 0x000fe80000100800 */
[----:B------:R-:W-:Y:S04]  /*378f0*/  STL [R1+0x2a4], R17 ;  /* 0x0002a41101007387 */ /* 0x000fe80000100800 */
[----:B------:R1:W-:Y:S04]  /*37900*/  STL.64 [R1+0x2a8], R18 ;  /* 0x0002a81201007387 */ /* 0x0003e80000100a00 */
[----:B------:R-:W-:Y:S04]  /*37910*/  LDS R165, [R252+UR7+0xe000] ;  /* 0x00e00007fca57984 */ /* 0x000fe80008000800 */
[----:B------:R-:W-:Y:S01]  /*37920*/  LDS R167, [R252+UR7+0xe800] ;  /* 0x00e80007fca77984 */ /* 0x000fe20008000800 */
[----:B-1----:R-:W-:Y:S03]  /*37930*/  HMMA.1688.F32.TF32 R16, R12, R134, R184 ;  /* 0x000000860c10723c */ /* 0x002fe600000810b8 */
[----:B------:R1:W-:-:S15]  /*37940*/  STL [R1+0x198c], R223 ;  /* 0x00198cdf01007387 */ /* 0x0003de0000100800 */
[----:B------:R-:W-:Y:S01]  /*37950*/  NOP ;  /* 0x0000000000007918 */ /* 0x000fe20000000000 */
[----:B------:R-:W-:Y:S01]  /*37960*/  MOV R216, R16 ;  /* 0x0000001000d87202 */ /* 0x000fe20000000f00 */
[----:B------:R-:W-:Y:S01]  /*37970*/  IMAD.MOV.U32 R222, RZ, RZ, R17 ;  /* 0x000000ffffde7224 */ /* 0x000fe200078e0011 */
[----:B------:R-:W-:Y:S01]  /*37980*/  MOV R221, R18 ;  /* 0x0000001200dd7202 */ /* 0x000fe20000000f00 */
[----:B------:R-:W-:Y:S02]  /*37990*/  IMAD.MOV.U32 R220, RZ, RZ, R19 ;  /* 0x000000ffffdc7224 */ /* 0x000fe400078e0013 */
[----:B------:R-:W-:Y:S03]  /*379a0*/  HMMA.1688.F32.TF32 R16, R12, R130, R188 ;  /* 0x000000820c10723c */ /* 0x000fe600000810bc */
[----:B------:R3:W-:Y:S04]  /*379b0*/  STL [R1+0x199c], R220 ;  /* 0x00199cdc01007387 */ /* 0x0007e80000100800 */
[----:B------:R4:W-:Y:S04]  /*379c0*/  STL [R1+0x1998], R221 ;  /* 0x001998dd01007387 */ /* 0x0009e80000100800 */
[----:B------:R1:W-:Y:S04]  /*379d0*/  STL [R1+0x1994], R216 ;  /* 0x001994d801007387 */ /* 0x0003e80000100800 */
[----:B------:R1:W-:Y:S04]  /*379e0*/  STL [R1+0x1990], R222 ;  /* 0x001990de01007387 */ /* 0x0003e80000100800 */
[----:B------:R-:W2:Y:S04]  /*379f0*/  LDL.LU R232, [R1+0x1a44] ;  /* 0x001a440001e87983 */ /* 0x000ea80000300800 */
[----:B------:R-:W2:Y:S04]  /*37a00*/  LDL.LU R233, [R1+0x1a40] ;  /* 0x001a400001e97983 */ /* 0x000ea80000300800 */
[----:B------:R-:W2:Y:S04]  /*37a10*/  LDL.LU R234, [R1+0x1a3c] ;  /* 0x001a3c0001ea7983 */ /* 0x000ea80000300800 */
[----:B------:R-:W2:Y:S04]  /*37a20*/  LDL.LU R235, [R1+0x1a38] ;  /* 0x001a380001eb7983 */ /* 0x000ea80000300800 */
[----:B------:R-:W2:Y:S04]  /*37a30*/  LDL.LU R228, [R1+0x1a34] ;  /* 0x001a340001e47983 */ /* 0x000ea80000300800 */
[----:B------:R-:W2:Y:S04]  /*37a40*/  LDL.LU R229, [R1+0x1a30] ;  /* 0x001a300001e57983 */ /* 0x000ea80000300800 */
[----:B------:R-:W2:Y:S01]  /*37a50*/  LDL.LU R230, [R1+0x1a2c] ;  /* 0x001a2c0001e67983 */ /* 0x000ea20000300800 */
[----:B-1----:R-:W-:-:S03]  /*37a60*/  MOV R223, R16 ;  /* 0x0000001000df7202 */ /* 0x002fc60000000f00 */
[----:B------:R-:W2:Y:S01]  /*37a70*/  LDL.LU R231, [R1+0x1a28] ;  /* 0x001a280001e77983 */ /* 0x000ea20000300800 */
[----:B------:R-:W-:-:S03]  /*37a80*/  IMAD.MOV.U32 R217, RZ, RZ, R17 ;  /* 0x000000ffffd97224 */ /* 0x000fc600078e0011 */
[----:B------:R-:W2:Y:S01]  /*37a90*/  LDL.LU R224, [R1+0x1a24] ;  /* 0x001a240001e07983 */ /* 0x000ea20000300800 */
[----:B------:R-:W-:-:S03]  /*37aa0*/  MOV R16, R213 ;  /* 0x000000d500107202 */ /* 0x000fc60000000f00 */
[----:B------:R-:W2:Y:S01]  /*37ab0*/  LDL.LU R225, [R1+0x1a20] ;  /* 0x001a200001e17983 */ /* 0x000ea20000300800 */
[----:B------:R-:W-:Y:S01]  /*37ac0*/  MOV R219, R18 ;  /* 0x0000001200db7202 */ /* 0x000fe20000000f00 */
[----:B------:R-:W-:Y:S02]  /*37ad0*/  IMAD.MOV.U32 R17, RZ, RZ, R214 ;  /* 0x000000ffff117224 */ /* 0x000fe400078e00d6 */
[----:B------:R-:W2:Y:S01]  /*37ae0*/  LDL.LU R226, [R1+0x1a1c] ;  /* 0x001a1c0001e27983 */ /* 0x000ea20000300800 */
[----:B------:R-:W-:Y:S01]  /*37af0*/  IMAD.MOV.U32 R218, RZ, RZ, R19 ;  /* 0x000000ffffda7224 */ /* 0x000fe200078e0013 */
[----:B------:R-:W-:Y:S02]  /*37b00*/  MOV R18, R208 ;  /* 0x000000d000127202 */ /* 0x000fe40000000f00 */
        /* <DEDUP_REMOVED lines=10> */
[----:B------:R-:W-:-:S03]  /*37bb0*/  MOV R20, R201 ;  /* 0x000000c900147202 */ /* 0x000fc60000000f00 */
[----:B------:R-:W2:Y:S01]  /*37bc0*/  LDL.LU R204, [R1+0x1a04] ;  /* 0x001a040001cc7983 */ /* 0x000ea20000300800 */
[----:B------:R-:W-:-:S03]  /*37bd0*/  IMAD.MOV.U32 R21, RZ, RZ, R202 ;  /* 0x000000ffff157224 */ /* 0x000fc600078e00ca */
[----:B------:R-:W2:Y:S01]  /*37be0*/  LDL.LU R205, [R1+0x1a00] ;  /* 0x001a000001cd7983 */ /* 0x000ea20000300800 */
[----:B------:R-:W-:-:S03]  /*37bf0*/  MOV R22, R203 ;  /* 0x000000cb00167202 */ /* 0x000fc60000000f00 */
[----:B------:R-:W2:Y:S04]  /*37c00*/  LDL.LU R206, [R1+0x19fc] ;  /* 0x0019fc0001ce7983 */ /* 0x000ea80000300800 */
        /* <DEDUP_REMOVED lines=29> */
[----:B---3--:R-:W-:Y:S01]  /*37de0*/  MOV R220, R12 ;  /* 0x0000000c00dc7202 */ /* 0x008fe20000000f00 */
[----:B----4-:R-:W-:Y:S01]  /*37df0*/  IMAD.MOV.U32 R221, RZ, RZ, R13 ;  /* 0x000000ffffdd7224 */ /* 0x010fe200078e000d */
[----:B------:R-:W-:Y:S01]  /*37e00*/  MOV R216, R14 ;  /* 0x0000000e00d87202 */ /* 0x000fe20000000f00 */
[----:B------:R-:W-:-:S02]  /*37e10*/  IMAD.MOV.U32 R222, RZ, RZ, R15 ;  /* 0x000000ffffde7224 */ /* 0x000fc400078e000f */
[----:B--2---:R-:W-:Y:S01]  /*37e20*/  HMMA.1688.F32.TF32 R12, R8, R154, R196 ;  /* 0x0000009a080c723c */ /* 0x004fe200000810c4 */
[----:B------:R-:W-:Y:S01]  /*37e30*/  MOV R136, R145 ;  /* 0x0000009100887202 */ /* 0x000fe20000000f00 */
[----:B------:R-:W-:Y:S01]  /*37e40*/  IMAD.MOV.U32 R137, RZ, RZ, R144 ;  /* 0x000000ffff897224 */ /* 0x000fe200078e0090 */
[----:B------:R-:W-:-:S05]  /*37e50*/  MOV R144, R3 ;  /* 0x0000000300907202 */ /* 0x000fca0000000f00 */
[C---:B------:R-:W-:Y:S01]  /*37e60*/  HMMA.1688.F32.TF32 R16, R36.reuse, R146, R16 ;  /* 0x000000922410723c */ /* 0x040fe20000081010 */
[----:B------:R-:W-:Y:S01]  /*37e70*/  MOV R70, R136 ;  /* 0x0000008800467202 */ /* 0x000fe20000000f00 */
[----:B------:R-:W-:Y:S01]  /*37e80*/  IMAD.MOV.U32 R71, RZ, RZ, R137 ;  /* 0x000000ffff477224 */ /* 0x000fe200078e0089 */
[----:B------:R-:W-:Y:S01]  /*37e90*/  MOV R140, R5 ;  /* 0x00000005008c7202 */ /* 0x000fe20000000f00 */
[----:B------:R-:W-:Y:S01]  /*37ea0*/  IMAD.MOV.U32 R145, RZ, RZ, R2 ;  /* 0x000000ffff917224 */ /* 0x000fe200078e0002 */
[----:B------:R-:W-:Y:S01]  /*37eb0*/  MOV R74, R144 ;  /* 0x00000090004a7202 */ /* 0x000fe20000000f00 */
[----:B------:R-:W-:Y:S02]  /*37ec0*/  IMAD.MOV.U32 R141, RZ, RZ, R4 ;  /* 0x000000ffff8d7224 */ /* 0x000fe400078e0004 */
[----:B------:R-:W-:Y:S01]  /*37ed0*/  HMMA.1688.F32.TF32 R20, R36, R142, R20 ;  /* 0x0000008e2414723c */ /* 0x000fe20000081014 */
[----:B------:R-:W-:-:S07]  /*37ee0*/  IMAD.MOV.U32 R75, RZ, RZ, R145 ;  /* 0x000000ffff4b7224 */ /* 0x000fce00078e0091 */
        /* <DEDUP_REMOVED lines=10> */
[----:B------:R-:W-:Y:S01]  /*37f90*/  HMMA.1688.F32.TF32 R224, R8, R134, R224 ;  /* 0x0000008608e0723c */ /* 0x000fe200000810e0 */
[----:B------:R-:W-:Y:S01]  /*37fa0*/  STL.64 [R1+0x18c8], R250 ;  /* 0x0018c8fa01007387 */ /* 0x000fe20000100a00 */
[----:B------:R-:W-:Y:S01]  /*37fb0*/  MOV R60, R124 ;  /* 0x0000007c003c7202 */ /* 0x000fe20000000f00 */
[----:B------:R-:W-:Y:S01]  /*37fc0*/  IMAD.MOV.U32 R61, RZ, RZ, R125 ;  /* 0x000000ffff3d7224 */ /* 0x000fe200078e007d */
[----:B------:R-:W-:Y:S01]  /*37fd0*/  MOV R62, R128 ;  /* 0x00000080003e7202 */ /* 0x000fe20000000f00 */
[----:B------:R-:W-:Y:S01]  /*37fe0*/  IMAD.MOV.U32 R63, RZ, RZ, R129 ;  /* 0x000000ffff3f7224 */ /* 0x000fe200078e0081 */
[----:B------:R-:W-:Y:S01]  /*37ff0*/  MOV R64, R132 ;  /* 0x0000008400407202 */ /* 0x000fe20000000f00 */
[----:B------:R-:W-:Y:S01]  /*38000*/  IMAD.MOV.U32 R65, RZ, RZ, R133 ;  /* 0x000000ffff417224 */ /* 0x000fe200078e0085 */
[----:B------:R-:W-:Y:S01]  /*38010*/  HMMA.1688.F32.TF32 R8, R36, R154, R88 ;  /* 0x0000009a2408723c */ /* 0x000fe20000081058 */
        /* <DEDUP_REMOVED lines=11> */
[----:B------:R-:W-:Y:S03]  /*380d0*/  HMMA.1688.F32.TF32 R144, R40, R146, R68 ;  /* 0x000000922890723c */ /* 0x000fe60000081044 */
[----:B------:R-:W-:Y:S04]  /*380e0*/  STL.64 [R1+0x1928], R234 ;  /* 0x001928ea01007387 */ /* 0x000fe80000100a00 */
[----:B------:R-:W-:Y:S04]  /*380f0*/  STL.64 [R1+0x1920], R232 ;  /* 0x001920e801007387 */ /* 0x000fe80000100a00 */
[----:B------:R-:W-:Y:S04]  /*38100*/  STL.64 [R1+0x1938], R10 ;  /* 0x0019380a01007387 */ /* 0x000fe80000100a00 */
[----:B------:R-:W-:Y:S04]  /*38110*/  STL.64 [R1+0x1930], R8 ;  /* 0x0019300801007387 */ /* 0x000fe80000100a00 */
[----:B------:R-:W2:Y:S01]  /*38120*/  LDL.LU R71, [R1+0x13b4] ;  /* 0x0013b40001477983 */ /* 0x000ea20000300800 */
[C---:B------:R-:W-:Y:S03]  /*38130*/  HMMA.1688.F32.TF32 R12, R36.reuse, R150, R84 ;  /* 0x00000096240c723c */ /* 0x040fe60000081054 */
[----:B------:R-:W3:Y:S04]  /*38140*/  LDL.LU R88, [R1+0x310] ;  /* 0x0003100001587983 */ /* 0x000ee80000300800 */
[----:B------:R-:W3:Y:S04]  /*38150*/  LDL.LU R89, [R1+0x314] ;  /* 0x0003140001597983 */ /* 0x000ee80000300800 */
[----:B------:R-:W3:Y:S04]  /*38160*/  LDL.LU R90, [R1+0x318] ;  /* 0x00031800015a7983 */ /* 0x000ee80000300800 */
[----:B------:R-:W3:Y:S01]  /*38170*/  LDL.LU R91, [R1+0x31c] ;  /* 0x00031c00015b7983 */ /* 0x000ee20000300800 */
[----:B------:R-:W-:Y:S03]  /*38180*/  HMMA.1688.F32.TF32 R36, R36, R126, R80 ;  /* 0x0000007e2424723c */ /* 0x000fe60000081050 */
[----:B------:R-:W4:Y:S04]  /*38190*/  LDL.LU R84, [R1+0x320] ;  /* 0x0003200001547983 */ /* 0x000f280000300800 */
[----:B------:R-:W4:Y:S04]  /*381a0*/  LDL.LU R85, [R1+0x324] ;  /* 0x0003240001557983 */ /* 0x000f280000300800 */
[----:B------:R-:W4:Y:S04]  /*381b0*/  LDL.LU R86, [R1+0x328] ;  /* 0x0003280001567983 */ /* 0x000f280000300800 */
[----:B------:R-:W4:Y:S01]  /*381c0*/  LDL.LU R87, [R1+0x32c] ;  /* 0x00032c0001577983 */ /* 0x000f220000300800 */
[C---:B------:R-:W-:Y:S03]  /*381d0*/  HMMA.1688.F32.TF32 R152, R40.reuse, R154, R76 ;  /* 0x0000009a2898723c */ /* 0x040fe6000008104c */
        /* <DEDUP_REMOVED lines=8> */
[C---:B------:R-:W-:Y:S01]  /*38260*/  HMMA.1688.F32.TF32 R124, R40.reuse, R126, R48 ;  /* 0x0000007e287c723c */ /* 0x040fe20000081030 */
[----:B------:R-:W-:Y:S01]  /*38270*/  MOV R72, R140 ;  /* 0x0000008c00487202 */ /* 0x000fe20000000f00 */
[----:B------:R-:W-:Y:S01]  /*38280*/  IMAD.MOV.U32 R73, RZ, RZ, R141 ;  /* 0x000000ffff497224 */ /* 0x000fe200078e008d */
[----:B------:R-:W-:Y:S01]  /*38290*/  MOV R194, R163 ;  /* 0x000000a300c27202 */ /* 0x000fe20000000f00 */
[----:B------:R-:W-:Y:S01]  /*382a0*/  IMAD.MOV.U32 R195, RZ, RZ, R161 ;  /* 0x000000ffffc37224 */ /* 0x000fe200078e00a1 */
[----:B------:R-:W-:Y:S01]  /*382b0*/  MOV R190, R160 ;  /* 0x000000a000be7202 */ /* 0x000fe20000000f00 */
[----:B------:R-:W-:Y:S01]  /*382c0*/  IMAD.MOV.U32 R191, RZ, RZ, R162 ;  /* 0x000000ffffbf7224 */ /* 0x000fe200078e00a2 */
[----:B------:R-:W-:Y:S01]  /*382d0*/  LDS R208, [R7+UR7+0xe080] ;  /* 0x00e0800707d07984 */ /* 0x000fe20008000800 */
[C---:B------:R-:W-:Y:S03]  /*382e0*/  HMMA.1688.F32.TF32 R128, R40.reuse, R130, R52 ;  /* 0x000000822880723c */ /* 0x040fe60000081034 */
[----:B------:R-:W-:Y:S04]  /*382f0*/  LDS R210, [R7+UR7+0xe880] ;  /* 0x00e8800707d27984 */ /* 0x000fe80008000800 */
        /* <DEDUP_REMOVED lines=8> */
[----:B------:R-:W-:Y:S05]  /*38380*/  LDS R199, [R6+UR7+0xe880] ;  /* 0x00e8800706c77984 */ /* 0x000fea0008000800 */
[----:B------:R-:W-:Y:S01]  /*38390*/  HMMA.1688.F32.TF32 R148, R40, R150, R72 ;  /* 0x000000962894723c */ /* 0x000fe20000081048 */
[----:B------:R-:W4:Y:S04]  /*383a0*/  LDL.LU R72, [R1+0x350] ;  /* 0x0003500001487983 */ /* 0x000f280000300800 */
[----:B------:R-:W4:Y:S04]  /*383b0*/  LDL.LU R73, [R1+0x354] ;  /* 0x0003540001497983 */ /* 0x000f280000300800 */
[----:B------:R-:W4:Y:S04]  /*383c0*/  LDL.LU R74, [R1+0x358] ;  /* 0x00035800014a7983 */ /* 0x000f280000300800 */
[----:B------:R-:W4:Y:S04]  /*383d0*/  LDL.LU R75, [R1+0x35c] ;  /* 0x00035c00014b7983 */ /* 0x000f280000300800 */
[----:B--2---:R-:W1:Y:S04]  /*383e0*/  LDSM.16.M88.4 R44, [R71+UR7+0x22180] ;  /* 0x02218007472c783b */ /* 0x004e680008000200 */
[----:B------:R-:W3:Y:S04]  /*383f0*/  LDSM.16.M88.4 R48, [R71+UR7+0x24180] ;  /* 0x024180074730783b */ /* 0x000ee80008000200 */
[----:B------:R-:W2:Y:S04]  /*38400*/  LDSM.16.M88.4 R52, [R71+UR7+0x26180] ;  /* 0x026180074734783b */ /* 0x000ea80008000200 */
[----:B------:R-:W2:Y:S04]  /*38410*/  LDSM.16.M88.4 R56, [R71+UR7+0x28180] ;  /* 0x028180074738783b */ /* 0x000ea80008000200 */
[----:B------:R-:W2:Y:S04]  /*38420*/  LDSM.16.M88.4 R60, [R71+UR7+0x2a180] ;  /* 0x02a18007473c783b */ /* 0x000ea80008000200 */
[----:B------:R-:W2:Y:S04]  /*38430*/  LDSM.16.M88.4 R64, [R71+UR7+0x2c180] ;  /* 0x02c180074740783b */ /* 0x000ea80008000200 */
[----:B------:R-:W-:Y:S04]  /*38440*/  LDSM.16.M88.4 R40, [R71+UR7+0x20180] ;  /* 0x020180074728783b */ /* 0x000fe80008000200 */
[----:B------:R-:W4:Y:S04]  /*38450*/  LDSM.16.M88.4 R68, [R71+UR7+0x2e180] ;  /* 0x02e180074744783b */ /* 0x000f280008000200 */
[----:B-1----:R-:W-:Y:S04]  /*38460*/  STL [R1+0x1884], R46 ;  /* 0x0018842e01007387 */ /* 0x002fe80000100800 */
[----:B------:R-:W-:Y:S01]  /*38470*/  STL [R1+0x1880], R47 ;  /* 0x0018802f01007387 */ /* 0x000fe20000100800 */
[C---:B---3--:R-:W-:Y:S03]  /*38480*/  HMMA.1688.F32.TF32 R80, R100.reuse, R48, R80 ;  /* 0x000000306450723c */ /* 0x048fe60000081050 */
[----:B------:R-:W-:Y:S04]  /*38490*/  STL [R1+0x188c], R50 ;  /* 0x00188c3201007387 */ /* 0x000fe80000100800 */
[----:B------:R-:W-:Y:S01]  /*384a0*/  STL [R1+0x1888], R51 ;  /* 0x0018883301007387 */ /* 0x000fe20000100800 */
[----:B----4-:R-:W-:Y:S03]  /*384b0*/  HMMA.1688.F32.TF32 R76, R100, R44, R76 ;  /* 0x0000002c644c723c */ /* 0x010fe6000008104c */
[----:B--2---:R-:W-:Y:S04]  /*384c0*/  STL [R1+0x1890], R54 ;  /* 0x0018903601007387 */ /* 0x004fe80000100800 */
        /* <DEDUP_REMOVED lines=13> */
[----:B------:R-:W-:Y:S04]  /*385a0*/  STL [R1+0x18b8], R82 ;  /* 0x0018b85201007387 */ /* 0x000fe80000100800 */
[----:B------:R-:W-:Y:S04]  /*385b0*/  STL [R1+0x18b4], R83 ;  /* 0x0018b45301007387 */ /* 0x000fe80000100800 */
[----:B------:R-:W2:Y:S04]  /*385c0*/  LDL.LU R192, [R1+0x190] ;  /* 0x0001900001c07983 */ /* 0x000ea80000300800 */
[----:B------:R-:W2:Y:S04]  /*385d0*/  LDL.LU R193, [R1+0x194] ;  /* 0x0001940001c17983 */ /* 0x000ea80000300800 */
[----:B------:R-:W3:Y:S04]  /*385e0*/  LDL.LU R163, [R1+0x19d4] ;  /* 0x0019d40001a37983 */ /* 0x000ee80000300800 */
[----:B------:R-:W4:Y:S04]  /*385f0*/  LDL.LU R161, [R1+0x19d0] ;  /* 0x0019d00001a17983 */ /* 0x000f280000300800 */
[----:B------:R-:W2:Y:S04]  /*38600*/  LDL.LU R188, [R1+0x1a0] ;  /* 0x0001a00001bc7983 */ /* 0x000ea80000300800 */
[----:B------:R-:W2:Y:S04]  /*38610*/  LDL.LU R189, [R1+0x1a4] ;  /* 0x0001a40001bd7983 */ /* 0x000ea80000300800 */
[----:B------:R-:W2:Y:S04]  /*38620*/  LDL.LU R160, [R1+0x19cc] ;  /* 0x0019cc0001a07983 */ /* 0x000ea80000300800 */
[----:B------:R-:W2:Y:S01]  /*38630*/  LDL.LU R162, [R1+0x19c8] ;  /* 0x0019c80001a27983 */ /* 0x000ea20000300800 */
[----:B---3--:R-:W-:-:S03]  /*38640*/  MOV R184, R163 ;  /* 0x000000a300b87202 */ /* 0x008fc60000000f00 */
[----:B------:R-:W3:Y:S01]  /*38650*/  LDL.LU R163, [R1+0x19c4] ;  /* 0x0019c40001a37983 */ /* 0x000ee20000300800 */
[----:B----4-:R-:W-:-:S03]  /*38660*/  IMAD.MOV.U32 R185, RZ, RZ, R161 ;  /* 0x000000ffffb97224 */ /* 0x010fc600078e00a1 */
[----:B------:R-:W4:Y:S04]  /*38670*/  LDL.LU R161, [R1+0x19c0] ;  /* 0x0019c00001a17983 */ /* 0x000f280000300800 */
[----:B------:R-:W4:Y:S04]  /*38680*/  LDL.LU R186, [R1+0x1b8] ;  /* 0x0001b80001ba7983 */ /* 0x000f280000300800 */
[----:B------:R-:W4:Y:S01]  /*38690*/  LDL.LU R187, [R1+0x1bc] ;  /* 0x0001bc0001bb7983 */ /* 0x000f220000300800 */
[----:B--2---:R-:W-:-:S03]  /*386a0*/  MOV R176, R160 ;  /* 0x000000a000b07202 */ /* 0x004fc60000000f00 */
[----:B------:R-:W2:Y:S01]  /*386b0*/  LDL.LU R160, [R1+0x19bc] ;  /* 0x0019bc0001a07983 */ /* 0x000ea20000300800 */
[----:B------:R-:W-:-:S03]  /*386c0*/  IMAD.MOV.U32 R177, RZ, RZ, R162 ;  /* 0x000000ffffb17224 */ /* 0x000fc600078e00a2 */
[----:B------:R-:W2:Y:S01]  /*386d0*/  LDL.LU R162, [R1+0x19b8] ;  /* 0x0019b80001a27983 */ /* 0x000ea20000300800 */
[----:B---3--:R-:W-:-:S03]  /*386e0*/  MOV R178, R163 ;  /* 0x000000a300b27202 */ /* 0x008fc60000000f00 */
[----:B------:R-:W3:Y:S01]  /*386f0*/  LDL.LU R163, [R1+0x19b4] ;  /* 0x0019b40001a37983 */ /* 0x000ee20000300800 */
[----:B----4-:R-:W-:-:S03]  /*38700*/  IMAD.MOV.U32 R179, RZ, RZ, R161 ;  /* 0x000000ffffb37224 */ /* 0x010fc600078e00a1 */
[----:B------:R-:W4:Y:S04]  /*38710*/  LDL.LU R161, [R1+0x19b0] ;  /* 0x0019b00001a17983 */ /* 0x000f280000300800 */
[----:B------:R-:W4:Y:S04]  /*38720*/  LDL.LU R172, [R1+0x1e0] ;  /* 0x0001e00001ac7983 */ /* 0x000f280000300800 */
[----:B------:R-:W4:Y:S01]  /*38730*/  LDL.LU R173, [R1+0x1e4] ;  /* 0x0001e40001ad7983 */ /* 0x000f220000300800 */
[----:B--2---:R-:W-:-:S03]  /*38740*/  IMAD.MOV.U32 R171, RZ, RZ, R160 ;  /* 0x000000ffffab7224 */ /* 0x004fc600078e00a0 */
[----:B------:R-:W2:Y:S01]  /*38750*/  LDL.LU R174, [R1+0x1e8] ;  /* 0x0001e80001ae7983 */ /* 0x000ea20000300800 */
[----:B------:R-:W-:-:S03]  /*38760*/  IMAD.MOV.U32 R169, RZ, RZ, R162 ;  /* 0x000000ffffa97224 */ /* 0x000fc600078e00a2 */
[----:B------:R-:W2:Y:S04]  /*38770*/  LDL.LU R175, [R1+0x1ec] ;  /* 0x0001ec0001af7983 */ /* 0x000ea80000300800 */
[----:B------:R-:W2:Y:S01]  /*38780*/  LDL.LU R160, [R1+0x210] ;  /* 0x0002100001a07983 */ /* 0x000ea20000300800 */
        /* <DEDUP_REMOVED lines=15> */
[----:B------:R-:W-:-:S02]  /*38880*/  MOV R248, R158 ;  /* 0x0000009e00f87202 */ /* 0x000fc40000000f00 */
[----:B---3--:R-:W-:Y:S02]  /*38890*/  MOV R168, R163 ;  /* 0x000000a300a87202 */ /* 0x008fe40000000f00 */
[----:B----4-:R-:W-:Y:S02]  /*388a0*/  MOV R170, R161 ;  /* 0x000000a100aa7202 */ /* 0x010fe40000000f00 */
        /* <DEDUP_REMOVED lines=57> */
[----:B------:R-:W4:Y:S04]  /*38c40*/  LDL.LU R250, [R1+0x128] ;  /* 0x0001280001fa7983 */ /* 0x000f280000300800 */
[----:B------:R-:W4:Y:S01]  /*38c50*/  LDL.LU R251, [R1+0x12c] ;  /* 0x00012c0001fb7983 */ /* 0x000f220000300800 */
[----:B-1----:R-:W-:-:S15]  /*38c60*/  HMMA.1688.F32.TF32 R76, R208, R48, R212 ;  /* 0x00000030d04c723c */ /* 0x002fde00000810d4 */
[----:B------:R-:W-:-:S04]  /*38c70*/  NOP ;  /* 0x0000000000007918 */ /* 0x000fc80000000000 */
[----:B------:R-:W-:Y:S04]  /*38c80*/  STL.64 [R1+0x10], R76 ;  /* 0x0000104c01007387 */ /* 0x000fe80000100a00 */
[----:B------:R1:W-:Y:S01]  /*38c90*/  STL.64 [R1+0x18], R78 ;  /* 0x0000184e01007387 */ /* 0x0003e20000100a00 */
[----:B--2---:R-:W-:-:S15]  /*38ca0*/  HMMA.1688.F32.TF32 R8, R208, R52, R240 ;  /* 0x00000034d008723c */ /* 0x004fde00000810f0 */
[----:B------:R-:W-:-:S04]  /*38cb0*/  NOP ;  /* 0x0000000000007918 */ /* 0x000fc80000000000 */
[----:B------:R-:W-:Y:S01]  /*38cc0*/  MOV R51, R8 ;  /* 0x0000000800337202 */ /* 0x000fe20000000f00 */
[----:B------:R-:W-:Y:S01]  /*38cd0*/  IMAD.MOV.U32 R46, RZ, RZ, R9 ;  /* 0x000000ffff2e7224 */ /* 0x000fe200078e0009 */
[----:B------:R-:W-:Y:S01]  /*38ce0*/  MOV R47, R10 ;  /* 0x0000000a002f7202 */ /* 0x000fe20000000f00 */
[----:B------:R-:W-:Y:S02]  /*38cf0*/  IMAD.MOV.U32 R55, RZ, RZ, R11 ;  /* 0x000000ffff377224 */ /* 0x000fe400078e000b */
[----:B---3--:R-:W-:-:S15]  /*38d00*/  HMMA.1688.F32.TF32 R8, R208, R56, R244 ;  /* 0x00000038d008723c */ /* 0x008fde00000810f4 */
[----:B------:R-:W-:-:S04]  /*38d10*/  NOP ;  /* 0x0000000000007918 */ /* 0x000fc80000000000 */
[----:B------:R-:W-:Y:S01]  /*38d20*/  MOV R66, R8 ;  /* 0x0000000800427202 */ /* 0x000fe20000000f00 */
[----:B------:R-:W-:Y:S01]  /*38d30*/  IMAD.MOV.U32 R58, RZ, RZ, R9 ;  /* 0x000000ffff3a7224 */ /* 0x000fe200078e0009 */
[----:B------:R-:W-:Y:S01]  /*38d40*/  MOV R54, R10 ;  /* 0x0000000a00367202 */ /* 0x000fe20000000f00 */
[----:B------:R-:W-:Y:S02]  /*38d50*/  IMAD.MOV.U32 R50, RZ, RZ, R11 ;  /* 0x000000ffff327224 */ /* 0x000fe400078e000b */
[----:B----4-:R-:W-:Y:S01]  /*38d60*/  HMMA.1688.F32.TF32 R8, R208, R60, R248 ;  /* 0x0000003cd008723c */ /* 0x010fe200000810f8 */
[----:B------:R-:W-:Y:S01]  /*38d70*/  MOV R248, R220 ;  /* 0x000000dc00f87202 */ /* 0x000fe20000000f00 */
[----:B------:R-:W-:Y:S01]  /*38d80*/  IMAD.MOV.U32 R249, RZ, RZ, R221 ;  /* 0x000000fffff97224 */ /* 0x000fe200078e00dd */
[----:B------:R-:W2:Y:S01]  /*38d90*/  LDL.LU R220, [R1+0x199c] ;  /* 0x00199c0001dc7983 */ /* 0x000ea20000300800 */
[----:B------:R-:W-:-:S03]  /*38da0*/  MOV R250, R216 ;  /* 0x000000d800fa7202 */ /* 0x000fc60000000f00 */
[----:B------:R-:W3:Y:S04]  /*38db0*/  LDL.LU R221, [R1+0x1998] ;  /* 0x0019980001dd7983 */ /* 0x000ee80000300800 */
[----:B------:R-:W4:Y:S01]  /*38dc0*/  LDL.LU R216, [R1+0x1994] ;  /* 0x0019940001d87983 */ /* 0x000f220000300800 */
[----:B------:R-:W-:Y:S01]  /*38dd0*/  IMAD.MOV.U32 R251, RZ, RZ, R222 ;  /* 0x000000fffffb7224 */ /* 0x000fe200078e00de */
[----:B------:R-:W-:Y:S01]  /*38de0*/  MOV R244, R223 ;  /* 0x000000df00f47202 */ /* 0x000fe20000000f00 */
[----:B------:R-:W-:Y:S01]  /*38df0*/  IMAD.MOV.U32 R245, RZ, RZ, R217 ;  /* 0x000000fffff57224 */ /* 0x000fe200078e00d9 */
[----:B------:R-:W2:Y:S01]  /*38e00*/  LDL.LU R222, [R1+0x1990] ;  /* 0x0019900001de7983 */ /* 0x000ea20000300800 */
[----:B------:R-:W-:Y:S01]  /*38e10*/  MOV R246, R219 ;  /* 0x000000db00f67202 */ /* 0x000fe20000000f00 */
[----:B------:R-:W-:-:S02]  /*38e20*/  IMAD.MOV.U32 R247, RZ, RZ, R218 ;  /* 0x000000fffff77224 */ /* 0x000fc400078e00da */
[----:B------:R-:W3:Y:S04]  /*38e30*/  LDL.LU R223, [R1+0x198c] ;  /* 0x00198c0001df7983 */ /* 0x000ee80000300800 */
[----:B------:R-:W3:Y:S04]  /*38e40*/  LDL.LU R217, [R1+0x1988] ;  /* 0x0019880001d97983 */ /* 0x000ee80000300800 */
[----:B------:R-:W3:Y:S04]  /*38e50*/  LDL.LU R219, [R1+0x1984] ;  /* 0x0019840001db7983 */ /* 0x000ee80000300800 */
[----:B------:R-:W3:Y:S01]  /*38e60*/  LDL.LU R218, [R1+0x1980] ;  /* 0x0019800001da7983 */ /* 0x000ee20000300800 */
[----:B----4-:R-:W-:-:S03]  /*38e70*/  MOV R240, R216 ;  /* 0x000000d800f07202 */ /* 0x010fc60000000f00 */
[----:B------:R-:W4:Y:S01]  /*38e80*/  LDL.LU R216, [R1+0x197c] ;  /* 0x00197c0001d87983 */ /* 0x000f220000300800 */
[----:B------:R-:W-:Y:S01]  /*38e90*/  HMMA.1688.F32.TF32 R104, R164, R40, R104 ;  /* 0x00000028a468723c */ /* 0x000fe20000081068 */
[----:B--2---:R-:W-:Y:S01]  /*38ea0*/  IMAD.MOV.U32 R241, RZ, RZ, R222 ;  /* 0x000000fffff17224 */ /* 0x004fe200078e00de */
[----:B---3--:R-:W-:Y:S01]  /*38eb0*/  MOV R242, R221 ;  /* 0x000000dd00f27202 */ /* 0x008fe20000000f00 */
[----:B------:R-:W2:Y:S01]  /*38ec0*/  LDL.LU R222, [R1+0x1978] ;  /* 0x0019780001de7983 */ /* 0x000ea20000300800 */
[----:B------:R-:W-:-:S03]  /*38ed0*/  IMAD.MOV.U32 R243, RZ, RZ, R220 ;  /* 0x000000fffff37224 */ /* 0x000fc600078e00dc */
[----:B------:R-:W3:Y:S01]  /*38ee0*/  LDL.LU R221, [R1+0x1974] ;  /* 0x0019740001dd7983 */ /* 0x000ee20000300800 */
[C---:B------:R-:W-:Y:S03]  /*38ef0*/  HMMA.1688.F32.TF32 R108, R164.reuse, R44, R108 ;  /* 0x0000002ca46c723c */ /* 0x040fe6000008106c */
[----:B------:R-:W2:Y:S05]  /*38f00*/  LDL.LU R220, [R1+0x1970] ;  /* 0x0019700001dc7983 */ /* 0x000eaa0000300800 */
        /* <DEDUP_REMOVED lines=8> */
[----:B------:R-:W3:Y:S01]  /*38f90*/  LDL.LU R219, [R1+0x196c] ;  /* 0x00196c0001db7983 */ /* 0x000ee20000300800 */
[----:B------:R-:W-:-:S03]  /*38fa0*/  IMAD.MOV.U32 R227, RZ, RZ, R217 ;  /* 0x000000ffffe37224 */ /* 0x000fc600078e00d9 */
[----:B------:R-:W3:Y:S01]  /*38fb0*/  LDL.LU R218, [R1+0x1968] ;  /* 0x0019680001da7983 */ /* 0x000ee20000300800 */
[----:B----4-:R-:W-:-:S03]  /*38fc0*/  MOV R226, R216 ;  /* 0x000000d800e27202 */ /* 0x010fc60000000f00 */
[----:B------:R-:W4:Y:S04]  /*38fd0*/  LDL.LU R216, [R1+0x1964] ;  /* 0x0019640001d87983 */ /* 0x000f280000300800 */
[----:B------:R-:W4:Y:S01]  /*38fe0*/  LDL.LU R217, [R1+0x1960] ;  /* 0x0019600001d97983 */ /* 0x000f220000300800 */
[C---:B------:R-:W-:Y:S08]  /*38ff0*/  HMMA.1688.F32.TF32 R72, R100.reuse, R40, R72 ;  /* 0x000000286448723c */ /* 0x040ff00000081048 */
[C---:B------:R-:W-:Y:S08]  /*39000*/  HMMA.1688.F32.TF32 R84, R100.reuse, R52, R84 ;  /* 0x000000346454723c */ /* 0x040ff00000081054 */
[C---:B------:R-:W-:Y:S08]  /*39010*/  HMMA.1688.F32.TF32 R88, R100.reuse, R56, R88 ;  /* 0x000000386458723c */ /* 0x040ff00000081058 */
[C---:B------:R-:W-:Y:S08]  /*39020*/  HMMA.1688.F32.TF32 R92, R100.reuse, R60, R92 ;  /* 0x0000003c645c723c */ /* 0x040ff0000008105c */
[C---:B------:R-:W-:Y:S08]  /*39030*/  HMMA.1688.F32.TF32 R96, R100.reuse, R64, R96 ;  /* 0x000000406460723c */ /* 0x040ff00000081060 */
[----:B------:R-:W-:Y:S01]  /*39040*/  HMMA.1688.F32.TF32 R100, R100, R68, R228 ;  /* 0x000000446464723c */ /* 0x000fe200000810e4 */
[----:B------:R-:W4:Y:S01]  /*39050*/  LDL.LU R228, [R1+0x2c0] ;  /* 0x0002c00001e47983 */ /* 0x000f220000300800 */
[----:B--2---:R-:W-:Y:S01]  /*39060*/  MOV R229, R220 ;  /* 0x000000dc00e57202 */ /* 0x004fe20000000f00 */
[----:B---3--:R-:W-:Y:S01]  /*39070*/  IMAD.MOV.U32 R230, RZ, RZ, R221 ;  /* 0x000000ffffe67224 */ /* 0x008fe200078e00dd */
[----:B------:R-:W-:Y:S01]  /*39080*/  MOV R231, R222 ;  /* 0x000000de00e77202 */ /* 0x000fe20000000f00 */
[----:B------:R-:W2:Y:S04]  /*39090*/  LDL.LU R220, [R1+0x195c] ;  /* 0x00195c0001dc7983 */ /* 0x000ea80000300800 */
[----:B------:R-:W2:Y:S04]  /*390a0*/  LDL.LU R221, [R1+0x1958] ;  /* 0x0019580001dd7983 */ /* 0x000ea80000300800 */
[----:B------:R-:W2:Y:S01]  /*390b0*/  LDL.LU R222, [R1+0x1954] ;  /* 0x0019540001de7983 */ /* 0x000ea20000300800 */
[----:B------:R-:W-:Y:S01]  /*390c0*/  MOV R235, R219 ;  /* 0x000000db00eb7202 */ /* 0x000fe20000000f00 */
[----:B------:R-:W-:Y:S01]  /*390d0*/  IMAD.MOV.U32 R234, RZ, RZ, R218 ;  /* 0x000000ffffea7224 */ /* 0x000fe200078e00da */
[----:B-1----:R-:W-:Y:S01]  /*390e0*/  MOV R78, R8 ;  /* 0x00000008004e7202 */ /* 0x002fe20000000f00 */
[----:B------:R-:W-:Y:S01]  /*390f0*/  IMAD.MOV.U32 R79, RZ, RZ, R9 ;  /* 0x000000ffff4f7224 */ /* 0x000fe200078e0009 */
[----:B------:R-:W-:Y:S01]  /*39100*/  HMMA.1688.F32.TF32 R168, R196, R40, R168 ;  /* 0x00000028c4a8723c */ /* 0x000fe200000810a8 */
[----:B------:R-:W-:Y:S01]  /*39110*/  MOV R70, R10 ;  /* 0x0000000a00467202 */ /* 0x000fe20000000f00 */
[----:B------:R-:W-:-:S06]  /*39120*/  IMAD.MOV.U32 R71, RZ, RZ, R11 ;  /* 0x000000ffff477224 */ /* 0x000fcc00078e000b */
[C---:B------:R-:W-:Y:S08]  /*39130*/  HMMA.1688.F32.TF32 R172, R196.reuse, R44, R172 ;  /* 0x0000002cc4ac723c */ /* 0x040ff000000810ac */
[C---:B------:R-:W-:Y:S08]  /*39140*/  HMMA.1688.F32.TF32 R176, R196.reuse, R48, R176 ;  /* 0x00000030c4b0723c */ /* 0x040ff000000810b0 */
[C---:B------:R-:W-:Y:S08]  /*39150*/  HMMA.1688.F32.TF32 R180, R196.reuse, R52, R180 ;  /* 0x00000034c4b4723c */ /* 0x040ff000000810b4 */
[C---:B------:R-:W-:Y:S08]  /*39160*/  HMMA.1688.F32.TF32 R184, R196.reuse, R56, R184 ;  /* 0x00000038c4b8723c */ /* 0x040ff000000810b8 */
[C---:B------:R-:W-:Y:S08]  /*39170*/  HMMA.1688.F32.TF32 R188, R196.reuse, R60, R188 ;  /* 0x0000003cc4bc723c */ /* 0x040ff000000810bc */
[C---:B------:R-:W-:Y:S08]  /*39180*/  HMMA.1688.F32.TF32 R192, R196.reuse, R64, R192 ;  /* 0x00000040c4c0723c */ /* 0x040ff000000810c0 */
[----:B------:R-:W-:Y:S01]  /*39190*/  HMMA.1688.F32.TF32 R196, R196, R68, R236 ;  /* 0x00000044c4c4723c */ /* 0x000fe200000810ec */
[----:B------:R-:W-:-:S02]  /*391a0*/  IMAD.MOV.U32 R236, RZ, RZ, R223 ;  /* 0x000000ffffec7224 */ /* 0x000fc400078e00df */
[----:B----4-:R-:W-:Y:S02]  /*391b0*/  IMAD.MOV.U32 R232, RZ, RZ, R216 ;  /* 0x000000ffffe87224 */ /* 0x010fe400078e00d8 */
[----:B------:R-:W3:Y:S01]  /*391c0*/  LDL.LU R216, [R1+0x1950] ;  /* 0x0019500001d87983 */ /* 0x000ee20000300800 */
[----:B------:R-:W-:-:S03]  /*391d0*/  MOV R233, R217 ;  /* 0x000000d900e97202 */ /* 0x000fc60000000f00 */
        /* <DEDUP_REMOVED lines=8> */
[----:B------:R-:W4:Y:S04]  /*39260*/  LDL.LU R237, [R1+0x2a4] ;  /* 0x0002a40001ed7983 */ /* 0x000f280000300800 */
[----:B------:R-:W4:Y:S04]  /*39270*/  LDL.LU R238, [R1+0x2a8] ;  /* 0x0002a80001ee7983 */ /* 0x000f280000300800 */
[----:B------:R-:W4:Y:S01]  /*39280*/  LDL.LU R239, [R1+0x2ac] ;  /* 0x0002ac0001ef7983 */ /* 0x000f220000300800 */
[C---:B------:R-:W-:Y:S08]  /*39290*/  HMMA.1688.F32.TF32 R200, R208.reuse, R40, R200 ;  /* 0x00000028d0c8723c */ /* 0x040ff000000810c8 */
[C---:B------:R-:W-:Y:S08]  /*392a0*/  HMMA.1688.F32.TF32 R204, R208.reuse, R44, R204 ;  /* 0x0000002cd0cc723c */ /* 0x040ff000000810cc */
[C---:B---3--:R-:W-:Y:S01]  /*392b0*/  HMMA.1688.F32.TF32 R212, R208.reuse, R64, R216 ;  /* 0x00000040d0d4723c */ /* 0x048fe200000810d8 */
[----:B------:R-:W-:Y:S04]  /*392c0*/  LDS R216, [R0+UR7+0xe180] ;  /* 0x00e1800700d87984 */ /* 0x000fe80008000800 */
[----:B------:R-:W-:Y:S04]  /*392d0*/  LDS R218, [R0+UR7+0xe980] ;  /* 0x00e9800700da7984 */ /* 0x000fe80008000800 */
[----:B------:R-:W-:Y:S04]  /*392e0*/  LDS R217, [R6+UR7+0xe180] ;  /* 0x00e1800706d97984 */ /* 0x000fe80008000800 */
[----:B------:R-:W-:Y:S01]  /*392f0*/  LDS R219, [R6+UR7+0xe980] ;  /* 0x00e9800706db7984 */ /* 0x000fe20008000800 */
[----:B--2---:R-:W-:Y:S05]  /*39300*/  HMMA.1688.F32.TF32 R208, R208, R68, R220 ;  /* 0x00000044d0d0723c */ /* 0x004fea00000810dc */
[----:B------:R-:W-:Y:S01]  /*39310*/  MOV R82, R212 ;  /* 0x000000d400527202 */ /* 0x000fe20000000f00 */
[----:B------:R-:W-:Y:S01]  /*39320*/  IMAD.MOV.U32 R83, RZ, RZ, R213 ;  /* 0x000000ffff537224 */ /* 0x000fe200078e00d5 */
[----:B------:R-:W-:Y:S01]  /*39330*/  MOV R76, R214 ;  /* 0x000000d6004c7202 */ /* 0x000fe20000000f00 */
[----:B------:R-:W-:Y:S01]  /*39340*/  IMAD.MOV.U32 R77, RZ, RZ, R215 ;  /* 0x000000ffff4d7224 */ /* 0x000fe200078e00d7 */
[----:B------:R-:W-:Y:S04]  /*39350*/  LDS R212, [R7+UR7+0xe100] ;  /* 0x00e1000707d47984 */ /* 0x000fe80008000800 */
[----:B------:R-:W-:Y:S04]  /*39360*/  LDS R214, [R7+UR7+0xe900] ;  /* 0x00e9000707d67984 */ /* 0x000fe80008000800 */
[----:B------:R-:W-:Y:S04]  /*39370*/  LDS R213, [R252+UR7+0xe100] ;  /* 0x00e10007fcd57984 */ /* 0x000fe80008000800 */
[----:B------:R-:W-:Y:S01]  /*39380*/  LDS R215, [R252+UR7+0xe900] ;  /* 0x00e90007fcd77984 */ /* 0x000fe20008000800 */
[----:B------:R-:W-:Y:S01]  /*39390*/  MOV R59, R208 ;  /* 0x000000d0003b7202 */ /* 0x000fe20000000f00 */
[----:B------:R-:W-:Y:S01]  /*393a0*/  IMAD.MOV.U32 R62, RZ, RZ, R209 ;  /* 0x000000ffff3e7224 */ /* 0x000fe200078e00d1 */
[----:B------:R-:W-:Y:S01]  /*393b0*/  MOV R63, R210 ;  /* 0x000000d2003f7202 */ /* 0x000fe20000000f00 */
[----:B------:R-:W-:Y:S01]  /*393c0*/  IMAD.MOV.U32 R67, RZ, RZ, R211 ;  /* 0x000000ffff437224 */ /* 0x000fe200078e00d3 */
[----:B------:R-:W-:Y:S04]  /*393d0*/  LDS R208, [R0+UR7+0xe100] ;  /* 0x00e1000700d07984 */ /* 0x000fe80008000800 */
[----:B------:R-:W-:Y:S04]  /*393e0*/  LDS R210, [R0+UR7+0xe900] ;  /* 0x00e9000700d27984 */ /* 0x000fe80008000800 */
[----:B------:R-:W-:Y:S04]  /*393f0*/  LDS R209, [R6+UR7+0xe100] ;  /* 0x00e1000706d17984 */ /* 0x000fe80008000800 */
[----:B------:R-:W4:Y:S04]  /*39400*/  LDS R211, [R6+UR7+0xe900] ;  /* 0x00e9000706d37984 */ /* 0x000f280008000800 */
[----:B------:R-:W-:Y:S04]  /*39410*/  LDS R221, [R252+UR7+0xe180] ;  /* 0x00e18007fcdd7984 */ /* 0x000fe80008000800 */
[----:B------:R-:W-:Y:S04]  /*39420*/  LDS R223, [R252+UR7+0xe980] ;  /* 0x00e98007fcdf7984 */ /* 0x000fe80008000800 */
[----:B------:R-:W-:Y:S04]  /*39430*/  LDS R220, [R7+UR7+0xe180] ;  /* 0x00e1800707dc7984 */ /* 0x000fe80008000800 */
[----:B------:R-:W1:Y:S01]  /*39440*/  LDS R222, [R7+UR7+0xe980] ;  /* 0x00e9800707de7984 */ /* 0x000e620008000800 */
[C---:B----4-:R-:W-:Y:S08]  /*39450*/  HMMA.1688.F32.TF32 R8, R208.reuse, R40, R8 ;  /* 0x00000028d008723c */ /* 0x050ff00000081008 */
[C---:B------:R-:W-:Y:S08]  /*39460*/  HMMA.1688.F32.TF32 R232, R208.reuse, R44, R232 ;  /* 0x0000002cd0e8723c */ /* 0x040ff000000810e8 */
[C---:B------:R-:W-:Y:S08]  /*39470*/  HMMA.1688.F32.TF32 R228, R208.reuse, R48, R228 ;  /* 0x00000030d0e4723c */ /* 0x040ff000000810e4 */
[C---:B------:R-:W-:Y:S01]  /*39480*/  HMMA.1688.F32.TF32 R224, R208.reuse, R52, R224 ;  /* 0x00000034d0e0723c */ /* 0x040fe200000810e0 */
[----:B------:R-:W-:Y:S07]  /*39490*/  STL.64 [R1+0x80], R8 ;  /* 0x0000800801007387 */ /* 0x000fee0000100a00 */
[C---:B------:R-:W-:Y:S01]  /*394a0*/  HMMA.1688.F32.TF32 R236, R208.reuse, R56, R236 ;  /* 0x00000038d0ec723c */ /* 0x040fe200000810ec */
[----:B------:R2:W-:Y:S07]  /*394b0*/  STL.64 [R1+0x88], R10 ;  /* 0x0000880a01007387 */ /* 0x0005ee0000100a00 */
[C---:B------:R-:W-:Y:S01]  /*394c0*/  HMMA.1688.F32.TF32 R240, R208.reuse, R60, R240 ;  /* 0x0000003cd0f0723c */ /* 0x040fe200000810f0 */
[----:B--2---:R-:W2:Y:S04]  /*394d0*/  LDL.LU.64 R10, [R1+0x1938] ;  /* 0x00193800010a7983 */ /* 0x004ea80000300a00 */
[----:B------:R-:W2:Y:S03]  /*394e0*/  LDL.LU.64 R8, [R1+0x1930] ;  /* 0x0019300001087983 */ /* 0x000ea60000300a00 */
[C---:B------:R-:W-:Y:S01]  /*394f0*/  HMMA.1688.F32.TF32 R244, R208.reuse, R64, R244 ;  /* 0x00000040d0f4723c */ /* 0x040fe200000810f4 */
[----:B------:R-:W-:Y:S04]  /*39500*/  STL.64 [R1+0x90], R232 ;  /* 0x000090e801007387 */ /* 0x000fe80000100a00 */
[----:B------:R3:W-:Y:S04]  /*39510*/  STL.64 [R1+0x98], R234 ;  /* 0x000098ea01007387 */ /* 0x0007e80000100a00 */
[----:B---3--:R-:W3:Y:S04]  /*39520*/  LDL.LU.64 R234, [R1+0x1928] ;  /* 0x0019280001ea7983 */ /* 0x008ee80000300a00 */
[----:B------:R-:W3:Y:S04]  /*39530*/  LDL.LU.64 R232, [R1+0x1920] ;  /* 0x0019200001e87983 */ /* 0x000ee80000300a00 */
[----:B------:R-:W-:Y:S04]  /*39540*/  STL.64 [R1+0xa0], R228 ;  /* 0x0000a0e401007387 */ /* 0x000fe80000100a00 */
[----:B------:R4:W-:Y:S04]  /*39550*/  STL.64 [R1+0xa8], R230 ;  /* 0x0000a8e601007387 */ /* 0x0009e80000100a00 */
[----:B----4-:R-:W4:Y:S04]  /*39560*/  LDL.LU.64 R230, [R1+0x1918] ;  /* 0x0019180001e67983 */ /* 0x010f280000300a00 */
[----:B------:R-:W4:Y:S04]  /*39570*/  LDL.LU.64 R228, [R1+0x1910] ;  /* 0x0019100001e47983 */ /* 0x000f280000300a00 */
[----:B------:R-:W-:Y:S04]  /*39580*/  STL.64 [R1+0xd0], R224 ;  /* 0x0000d0e001007387 */ /* 0x000fe80000100a00 */
[----:B------:R1:W-:Y:S04]  /*39590*/  STL.64 [R1+0xd8], R226 ;  /* 0x0000d8e201007387 */ /* 0x0003e80000100a00 */
[----:B-1----:R-:W3:Y:S04]  /*395a0*/  LDL.LU.64 R226, [R1+0x1908] ;  /* 0x0019080001e27983 */ /* 0x002ee80000300a00 */
[----:B------:R-:W3:Y:S04]  /*395b0*/  LDL.LU.64 R224, [R1+0x1900] ;  /* 0x0019000001e07983 */ /* 0x000ee80000300a00 */
[----:B------:R-:W-:Y:S04]  /*395c0*/  STL.64 [R1+0x130], R236 ;  /* 0x000130ec01007387 */ /* 0x000fe80000100a00 */
[----:B------:R1:W-:Y:S01]  /*395d0*/  STL.64 [R1+0x138], R238 ;  /* 0x000138ee01007387 */ /* 0x0003e20000100a00 */
[----:B------:R-:W-:Y:S03]  /*395e0*/  HMMA.1688.F32.TF32 R208, R208, R68, R248 ;  /* 0x00000044d0d0723c */ /* 0x000fe600000810f8 */
[----:B-1----:R-:W3:Y:S04]  /*395f0*/  LDL.LU.64 R238, [R1+0x18f8] ;  /* 0x0018f80001ee7983 */ /* 0x002ee80000300a00 */
[----:B------:R-:W3:Y:S04]  /*39600*/  LDL.LU.64 R236, [R1+0x18f0] ;  /* 0x0018f00001ec7983 */ /* 0x000ee80000300a00 */
        /* <DEDUP_REMOVED lines=8> */
[----:B------:R-:W4:Y:S04]  /*39690*/  LDL.LU.64 R250, [R1+0x18c8] ;  /* 0x0018c80001fa7983 */ /* 0x000f280000300a00 */
[----:B------:R-:W4:Y:S04]  /*396a0*/  LDL.LU.64 R248, [R1+0x18c0] ;  /* 0x0018c00001f87983 */ /* 0x000f280000300a00 */
[----:B------:R1:W-:Y:S04]  /*396b0*/  STL.64 [R1+0x1a0], R208 ;  /* 0x0001a0d001007387 */ /* 0x0003e80000100a00 */
[----:B------:R1:W-:Y:S02]  /*396c0*/  STL.64 [R1+0x1a8], R210 ;  /* 0x0001a8d201007387 */ /* 0x0003e40000100a00 */
[----:B-1----:R-:W-:Y:S01]  /*396d0*/  MOV R208, R5 ;  /* 0x0000000500d07202 */ /* 0x002fe20000000f00 */
[----:B------:R-:W-:Y:S01]  /*396e0*/  IMAD.MOV.U32 R209, RZ, RZ, R4 ;  /* 0x000000ffffd17224 */ /* 0x000fe200078e0004 */
[----:B------:R-:W-:Y:S01]  /*396f0*/  MOV R210, R3 ;  /* 0x0000000300d27202 */ /* 0x000fe20000000f00 */
[----:B------:R-:W-:-:S07]  /*39700*/  IMAD.MOV.U32 R211, RZ, RZ, R2 ;  /* 0x000000ffffd37224 */ /* 0x000fce00078e0002 */
[----:B------:R-:W-:-:S15]  /*39710*/  HMMA.1688.F32.TF32 R208, R212, R40, R208 ;  /* 0x00000028d4d0723c */ /* 0x000fde00000810d0 */
[----:B------:R-:W-:-:S04]  /*39720*/  NOP ;  /* 0x0000000000007918 */ /* 0x000fc80000000000 */
[----:B------:R-:W-:Y:S04]  /*39730*/  STL.64 [R1+0x190], R208 ;  /* 0x000190d001007387 */ /* 0x000fe80000100a00 */
[----:B------:R1:W-:Y:S01]  /*39740*/  STL.64 [R1+0x198], R210 ;  /* 0x000198d201007387 */ /* 0x0003e20000100a00 */
[----:B------:R-:W-:Y:S08]  /*39750*/  HMMA.1688.F32.TF32 R140, R220, R52, R140 ;  /* 0x00000034dc8c723c */ /* 0x000ff0000008108c */
[----:B--2---:R-:W-:Y:S08]  /*39760*/  HMMA.1688.F32.TF32 R8, R216, R40, R8 ;  /* 0x00000028d808723c */ /* 0x004ff00000081008 */
[C---:B---3--:R-:W-:Y:S08]  /*39770*/  HMMA.1688.F32.TF32 R240, R212.reuse, R52, R240 ;  /* 0x00000034d4f0723c */ /* 0x048ff000000810f0 */
[C---:B----4-:R-:W-:Y:S08]  /*39780*/  HMMA.1688.F32.TF32 R244, R212.reuse, R48, R244 ;  /* 0x00000030d4f4723c */ /* 0x050ff000000810f4 */
[----:B-1----:R-:W-:Y:S11]  /*39790*/  HMMA.1688.F32.TF32 R208, R212, R44, R248 ;  /* 0x0000002cd4d0723c */ /* 0x002ff600000810f8 */
[----:B------:R-:W-:Y:S01]  /*397a0*/  IMAD.MOV.U32 R2, RZ, RZ, R247 ;  /* 0x000000ffff027224 */ /* 0x000fe200078e00f7 */
[----:B------:R-:W-:Y:S01]  /*397b0*/  MOV R4, R246 ;  /* 0x000000f600047202 */ /* 0x000fe20000000f00 */
[----:B------:R-:W-:Y:S01]  /*397c0*/  IMAD.MOV.U32 R5, RZ, RZ, R245 ;  /* 0x000000ffff057224 */ /* 0x000fe200078e00f5 */
[----:B------:R-:W-:-:S05]  /*397d0*/  MOV R252, R244 ;  /* 0x000000f400fc7202 */ /* 0x000fca0000000f00 */
[----:B------:R1:W-:Y:S04]  /*397e0*/  STL.64 [R1+0x17f0], R210 ;  /* 0x0017f0d201007387 */ /* 0x0003e80000100a00 */
[----:B------:R2:W-:Y:S04]  /*397f0*/  STL.64 [R1+0x17e8], R208 ;  /* 0x0017e8d001007387 */ /* 0x0005e80000100a00 */
[----:B------:R-:W-:Y:S04]  /*39800*/  STL [R1+0x1818], R2 ;  /* 0x0018180201007387 */ /* 0x000fe80000100800 */
[----:B------:R-:W-:Y:S01]  /*39810*/  STL [R1+0x1814], R4 ;  /* 0x0018140401007387 */ /* 0x000fe20000100800 */
[----:B-1----:R-:W-:-:S02]  /*39820*/  IMAD.MOV.U32 R210, RZ, RZ, R241 ;  /* 0x000000ffffd27224 */ /* 0x002fc400078e00f1 */
[----:B--2---:R-:W-:Y:S01]  /*39830*/  IMAD.MOV.U32 R208, RZ, RZ, R243 ;  /* 0x000000ffffd07224 */ /* 0x004fe200078e00f3 */
[----:B------:R-:W-:Y:S01]  /*39840*/  MOV R209, R242 ;  /* 0x000000f200d17202 */ /* 0x000fe20000000f00 */
[----:B------:R-:W-:Y:S01]  /*39850*/  STL [R1+0x1810], R5 ;  /* 0x0018100501007387 */ /* 0x000fe20000100800 */
[----:B------:R-:W-:-:S03]  /*39860*/  MOV R211, R240 ;  /* 0x000000f000d37202 */ /* 0x000fc60000000f00 */
[----:B------:R-:W-:Y:S04]  /*39870*/  STL [R1+0x180c], R252 ;  /* 0x00180cfc01007387 */ /* 0x000fe80000100800 */
[----:B------:R-:W-:Y:S04]  /*39880*/  STL [R1+0x1828], R208 ;  /* 0x001828d001007387 */ /* 0x000fe80000100800 */
[----:B------:R-:W-:Y:S04]  /*39890*/  STL [R1+0x1824], R209 ;  /* 0x001824d101007387 */ /* 0x000fe80000100800 */
[----:B------:R-:W-:Y:S04]  /*398a0*/  STL [R1+0x1820], R210 ;  /* 0x001820d201007387 */ /* 0x000fe80000100800 */
[----:B------:R1:W-:Y:S02]  /*398b0*/  STL [R1+0x181c], R211 ;  /* 0x00181cd301007387 */ /* 0x0003e40000100800 */
[C---:B-1----:R-:W-:Y:S08]  /*398c0*/  HMMA.1688.F32.TF32 R208, R212.reuse, R60, R224 ;  /* 0x0000003cd4d0723c */ /* 0x042ff000000810e0 */
[----:B------:R-:W-:Y:S11]  /*398d0*/  HMMA.1688.F32.TF32 R236, R212, R56, R236 ;  /* 0x00000038d4ec723c */ /* 0x000ff600000810ec */
[----:B------:R-:W-:Y:S01]  /*398e0*/  MOV R227, R208 ;  /* 0x000000d000e37202 */ /* 0x000fe20000000f00 */
[----:B------:R-:W-:Y:S01]  /*398f0*/  IMAD.MOV.U32 R226, RZ, RZ, R209 ;  /* 0x000000ffffe27224 */ /* 0x000fe200078e00d1 */
[----:B------:R-:W-:Y:S01]  /*39900*/  MOV R225, R210 ;  /* 0x000000d200e17202 */ /* 0x000fe20000000f00 */
[----:B------:R-:W-:-:S02]  /*39910*/  IMAD.MOV.U32 R224, RZ, RZ, R211 ;  /* 0x000000ffffe07224 */ /* 0x000fc400078e00d3 */
        /* <DEDUP_REMOVED lines=10> */
[----:B------:R-:W-:Y:S03]  /*399c0*/  LDS R12, [R7+UR7+0xf080] ;  /* 0x00f08007070c7984 */ /* 0x000fe60008000800 */
[----:B------:R-:W-:Y:S01]  /*399d0*/  HMMA.1688.F32.TF32 R248, R220, R40, R152 ;  /* 0x00000028dcf8723c */ /* 0x000fe20000081098 */
[----:B------:R-:W-:Y:S02]  /*399e0*/  LDS R14, [R7+UR7+0xf880] ;  /* 0x00f88007070e7984 */ /* 0x000fe40008000800 */
[----:B------:R-:W-:Y:S01]  /*399f0*/  MOV R3, R208 ;  /* 0x000000d000037202 */ /* 0x000fe20000000f00 */
[----:B------:R-:W-:Y:S01]  /*39a00*/  IMAD.MOV.U32 R239, RZ, RZ, R209 ;  /* 0x000000ffffef7224 */ /* 0x000fe200078e00d1 */
[----:B------:R-:W-:Y:S01]  /*39a10*/  MOV R238, R210 ;  /* 0x000000d200ee7202 */ /* 0x000fe20000000f00 */
[----:B------:R-:W-:-:S02]  /*39a20*/  IMAD.MOV.U32 R236, RZ, RZ, R211 ;  /* 0x000000ffffec7224 */ /* 0x000fc400078e00d3 */
[----:B------:R-:W-:Y:S03]  /*39a30*/  HMMA.1688.F32.TF32 R208, R212, R68, R232 ;  /* 0x00000044d4d0723c */ /* 0x000fe600000810e8 */
[----:B------:R-:W-:Y:S01]  /*39a40*/  MOV R235, R8 ;  /* 0x0000000800eb7202 */ /* 0x000fe20000000f00 */
[----:B------:R-:W-:Y:S01]  /*39a50*/  IMAD.MOV.U32 R234, RZ, RZ, R9 ;  /* 0x000000ffffea7224 */ /* 0x000fe200078e0009 */
[----:B------:R-:W-:Y:S01]  /*39a60*/  MOV R233, R10 ;  /* 0x0000000a00e97202 */ /* 0x000fe20000000f00 */
[----:B------:R-:W-:Y:S02]  /*39a70*/  IMAD.MOV.U32 R232, RZ, RZ, R11 ;  /* 0x000000ffffe87224 */ /* 0x000fe400078e000b */
[----:B------:R-:W-:Y:S01]  /*39a80*/  HMMA.1688.F32.TF32 R8, R216, R48, R16 ;  /* 0x00000030d808723c */ /* 0x000fe20000081010 */
[----:B------:R1:W-:Y:S10]  /*39a90*/  STL [R1+0x1838], R252 ;  /* 0x001838fc01007387 */ /* 0x0003f40000100800 */
[----:B------:R-:W-:Y:S01]  /*39aa0*/  MOV R215, R208 ;  /* 0x000000d000d77202 */ /* 0x000fe20000000f00 */
[----:B------:R-:W-:Y:S01]  /*39ab0*/  IMAD.MOV.U32 R214, RZ, RZ, R209 ;  /* 0x000000ffffd67224 */ /* 0x000fe200078e00d1 */
[----:B------:R-:W-:Y:S01]  /*39ac0*/  MOV R213, R210 ;  /* 0x000000d200d57202 */ /* 0x000fe20000000f00 */
[----:B------:R-:W-:Y:S01]  /*39ad0*/  IMAD.MOV.U32 R212, RZ, RZ, R211 ;  /* 0x000000ffffd47224 */ /* 0x000fe200078e00d3 */
        /* <DEDUP_REMOVED lines=9> */
[----:B------:R-:W-:Y:S01]  /*39b70*/  HMMA.1688.F32.TF32 R124, R220, R68, R124 ;  /* 0x00000044dc7c723c */ /* 0x000fe2000008107c */
[----:B------:R2:W-:Y:S01]  /*39b80*/  STL [R1+0x1834], R5 ;  /* 0x0018340501007387 */ /* 0x0005e20000100800 */
[----:B------:R-:W-:Y:S01]  /*39b90*/  MOV R152, R51 ;  /* 0x0000003300987202 */ /* 0x000fe20000000f00 */
[----:B------:R-:W-:Y:S01]  /*39ba0*/  IMAD.MOV.U32 R153, RZ, RZ, R46 ;  /* 0x000000ffff997224 */ /* 0x000fe200078e002e */
[----:B------:R-:W-:Y:S01]  /*39bb0*/  MOV R154, R47 ;  /* 0x0000002f009a7202 */ /* 0x000fe20000000f00 */
[----:B------:R-:W-:Y:S01]  /*39bc0*/  IMAD.MOV.U32 R155, RZ, RZ, R55 ;  /* 0x000000ffff9b7224 */ /* 0x000fe200078e0037 */
[----:B------:R-:W-:Y:S01]  /*39bd0*/  LOP3.LUT R237, R0, 0x60, RZ, 0x3c, !PT ;  /* 0x0000006000ed7812 */ /* 0x000fe200078e3cff */
[----:B------:R-:W-:Y:S01]  /*39be0*/  LDS R16, [R7+UR7+0xf000] ;  /* 0x00f0000707107984 */ /* 0x000fe20008000800 */
[----:B------:R-:W-:Y:S03]  /*39bf0*/  HMMA.1688.F32.TF32 R8, R216, R52, R20 ;  /* 0x00000034d808723c */ /* 0x000fe60000081014 */
[----:B------:R-:W-:Y:S04]  /*39c00*/  LDS R20, [R0+UR7+0xf000] ;  /* 0x00f0000700147984 */ /* 0x000fe80008000800 */
[----:B------:R-:W-:Y:S04]  /*39c10*/  LDS R22, [R0+UR7+0xf800] ;  /* 0x00f8000700167984 */ /* 0x000fe80008000800 */
[----:B------:R-:W-:Y:S04]  /*39c20*/  LDS R21, [R6+UR7+0xf000] ;  /* 0x00f0000706157984 */ /* 0x000fe80008000800 */
[----:B------:R-:W3:Y:S04]  /*39c30*/  LDS R23, [R6+UR7+0xf800] ;  /* 0x00f8000706177984 */ /* 0x000ee80008000800 */
[----:B------:R4:W-:Y:S01]  /*39c40*/  STL [R1+0x1830], R4 ;  /* 0x0018300401007387 */ /* 0x0009e20000100800 */
[----:B-1----:R-:W-:Y:S01]  /*39c50*/  MOV R252, R8 ;  /* 0x0000000800fc7202 */ /* 0x002fe20000000f00 */
[----:B--2---:R-:W-:-:S02]  /*39c60*/  IMAD.MOV.U32 R5, RZ, RZ, R9 ;  /* 0x000000ffff057224 */ /* 0x004fc400078e0009 */
[----:B------:R1:W-:Y:S04]  /*39c70*/  STL [R1+0x182c], R2 ;  /* 0x00182c0201007387 */ /* 0x0003e80000100800 */
[----:B------:R-:W-:Y:S01]  /*39c80*/  LDS R13, [R237+UR7+0xf080] ;  /* 0x00f08007ed0d7984 */ /* 0x000fe20008000800 */
[----:B----4-:R-:W-:-:S03]  /*39c90*/  MOV R4, R10 ;  /* 0x0000000a00047202 */ /* 0x010fc60000000f00 */
[----:B------:R-:W2:Y:S01]  /*39ca0*/  LDS R15, [R237+UR7+0xf880] ;  /* 0x00f88007ed0f7984 */ /* 0x000ea20008000800 */
[----:B-1----:R-:W-:Y:S02]  /*39cb0*/  IMAD.MOV.U32 R2, RZ, RZ, R11 ;  /* 0x000000ffff027224 */ /* 0x002fe400078e000b */
[----:B------:R-:W-:Y:S01]  /*39cc0*/  HMMA.1688.F32.TF32 R8, R216, R56, R24 ;  /* 0x00000038d808723c */ /* 0x000fe20000081018 */
[----:B------:R1:W-:Y:S04]  /*39cd0*/  STL [R1+0x1848], R224 ;  /* 0x001848e001007387 */ /* 0x0003e80000100800 */
[----:B------:R4:W-:Y:S04]  /*39ce0*/  STL [R1+0x1844], R225 ;  /* 0x001844e101007387 */ /* 0x0009e80000100800 */
[----:B------:R1:W-:Y:S04]  /*39cf0*/  STL [R1+0x1840], R226 ;  /* 0x001840e201007387 */ /* 0x0003e80000100800 */
[----:B------:R3:W-:Y:S04]  /*39d00*/  STL [R1+0x183c], R227 ;  /* 0x00183ce301007387 */ /* 0x0007e80000100800 */
[----:B------:R2:W-:Y:S02]  /*39d10*/  STL [R1+0x1858], R236 ;  /* 0x001858ec01007387 */ /* 0x0005e40000100800 */
[----:B-1----:R-:W-:Y:S01]  /*39d20*/  MOV R224, R8 ;  /* 0x0000000800e07202 */ /* 0x002fe20000000f00 */
[----:B----4-:R-:W-:Y:S01]  /*39d30*/  IMAD.MOV.U32 R225, RZ, RZ, R9 ;  /* 0x000000ffffe17224 */ /* 0x010fe200078e0009 */
[----:B------:R1:W-:Y:S01]  /*39d40*/  STL [R1+0x1854], R238 ;  /* 0x001854ee01007387 */ /* 0x0003e20000100800 */
[----:B------:R-:W-:Y:S01]  /*39d50*/  MOV R226, R10 ;  /* 0x0000000a00e27202 */ /* 0x000fe20000000f00 */
[----:B---3--:R-:W-:-:S02]  /*39d60*/  IMAD.MOV.U32 R227, RZ, RZ, R11 ;  /* 0x000000ffffe37224 */ /* 0x008fc400078e000b */
[----:B------:R3:W-:Y:S01]  /*39d70*/  STL [R1+0x1850], R239 ;  /* 0x001850ef01007387 */ /* 0x0007e20000100800 */
[----:B------:R-:W-:Y:S03]  /*39d80*/  HMMA.1688.F32.TF32 R8, R216, R60, R28 ;  /* 0x0000003cd808723c */ /* 0x000fe6000008101c */
[----:B------:R4:W-:Y:S04]  /*39d90*/  STL [R1+0x184c], R3 ;  /* 0x00184c0301007387 */ /* 0x0009e80000100800 */
[----:B------:R-:W-:Y:S01]  /*39da0*/  STL [R1+0x1868], R212 ;  /* 0x001868d401007387 */ /* 0x000fe20000100800 */
[----:B------:R-:W-:Y:S03]  /*39db0*/  HMMA.1688.F32.TF32 R24, R20, R42, R72 ;  /* 0x0000002a1418723c */ /* 0x000fe60000081048 */
[----:B------:R-:W-:Y:S04]  /*39dc0*/  STL [R1+0x1864], R213 ;  /* 0x001864d501007387 */ /* 0x000fe80000100800 */
[----:B------:R-:W-:Y:S04]  /*39dd0*/  STL [R1+0x1860], R214 ;  /* 0x001860d601007387 */ /* 0x000fe80000100800 */
[----:B------:R-:W-:Y:S04]  /*39de0*/  STL [R1+0x185c], R215 ;  /* 0x00185cd701007387 */ /* 0x000fe80000100800 */
        /* <DEDUP_REMOVED lines=10> */
[----:B--2---:R-:W-:-:S03]  /*39e90*/  MOV R236, R8 ;  /* 0x0000000800ec7202 */ /* 0x004fc60000000f00 */
[----:B------:R-:W-:Y:S01]  /*39ea0*/  STL.64 [R1+0x17c0], R134 ;  /* 0x0017c08601007387 */ /* 0x000fe20000100a00 */
[----:B-1----:R-:W-:Y:S01]  /*39eb0*/  IMAD.MOV.U32 R238, RZ, RZ, R9 ;  /* 0x000000ffffee7224 */ /* 0x002fe200078e0009 */
[----:B---3--:R-:W-:Y:S02]  /*39ec0*/  MOV R239, R10 ;  /* 0x0000000a00ef7202 */ /* 0x008fe40000000f00 */
[----:B------:R-:W-:Y:S01]  /*39ed0*/  STL.64 [R1+0x17b8], R132 ;  /* 0x0017b88401007387 */ /* 0x000fe20000100a00 */
[----:B----4-:R-:W-:-:S03]  /*39ee0*/  IMAD.MOV.U32 R3, RZ, RZ, R11 ;  /* 0x000000ffff037224 */ /* 0x010fc600078e000b */
[----:B------:R-:W-:Y:S01]  /*39ef0*/  STL.64 [R1+0x17d0], R130 ;  /* 0x0017d08201007387 */ /* 0x000fe20000100a00 */
[----:B------:R-:W-:Y:S01]  /*39f00*/  HMMA.1688.F32.TF32 R8, R216, R64, R32 ;  /* 0x00000040d808723c */ /* 0x000fe20000081020 */
[----:B------:R-:W-:Y:S02]  /*39f10*/  MOV R32, R82 ;  /* 0x0000005200207202 */ /* 0x000fe40000000f00 */
[----:B------:R-:W-:Y:S04]  /*39f20*/  STL.64 [R1+0x17c8], R128 ;  /* 0x0017c88001007387 */ /* 0x000fe80000100a00 */
[----:B------:R-:W-:Y:S01]  /*39f30*/  STL.64 [R1+0x17e0], R126 ;  /* 0x0017e07e01007387 */ /* 0x000fe20000100a00 */
[----:B------:R-:W-:-:S03]  /*39f40*/  IMAD.MOV.U32 R33, RZ, RZ, R83 ;  /* 0x000000ffff217224 */ /* 0x000fc600078e0053 */
[----:B------:R-:W-:Y:S01]  /*39f50*/  STL.64 [R1+0x17d8], R124 ;  /* 0x0017d87c01007387 */ /* 0x000fe20000100a00 */
[----:B------:R-:W-:-:S03]  /*39f60*/  MOV R34, R76 ;  /* 0x0000004c00227202 */ /* 0x000fc60000000f00 */
[----:B------:R-:W2:Y:S01]  /*39f70*/  LDL.LU R82, [R1+0x18b8] ;  /* 0x0018b80001527983 */ /* 0x000ea20000300800 */
[----:B------:R-:W-:-:S03]  /*39f80*/  IMAD.MOV.U32 R35, RZ, RZ, R77 ;  /* 0x000000ffff237224 */ /* 0x000fc600078e004d */
[----:B------:R1:W-:Y:S01]  /*39f90*/  STL.64 [R1+0x1d0], R24 ;  /* 0x0001d01801007387 */ /* 0x0003e20000100a00 */
[----:B------:R-:W-:-:S03]  /*39fa0*/  MOV R28, R78 ;  /* 0x0000004e001c7202 */ /* 0x000fc60000000f00 */
[----:B------:R3:W-:Y:S01]  /*39fb0*/  STL.64 [R1+0x1d8], R26 ;  /* 0x0001d81a01007387 */ /* 0x0007e20000100a00 */
[----:B------:R-:W-:-:S03]  /*39fc0*/  IMAD.MOV.U32 R29, RZ, RZ, R79 ;  /* 0x000000ffff1d7224 */ /* 0x000fc600078e004f */
[----:B------:R-:W2:Y:S01]  /*39fd0*/  LDL.LU R83, [R1+0x18b4] ;  /* 0x0018b40001537983 */ /* 0x000ea20000300800 */
[----:B------:R-:W-:-:S03]  /*39fe0*/  MOV R30, R70 ;  /* 0x00000046001e7202 */ /* 0x000fc60000000f00 */
[----:B------:R-:W4:Y:S01]  /*39ff0*/  LDL.LU R76, [R1+0x18b0] ;  /* 0x0018b000014c7983 */ /* 0x000f220000300800 */
[----:B------:R-:W-:-:S03]  /*3a000*/  IMAD.MOV.U32 R31, RZ, RZ, R71 ;  /* 0x000000ffff1f7224 */ /* 0x000fc600078e0047 */
[----:B------:R-:W4:Y:S01]  /*3a010*/  LDL.LU R77, [R1+0x18ac] ;  /* 0x0018ac00014d7983 */ /* 0x000f220000300800 */
[----:B-1----:R-:W-:-:S03]  /*3a020*/  MOV R24, R66 ;  /* 0x0000004200187202 */ /* 0x002fc60000000f00 */
[----:B------:R-:W4:Y:S01]  /*3a030*/  LDL.LU R78, [R1+0x18a8] ;  /* 0x0018a800014e7983 */ /* 0x000f220000300800 */
[----:B------:R-:W-:-:S03]  /*3a040*/  IMAD.MOV.U32 R25, RZ, RZ, R58 ;  /* 0x000000ffff197224 */ /* 0x000fc600078e003a */
[----:B------:R-:W4:Y:S01]  /*3a050*/  LDL.LU R79, [R1+0x18a4] ;  /* 0x0018a400014f7983 */ /* 0x000f220000300800 */
[----:B---3--:R-:W-:-:S03]  /*3a060*/  MOV R26, R54 ;  /* 0x00000036001a7202 */ /* 0x008fc60000000f00 */
[----:B------:R-:W3:Y:S01]  /*3a070*/  LDL.LU R70, [R1+0x18a0] ;  /* 0x0018a00001467983 */ /* 0x000ee20000300800 */
[----:B------:R-:W-:-:S03]  /*3a080*/  IMAD.MOV.U32 R27, RZ, RZ, R50 ;  /* 0x000000ffff1b7224 */ /* 0x000fc600078e0032 */
[----:B------:R-:W3:Y:S04]  /*3a090*/  LDL.LU R71, [R1+0x189c] ;  /* 0x00189c0001477983 */ /* 0x000ee80000300800 */
        /* <DEDUP_REMOVED lines=9> */
[----:B------:R-:W4:Y:S04]  /*3a130*/  LDL.LU R46, [R1+0x1884] ;  /* 0x00188400012e7983 */ /* 0x000f280000300800 */
[----:B------:R-:W4:Y:S01]  /*3a140*/  LDL.LU R47, [R1+0x1880] ;  /* 0x00188000012f7983 */ /* 0x000f220000300800 */
[----:B------:R-:W-:Y:S01]  /*3a150*/  MOV R212, R8 ;  /* 0x0000000800d47202 */ /* 0x000fe20000000f00 */
[----:B------:R-:W-:Y:S01]  /*3a160*/  IMAD.MOV.U32 R213, RZ, RZ, R9 ;  /* 0x000000ffffd57224 */ /* 0x000fe200078e0009 */
[----:B------:R-:W-:Y:S01]  /*3a170*/  MOV R214, R10 ;  /* 0x0000000a00d67202 */ /* 0x000fe20000000f00 */
[----:B------:R-:W-:Y:S01]  /*3a180*/  IMAD.MOV.U32 R215, RZ, RZ, R11 ;  /* 0x000000ffffd77224 */ /* 0x000fe200078e000b */
[----:B------:R-:W3:Y:S01]  /*3a190*/  LDL.LU R55, [R1+0x187c] ;  /* 0x00187c0001377983 */ /* 0x000ee20000300800 */
[----:B------:R-:W-:Y:S01]  /*3a1a0*/  HMMA.1688.F32.TF32 R8, R216, R68, R36 ;  /* 0x00000044d808723c */ /* 0x000fe20000081024 */
[----:B------:R-:W-:Y:S01]  /*3a1b0*/  MOV R216, R59 ;  /* 0x0000003b00d87202 */ /* 0x000fe20000000f00 */
[----:B------:R-:W-:Y:S01]  /*3a1c0*/  IMAD.MOV.U32 R217, RZ, RZ, R62 ;  /* 0x000000ffffd97224 */ /* 0x000fe200078e003e */
[----:B------:R-:W3:Y:S01]  /*3a1d0*/  LDL.LU R59, [R1+0x1878] ;  /* 0x00187800013b7983 */ /* 0x000ee20000300800 */
[----:B------:R-:W-:-:S03]  /*3a1e0*/  MOV R218, R63 ;  /* 0x0000003f00da7202 */ /* 0x000fc60000000f00 */
[----:B------:R-:W3:Y:S04]  /*3a1f0*/  LDL.LU R62, [R1+0x1874] ;  /* 0x00187400013e7983 */ /* 0x000ee80000300800 */
[----:B------:R-:W3:Y:S01]  /*3a200*/  LDL.LU R63, [R1+0x1870] ;  /* 0x00187000013f7983 */ /* 0x000ee20000300800 */
[----:B------:R-:W-:-:S03]  /*3a210*/  IMAD.MOV.U32 R219, RZ, RZ, R67 ;  /* 0x000000ffffdb7224 */ /* 0x000fc600078e0043 */
[----:B------:R-:W3:Y:S01]  /*3a220*/  LDL.LU R67, [R1+0x186c] ;  /* 0x00186c0001437983 */ /* 0x000ee20000300800 */
        /* <DEDUP_REMOVED lines=22> */
[----:B------:R-:W1:Y:S01]  /*3a390*/  LDS R19, [R237+UR7+0xf800] ;  /* 0x00f80007ed137984 */ /* 0x000e620008000800 */
[----:B------:R-:W-:Y:S01]  /*3a3a0*/  IMAD.MOV.U32 R147, RZ, RZ, R228 ;  /* 0x000000ffff937224 */ /* 0x000fe200078e00e4 */
[----:B------:R-:W-:Y:S01]  /*3a3b0*/  MOV R146, R229 ;  /* 0x000000e500927202 */ /* 0x000fe20000000f00 */
[----:B------:R-:W-:Y:S01]  /*3a3c0*/  IMAD.MOV.U32 R145, RZ, RZ, R230 ;  /* 0x000000ffff917224 */ /* 0x000fe200078e00e6 */
[----:B------:R-:W-:Y:S01]  /*3a3d0*/  MOV R144, R231 ;  /* 0x000000e700907202 */ /* 0x000fe20000000f00 */
[----:B------:R-:W-:Y:S04]  /*3a3e0*/  LDS R220, [R7+UR7+0xf100] ;  /* 0x00f1000707dc7984 */ /* 0x000fe80008000800 */
[----:B------:R-:W-:Y:S04]  /*3a3f0*/  LDS R222, [R7+UR7+0xf900] ;  /* 0x00f9000707de7984 */ /* 0x000fe80008000800 */
[----:B------:R-:W-:Y:S04]  /*3a400*/  LDS R221, [R237+UR7+0xf100] ;  /* 0x00f10007eddd7984 */ /* 0x000fe80008000800 */
[----:B------:R-:W-:Y:S01]  /*3a410*/  LDS R223, [R237+UR7+0xf900] ;  /* 0x00f90007eddf7984 */ /* 0x000fe20008000800 */
[C---:B--2---:R-:W-:Y:S08]  /*3a420*/  HMMA.1688.F32.TF32 R72, R20.reuse, R50, R80 ;  /* 0x000000321448723c */ /* 0x044ff00000081050 */
[C---:B----4-:R-:W-:Y:S08]  /*3a430*/  HMMA.1688.F32.TF32 R76, R20.reuse, R46, R76 ;  /* 0x0000002e144c723c */ /* 0x050ff0000008104c */
[C---:B---3--:R-:W-:Y:S11]  /*3a440*/  HMMA.1688.F32.TF32 R80, R20.reuse, R54, R84 ;  /* 0x000000361450723c */ /* 0x048ff60000081054 */
[----:B------:R-:W-:Y:S04]  /*3a450*/  STL.64 [R1+0x220], R76 ;  /* 0x0002204c01007387 */ /* 0x000fe80000100a00 */
[----:B------:R2:W-:Y:S04]  /*3a460*/  STL.64 [R1+0x228], R78 ;  /* 0x0002284e01007387 */ /* 0x0005e80000100a00 */
[----:B------:R-:W-:Y:S04]  /*3a470*/  STL.64 [R1+0x210], R72 ;  /* 0x0002104801007387 */ /* 0x000fe80000100a00 */
[----:B------:R3:W-:Y:S01]  /*3a480*/  STL.64 [R1+0x218], R74 ;  /* 0x0002184a01007387 */ /* 0x0007e20000100a00 */
[C---:B--2---:R-:W-:Y:S08]  /*3a490*/  HMMA.1688.F32.TF32 R76, R20.reuse, R58, R88 ;  /* 0x0000003a144c723c */ /* 0x044ff00000081058 */
[C---:B---3--:R-:W-:Y:S01]  /*3a4a0*/  HMMA.1688.F32.TF32 R72, R20.reuse, R62, R92 ;  /* 0x0000003e1448723c */ /* 0x048fe2000008105c */
[----:B------:R2:W-:Y:S04]  /*3a4b0*/  STL.64 [R1+0x200], R80 ;  /* 0x0002005001007387 */ /* 0x0005e80000100a00 */
[----:B------:R3:W-:Y:S06]  /*3a4c0*/  STL.64 [R1+0x208], R82 ;  /* 0x0002085201007387 */ /* 0x0007ec0000100a00 */
[----:B------:R-:W-:Y:S04]  /*3a4d0*/  STL.64 [R1+0x1f0], R76 ;  /* 0x0001f04c01007387 */ /* 0x000fe80000100a00 */
[----:B------:R-:W-:Y:S04]  /*3a4e0*/  STL.64 [R1+0x1f8], R78 ;  /* 0x0001f84e01007387 */ /* 0x000fe80000100a00 */
[----:B------:R4:W-:Y:S04]  /*3a4f0*/  STL.64 [R1+0x1e0], R72 ;  /* 0x0001e04801007387 */ /* 0x0009e80000100a00 */
[----:B------:R1:W-:Y:S04]  /*3a500*/  STL.64 [R1+0x1e8], R74 ;  /* 0x0001e84a01007387 */ /* 0x0003e80000100a00 */
        /* <DEDUP_REMOVED lines=21> */
[----:B------:R-:W-:Y:S08]  /*3a660*/  HMMA.1688.F32.TF32 R100, R20, R70, R100 ;  /* 0x000000461464723c */ /* 0x000ff00000081064 */
[----:B------:R-:W-:Y:S01]  /*3a670*/  HMMA.1688.F32.TF32 R20, R12, R54, R152 ;  /* 0x000000360c14723c */ /* 0x000fe20000081098 */
[----:B------:R-:W-:Y:S01]  /*3a680*/  IMAD.MOV.U32 R36, RZ, RZ, R11 ;  /* 0x000000ffff247224 */ /* 0x000fe200078e000b */
[----:B------:R-:W-:-:S06]  /*3a690*/  MOV R37, R10 ;  /* 0x0000000a00257202 */ /* 0x000fcc0000000f00 */
[----:B------:R-:W-:Y:S01]  /*3a6a0*/  HMMA.1688.F32.TF32 R200, R12, R42, R200 ;  /* 0x0000002a0cc8723c */ /* 0x000fe200000810c8 */
[----:B------:R-:W-:-:S07]  /*3a6b0*/  IMAD.MOV.U32 R38, RZ, RZ, R9 ;  /* 0x000000ffff267224 */ /* 0x000fce00078e0009 */
[----:B------:R-:W-:Y:S01]  /*3a6c0*/  HMMA.1688.F32.TF32 R204, R12, R46, R204 ;  /* 0x0000002e0ccc723c */ /* 0x000fe200000810cc */
[----:B------:R-:W-:Y:S01]  /*3a6d0*/  MOV R39, R8 ;  /* 0x0000000800277202 */ /* 0x000fe20000000f00 */
[----:B------:R-:W-:Y:S04]  /*3a6e0*/  LDS R10, [R0+UR7+0xf880] ;  /* 0x00f88007000a7984 */ /* 0x000fe80008000800 */
[----:B------:R-:W-:Y:S02]  /*3a6f0*/  LDS R8, [R0+UR7+0xf080] ;  /* 0x00f0800700087984 */ /* 0x000fe40008000800 */
[C---:B-1----:R-:W-:Y:S02]  /*3a700*/  HMMA.1688.F32.TF32 R104, R16.reuse, R42, R104 ;  /* 0x0000002a1068723c */ /* 0x042fe40000081068 */
[----:B------:R-:W-:Y:S04]  /*3a710*/  LDS R9, [R6+UR7+0xf080] ;  /* 0x00f0800706097984 */ /* 0x000fe80008000800 */
[----:B------:R-:W1:Y:S02]  /*3a720*/  LDS R11, [R6+UR7+0xf880] ;  /* 0x00f88007060b7984 */ /* 0x000e640008000800 */
        /* <DEDUP_REMOVED lines=14> */
[----:B------:R-:W-:Y:S01]  /*3a810*/  IMAD.MOV.U32 R249, RZ, RZ, R38 ;  /* 0x000000fffff97224 */ /* 0x000fe200078e0026 */
[----:B------:R-:W-:Y:S01]  /*3a820*/  MOV R248, R39 ;  /* 0x0000002700f87202 */ /* 0x000fe20000000f00 */
[----:B--2---:R-:W-:Y:S01]  /*3a830*/  IMAD.MOV.U32 R127, RZ, RZ, R212 ;  /* 0x000000ffff7f7224 */ /* 0x004fe200078e00d4 */
[----:B---3--:R-:W-:Y:S01]  /*3a840*/  MOV R126, R213 ;  /* 0x000000d5007e7202 */ /* 0x008fe20000000f00 */
[----:B----4-:R-:W-:Y:S01]  /*3a850*/  IMAD.MOV.U32 R125, RZ, RZ, R214 ;  /* 0x000000ffff7d7224 */ /* 0x010fe200078e00d6 */
[----:B------:R-:W-:Y:S01]  /*3a860*/  MOV R124, R215 ;  /* 0x000000d7007c7202 */ /* 0x000fe20000000f00 */
[----:B------:R-:W-:Y:S01]  /*3a870*/  IMAD.MOV.U32 R91, RZ, RZ, R252 ;  /* 0x000000ffff5b7224 */ /* 0x000fe200078e00fc */
[----:B------:R-:W-:Y:S01]  /*3a880*/  MOV R90, R5 ;  /* 0x00000005005a7202 */ /* 0x000fe20000000f00 */
[----:B------:R-:W-:Y:S01]  /*3a890*/  IMAD.MOV.U32 R89, RZ, RZ, R4 ;  /* 0x000000ffff597224 */ /* 0x000fe200078e0004 */
[----:B------:R-:W-:-:S02]  /*3a8a0*/  MOV R88, R2 ;  /* 0x0000000200587202 */ /* 0x000fc40000000f00 */
[----:B------:R-:W2:Y:S04]  /*3a8b0*/  LDL.LU R2, [R1+0x1818] ;  /* 0x0018180001027983 */ /* 0x000ea80000300800 */
[----:B------:R-:W3:Y:S04]  /*3a8c0*/  LDL.LU R4, [R1+0x1814] ;  /* 0x0018140001047983 */ /* 0x000ee80000300800 */
        /* <DEDUP_REMOVED lines=46> */
[C---:B-1----:R-:W-:Y:S08]  /*3abb0*/  HMMA.1688.F32.TF32 R168, R8.reuse, R42, R168 ;  /* 0x0000002a08a8723c */ /* 0x042ff000000810a8 */
        /* <DEDUP_REMOVED lines=11> */
[----:B------:R-:W-:Y:S01]  /*3ac70*/  MOV R92, R3 ;  /* 0x00000003005c7202 */ /* 0x000fe20000000f00 */
[----:B--2---:R-:W-:Y:S01]  /*3ac80*/  IMAD.MOV.U32 R87, RZ, RZ, R2 ;  /* 0x000000ffff577224 */ /* 0x004fe200078e0002 */
[----:B---3--:R-:W-:Y:S01]  /*3ac90*/  MOV R86, R4 ;  /* 0x0000000400567202 */ /* 0x008fe20000000f00 */
[----:B----4-:R-:W-:Y:S01]  /*3aca0*/  IMAD.MOV.U32 R85, RZ, RZ, R5 ;  /* 0x000000ffff557224 */ /* 0x010fe200078e0005 */
[----:B------:R-:W-:-:S02]  /*3acb0*/  MOV R84, R252 ;  /* 0x000000fc00547202 */ /* 0x000fc40000000f00 */
[----:B------:R-:W5:Y:S04]  /*3acc0*/  LDL.LU R252, [R1+0x1808] ;  /* 0x0018080001fc7983 */ /* 0x000f680000300800 */
[----:B------:R-:W2:Y:S04]  /*3acd0*/  LDL.LU R5, [R1+0x1804] ;  /* 0x0018040001057983 */ /* 0x000ea80000300800 */
[----:B------:R-:W3:Y:S04]  /*3ace0*/  LDL.LU R4, [R1+0x1800] ;  /* 0x0018000001047983 */ /* 0x000ee80000300800 */
[----:B------:R-:W4:Y:S04]  /*3acf0*/  LDL.LU R2, [R1+0x17fc] ;  /* 0x0017fc0001027983 */ /* 0x000f280000300800 */
[----:B------:R-:W2:Y:S01]  /*3ad00*/  LDL.LU R3, [R1+0x17f8] ;  /* 0x0017f80001037983 */ /* 0x000ea20000300800 */
        /* <DEDUP_REMOVED lines=8> */
[----:B------:R-:W2:Y:S04]  /*3ad90*/  LDL.LU.64 R210, [R1+0x17f0] ;  /* 0x0017f00001d27983 */ /* 0x000ea80000300a00 */
[----:B------:R-:W2:Y:S01]  /*3ada0*/  LDL.LU.64 R208, [R1+0x17e8] ;  /* 0x0017e80001d07983 */ /* 0x000ea20000300a00 */
[----:B------:R-:W-:Y:S01]  /*3adb0*/  MOV R128, R235 ;  /* 0x000000eb00807202 */ /* 0x000fe20000000f00 */
[----:B------:R-:W-:Y:S01]  /*3adc0*/  IMAD.MOV.U32 R129, RZ, RZ, R234 ;  /* 0x000000ffff817224 */ /* 0x000fe200078e00ea */
[----:B------:R-:W-:Y:S01]  /*3add0*/  MOV R130, R233 ;  /* 0x000000e900827202 */ /* 0x000fe20000000f00 */
[----:B------:R-:W-:Y:S01]  /*3ade0*/  IMAD.MOV.U32 R131, RZ, RZ, R232 ;  /* 0x000000ffff837224 */ /* 0x000fe200078e00e8 */
[----:B------:R-:W-:Y:S04]  /*3adf0*/  LDS R234, [R0+UR7+0xf980] ;  /* 0x00f9800700ea7984 */ /* 0x000fe80008000800 */
[----:B------:R-:W-:Y:S04]  /*3ae00*/  LDS R232, [R0+UR7+0xf180] ;  /* 0x00f1800700e87984 */ /* 0x000fe80008000800 */
[----:B------:R-:W-:Y:S04]  /*3ae10*/  LDS R235, [R6+UR7+0xf980] ;  /* 0x00f9800706eb7984 */ /* 0x000fe80008000800 */
[----:B------:R-:W1:Y:S01]  /*3ae20*/  LDS R233, [R6+UR7+0xf180] ;  /* 0x00f1800706e97984 */ /* 0x000e620008000800 */
[----:B------:R-:W-:Y:S01]  /*3ae30*/  IMAD.MOV.U32 R93, RZ, RZ, R239 ;  /* 0x000000ffff5d7224 */ /* 0x000fe200078e00ef */
[----:B------:R-:W-:Y:S01]  /*3ae40*/  MOV R94, R238 ;  /* 0x000000ee005e7202 */ /* 0x000fe20000000f00 */
[----:B------:R-:W-:Y:S01]  /*3ae50*/  IMAD.MOV.U32 R95, RZ, RZ, R236 ;  /* 0x000000ffff5f7224 */ /* 0x000fe200078e00ec */
[C---:B------:R-:W-:Y:S01]  /*3ae60*/  HMMA.1688.F32.TF32 R80, R220.reuse, R42, R80 ;  /* 0x0000002adc50723c */ /* 0x040fe20000081050 */
[----:B------:R-:W-:Y:S04]  /*3ae70*/  LDS R239, [R237+UR7+0xf980] ;  /* 0x00f98007edef7984 */ /* 0x000fe80008000800 */
[----:B------:R-:W-:Y:S03]  /*3ae80*/  LDS R238, [R7+UR7+0xf980] ;  /* 0x00f9800707ee7984 */ /* 0x000fe60008000800 */
[C---:B------:R-:W-:Y:S01]  /*3ae90*/  HMMA.1688.F32.TF32 R84, R220.reuse, R50, R84 ;  /* 0x00000032dc54723c */ /* 0x040fe20000081054 */
[----:B------:R-:W-:Y:S04]  /*3aea0*/  LDS R236, [R7+UR7+0xf180] ;  /* 0x00f1800707ec7984 */ /* 0x000fe80008000800 */
[----:B------:R-:W2:Y:S03]  /*3aeb0*/  LDS R237, [R237+UR7+0xf180] ;  /* 0x00f18007eded7984 */ /* 0x000ea60008000800 */
[----:B------:R-:W-:Y:S08]  /*3aec0*/  HMMA.1688.F32.TF32 R212, R220, R54, R212 ;  /* 0x00000036dcd4723c */ /* 0x000ff000000810d4 */
[C---:B-1----:R-:W-:Y:S08]  /*3aed0*/  HMMA.1688.F32.TF32 R128, R232.reuse, R46, R128 ;  /* 0x0000002ee880723c */ /* 0x042ff00000081080 */
[C---:B------:R-:W-:Y:S08]  /*3aee0*/  HMMA.1688.F32.TF32 R132, R232.reuse, R50, R132 ;  /* 0x00000032e884723c */ /* 0x040ff00000081084 */
[C---:B------:R-:W-:Y:S08]  /*3aef0*/  HMMA.1688.F32.TF32 R136, R232.reuse, R54, R136 ;  /* 0x00000036e888723c */ /* 0x040ff00000081088 */
[-C--:B------:R-:W-:Y:S08]  /*3af00*/  HMMA.1688.F32.TF32 R140, R232, R58.reuse, R140 ;  /* 0x0000003ae88c723c */ /* 0x080ff0000008108c */
[C---:B------:R-:W-:Y:S08]  /*3af10*/  HMMA.1688.F32.TF32 R88, R220.reuse, R58, R88 ;  /* 0x0000003adc58723c */ /* 0x040ff00000081058 */
[C---:B------:R-:W-:Y:S08]  /*3af20*/  HMMA.1688.F32.TF32 R216, R220.reuse, R62, R216 ;  /* 0x0000003edcd8723c */ /* 0x040ff000000810d8 */
[----:B------:R-:W-:Y:S08]  /*3af30*/  HMMA.1688.F32.TF32 R92, R220, R66, R92 ;  /* 0x00000042dc5c723c */ /* 0x000ff0000008105c */
[C---:B------:R-:W-:Y:S08]  /*3af40*/  HMMA.1688.F32.TF32 R240, R232.reuse, R62, R240 ;  /* 0x0000003ee8f0723c */ /* 0x040ff000000810f0 */
[C---:B------:R-:W-:Y:S08]  /*3af50*/  HMMA.1688.F32.TF32 R244, R232.reuse, R66, R244 ;  /* 0x00000042e8f4723c */ /* 0x040ff000000810f4 */
[C---:B------:R-:W-:Y:S08]  /*3af60*/  HMMA.1688.F32.TF32 R144, R232.reuse, R42, R144 ;  /* 0x0000002ae890723c */ /* 0x040ff00000081090 */
[----:B------:R-:W-:Y:S08]  /*3af70*/  HMMA.1688.F32.TF32 R232, R232, R70, R248 ;  /* 0x00000046e8e8723c */ /* 0x000ff000000810f8 */
[C---:B--2---:R-:W-:Y:S08]  /*3af80*/  HMMA.1688.F32.TF32 R208, R220.reuse, R46, R208 ;  /* 0x0000002edcd0723c */ /* 0x044ff000000810d0 */
[----:B------:R-:W-:Y:S01]  /*3af90*/  HMMA.1688.F32.TF32 R220, R220, R70, R124 ;  /* 0x00000046dcdc723c */ /* 0x000fe2000008107c */
[----:B------:R-:W2:Y:S04]  /*3afa0*/  LDL.LU.64 R126, [R1+0x17e0] ;  /* 0x0017e000017e7983 */ /* 0x000ea80000300a00 */
[----:B------:R-:W2:Y:S04]  /*3afb0*/  LDL.LU.64 R124, [R1+0x17d8] ;  /* 0x0017d800017c7983 */ /* 0x000ea80000300a00 */
[----:B------:R-:W2:Y:S04]  /*3afc0*/  LDL R45, [R1+0x3a4] ;  /* 0x0003a400012d7983 */ /* 0x000ea80000100800 */
        /* <DEDUP_REMOVED lines=24> */
[----:B------:R-:W3:Y:S04]  /*3b150*/  LDL.LU.64 R250, [R1+0x1770] ;  /* 0x0017700001fa7983 */ /* 0x000ee80000300a00 */
[----:B------:R-:W3:Y:S04]  /*3b160*/  LDL.LU.64 R248, [R1+0x1768] ;  /* 0x0017680001f87983 */ /* 0x000ee80000300a00 */
[----:B------:R-:W-:Y:S04]  /*3b170*/  STL.64 [R1+0xd0], R232 ;  /* 0x0000d0e801007387 */ /* 0x000fe80000100a00 */
[----:B------:R2:W-:Y:S01]  /*3b180*/  STL.64 [R1+0xd8], R234 ;  /* 0x0000d8ea01007387 */ /* 0x0005e20000100a00 */
[----:B------:R-:W-:Y:S01]  /*3b190*/  UIADD3 UR5, UPT, UPT, UR5, 0x1, URZ ;  /* 0x0000000105057890 */ /* 0x000fe2000fffe0ff */
[----:B------:R-:W-:Y:S01]  /*3b1a0*/  BAR.SYNC.DEFER_BLOCKING 0x0 ;  /* 0x0000000000007b1d */ /* 0x000fe20000010000 */
[C---:B--2---:R-:W-:Y:S08]  /*3b1b0*/  HMMA.1688.F32.TF32 R232, R236.reuse, R46, R244 ;  /* 0x0000002eece8723c */ /* 0x044ff000000810f4 */
[C---:B---3--:R-:W-:Y:S08]  /*3b1c0*/  HMMA.1688.F32.TF32 R248, R236.reuse, R42, R248 ;  /* 0x0000002aecf8723c */ /* 0x048ff000000810f8 */
[C---:B------:R-:W-:Y:S08]  /*3b1d0*/  HMMA.1688.F32.TF32 R40, R236.reuse, R50, R240 ;  /* 0x00000032ec28723c */ /* 0x040ff000000810f0 */
[C---:B------:R-:W-:Y:S03]  /*3b1e0*/  HMMA.1688.F32.TF32 R48, R236.reuse, R54, R140 ;  /* 0x00000036ec30723c */ /* 0x040fe6000008108c */
[----:B------:R-:W-:Y:S04]  /*3b1f0*/  STL.64 [R1+0xb0], R248 ;  /* 0x0000b0f801007387 */ /* 0x000fe80000100a00 */
[----:B------:R-:W-:Y:S04]  /*3b200*/  STL.64 [R1+0xb8], R250 ;  /* 0x0000b8fa01007387 */ /* 0x000fe80000100a00 */
[----:B------:R-:W-:Y:S04]  /*3b210*/  STL.64 [R1+0x80], R232 ;  /* 0x000080e801007387 */ /* 0x000fe80000100a00 */
[----:B------:R-:W-:Y:S04]  /*3b220*/  STL.64 [R1+0x88], R234 ;  /* 0x000088ea01007387 */ /* 0x000fe80000100a00 */
[----:B------:R-:W2:Y:S04]  /*3b230*/  LDL.LU R7, [R1+0x13a4] ;  /* 0x0013a40001077983 */ /* 0x000ea80000300800 */
[----:B------:R1:W-:Y:S04]  /*3b240*/  STL.64 [R1+0x70], R40 ;  /* 0x0000702801007387 */ /* 0x0003e80000100a00 */
[----:B------:R-:W-:Y:S04]  /*3b250*/  STL.64 [R1+0x78], R42 ;  /* 0x0000782a01007387 */ /* 0x000fe80000100a00 */
[----:B------:R-:W-:Y:S04]  /*3b260*/  STL.64 [R1+0x50], R48 ;  /* 0x0000503001007387 */ /* 0x000fe80000100a00 */
[----:B------:R3:W-:Y:S01]  /*3b270*/  STL.64 [R1+0x58], R50 ;  /* 0x0000583201007387 */ /* 0x0007e20000100a00 */
[C---:B------:R-:W-:Y:S01]  /*3b280*/  HMMA.1688.F32.TF32 R52, R236.reuse, R62, R132 ;  /* 0x0000003eec34723c */ /* 0x040fe20000081084 */
[----:B-1----:R-:W1:Y:S02]  /*3b290*/  LDC R41, c[0x0][0x3a0] ;  /* 0x0000e800ff297b82 */ /* 0x002e640000000800 */
[----:B------:R-:W4:Y:S05]  /*3b2a0*/  LDL.LU R40, [R1+0x13a0] ;  /* 0x0013a00001287983 */ /* 0x000f2a0000300800 */
[----:B---3--:R-:W-:-:S15]  /*3b2b0*/  HMMA.1688.F32.TF32 R48, R236, R58, R136 ;  /* 0x0000003aec30723c */ /* 0x008fde0000081088 */
[----:B------:R-:W-:-:S04]  /*3b2c0*/  NOP ;  /* 0x0000000000007918 */ /* 0x000fc80000000000 */
[----:B------:R-:W-:Y:S04]  /*3b2d0*/  STL.64 [R1+0x40], R48 ;  /* 0x0000403001007387 */ /* 0x000fe80000100a00 */
[----:B------:R-:W-:Y:S04]  /*3b2e0*/  STL.64 [R1+0x48], R50 ;  /* 0x0000483201007387 */ /* 0x000fe80000100a00 */
[----:B------:R3:W-:Y:S02]  /*3b2f0*/  STL.64 [R1+0x20], R52 ;  /* 0x0000203401007387 */ /* 0x0007e40000100a00 */
[----:B---3--:R-:W3:Y:S01]  /*3b300*/  LDC R52, c[0x0][0x3a0] ;  /* 0x0000e800ff347b82 */ /* 0x008ee20000000800 */
[----:B-1----:R-:W-:Y:S01]  /*3b310*/  IADD3 R41, PT, PT, R41, 0x7f, RZ ;  /* 0x0000007f29297810 */ /* 0x002fe20007ffe0ff */
[----:B------:R1:W-:Y:S04]  /*3b320*/  STL.64 [R1+0x28], R54 ;  /* 0x0000283601007387 */ /* 0x0003e80000100a00 */
[----:B------:R-:W4:Y:S01]  /*3b330*/  LDL.LU R58, [R1+0x13a8] ;  /* 0x0013a800013a7983 */ /* 0x000f220000300800 */
[----:B------:R-:W-:-:S03]  /*3b340*/  SHF.R.S32.HI R48, RZ, 0x1f, R41 ;  /* 0x0000001fff307819 */ /* 0x000fc60000011429 */
[----:B------:R-:W4:Y:S01]  /*3b350*/  LDL.LU R57, [R1+0x13ac] ;  /* 0x0013ac0001397983 */ /* 0x000f220000300800 */
[----:B------:R-:W-:-:S03]  /*3b360*/  LEA.HI R48, R48, R41, RZ, 0x7 ;  /* 0x0000002930307211 */ /* 0x000fc600078f38ff */
[----:B------:R-:W4:Y:S04]  /*3b370*/  LDL.LU R51, [R1+0x1368] ;  /* 0x0013680001337983 */ /* 0x000f280000300800 */
[----:B------:R-:W4:Y:S01]  /*3b380*/  LDL.LU R43, [R1+0x1374] ;  /* 0x00137400012b7983 */ /* 0x000f220000300800 */
[----:B------:R-:W-:-:S03]  /*3b390*/  SHF.R.S32.HI R48, RZ, 0x7, R48 ;  /* 0x00000007ff307819 */ /* 0x000fc60000011430 */
[----:B-1----:R-:W4:Y:S01]  /*3b3a0*/  LDL.LU R54, [R1+0x1360] ;  /* 0x0013600001367983 */ /* 0x002f220000300800 */
[----:B---3--:R-:W-:-:S03]  /*3b3b0*/  VIADD R52, R52, 0xffffff00 ;  /* 0xffffff0034347836 */ /* 0x008fc60000000000 */
[----:B------:R-:W3:Y:S01]  /*3b3c0*/  LDL.LU R50, [R1+0x136c] ;  /* 0x00136c0001327983 */ /* 0x000ee20000300800 */
[----:B------:R-:W-:-:S03]  /*3b3d0*/  IMAD R0, R45, -0x80, R52 ;  /* 0xffffff802d007824 */ /* 0x000fc600078e0234 */
[----:B------:R-:W3:Y:S01]  /*3b3e0*/  LDL.LU R56, [R1+0x1328] ;  /* 0x0013280001387983 */ /* 0x000ee20000300800 */
[----:B------:R-:W-:-:S03]  /*3b3f0*/  IADD3 R6, PT, PT, R48, -0x2, RZ ;  /* 0xfffffffe30067810 */ /* 0x000fc60007ffe0ff */
[----:B------:R-:W3:Y:S01]  /*3b400*/  LDL.LU R46, [R1+0x1334] ;  /* 0x00133400012e7983 */ /* 0x000ee20000300800 */
[----:B------:R-:W-:Y:S02]  /*3b410*/  ISETP.GT.AND P1, PT, R0, RZ, PT ;  /* 0x000000ff0000720c */ /* 0x000fe40003f24270 */
[----:B------:R-:W-:Y:S02]  /*3b420*/  ISETP.GE.AND P0, PT, R45, R6, PT ;  /* 0x000000062d00720c */ /* 0x000fe40003f06270 */
[----:B------:R-:W-:Y:S02]  /*3b430*/  SEL R6, RZ, 0x4, !P1 ;  /* 0x00000004ff067807 */ /* 0x000fe40004800000 */
[----:B--2---:R-:W-:-:S05]  /*3b440*/  IADD3 R7, P1, PT, R7, R5, RZ ;  /* 0x0000000507077210 */ /* 0x004fca0007f3e0ff */
[----:B------:R-:W-:Y:S01]  /*3b450*/  STL [R1+0x13a4], R7 ;  /* 0x0013a40701007387 */ /* 0x000fe20000100800 */
[----:B----4-:R-:W-:-:S05]  /*3b460*/  IADD3.X R40, PT, PT, R40, R4, RZ, P1, !PT ;  /* 0x0000000428287210 */ /* 0x010fca0000ffe4ff */
[----:B------:R1:W-:Y:S04]  /*3b470*/  STL [R1+0x13a0], R40 ;  /* 0x0013a02801007387 */ /* 0x0003e80000100800 */
[----:B------:R-:W2:Y:S04]  /*3b480*/  LDL.LU R55, [R1+0x1320] ;  /* 0x0013200001377983 */ /* 0x000ea80000300800 */
[----:B------:R-:W4:Y:S04]  /*3b490*/  LDL.LU R49, [R1+0x132c] ;  /* 0x00132c0001317983 */ /* 0x000f280000300800 */
[----:B------:R-:W2:Y:S04]  /*3b4a0*/  LDL.LU R47, [R1+0x12e8] ;  /* 0x0012e800012f7983 */ /* 0x000ea80000300800 */
[----:B------:R-:W2:Y:S01]  /*3b4b0*/  LDL.LU R42, [R1+0x12f4] ;  /* 0x0012f400012a7983 */ /* 0x000ea20000300800 */
[----:B------:R-:W1:Y:S01]  /*3b4c0*/  S2R R41, SR_TID.X ;  /* 0x0000000000297919 */ /* 0x000e620000002100 */
[----:B------:R-:W-:Y:S01]  /*3b4d0*/  UISETP.GT.AND UP0, UPT, UR5, 0x1, UPT ;  /* 0x000000010500788c */ /* 0x000fe2000bf04270 */
[----:B------:R-:W-:-:S03]  /*3b4e0*/  SEL R6, R6, RZ, !P0 ;  /* 0x000000ff06067207 */ /* 0x000fc60004000000 */
[----:B------:R-:W-:Y:S01]  /*3b4f0*/  USEL UR5, UR5, URZ, !UP0 ;  /* 0x000000ff05057287 */ /* 0x000fe2000c000000 */
[----:B------:R-:W-:Y:S02]  /*3b500*/  ISETP.NE.U32.AND P2, PT, R6, RZ, PT ;  /* 0x000000ff0600720c */ /* 0x000fe40003f45070 */
[----:B------:R-:W-:Y:S01]  /*3b510*/  ISETP.GT.AND P1, PT, R0, 0x4, PT ;  /* 0x000000040000780c */ /* 0x000fe20003f24270 */
[----:B------:R-:W-:Y:S01]  /*3b520*/  ULEA UR7, UR5, UR4, 0x10 ;  /* 0x0000000405077291 */ /* 0x000fe2000f8e80ff */
[----:B-1----:R-:W-:Y:S02]  /*3b530*/  LOP3.LUT R53, R41, 0x3f, RZ, 0xc0, !PT ;  /* 0x0000003f29357812 */ /* 0x002fe400078ec0ff */
[----:B------:R-:W-:Y:S01]  /*3b540*/  MOV R41, R40 ;  /* 0x0000002800297202 */ /* 0x000fe20000000f00 */
[----:B------:R-:W-:Y:S01]  /*3b550*/  IMAD.MOV.U32 R40, RZ, RZ, R7 ;  /* 0x000000ffff287224 */ /* 0x000fe200078e0007 */
[----:B------:R-:W-:Y:S01]  /*3b560*/  SEL R7, RZ, 0x4, !P1 ;  /* 0x00000004ff077807 */ /* 0x000fe20004800000 */
[----:B------:R-:W-:Y:S01]  /*3b570*/  IMAD.SHL.U32 R44, R53, 0x4, RZ ;  /* 0x00000004352c7824 */ /* 0x000fe200078e00ff */
[----:B------:R-:W-:-:S02]  /*3b580*/  IADD3 R57, P3, PT, R57, R5, RZ ;  /* 0x0000000539397210 */ /* 0x000fc40007f7e0ff */
[----:B------:R-:W-:Y:S01]  /*3b590*/  SEL R7, R7, RZ, !P0 ;  /* 0x000000ff07077207 */ /* 0x000fe20004000000 */
[----:B------:R-:W-:Y:S01]  /*3b5a0*/  VIADD R6, R44, UR7 ;  /* 0x000000072c067c36 */ /* 0x000fe20008000000 */
[-C--:B------:R-:W-:Y:S02]  /*3b5b0*/  IADD3.X R58, PT, PT, R58, R4.reuse, RZ, P3, !PT ;  /* 0x000000043a3a7210 */ /* 0x080fe40001ffe4ff */
[-C--:B------:R-:W-:Y:S02]  /*3b5c0*/  IADD3 R43, P4, PT, R43, R5.reuse, RZ ;  /* 0x000000052b2b7210 */ /* 0x080fe40007f9e0ff */
[----:B------:R-:W-:Y:S01]  /*3b5d0*/  ISETP.NE.U32.AND P1, PT, R7, RZ, PT ;  /* 0x000000ff0700720c */ /* 0x000fe20003f25070 */
[----:B------:R-:W-:Y:S01]  /*3b5e0*/  @!PT LDS RZ, [RZ] ;  /* 0x00000000fffff984 */ /* 0x000fe20000000800 */
[----:B------:R-:W-:Y:S01]  /*3b5f0*/  @!PT LDS RZ, [RZ] ;  /* 0x00000000fffff984 */ /* 0x000fe20000000800 */
[----:B------:R-:W-:Y:S01]  /*3b600*/  @!PT LDS RZ, [RZ] ;  /* 0x00000000fffff984 */ /* 0x000fe20000000800 */
[----:B------:R1:W-:Y:S01]  /*3b610*/  LDGSTS.E [R6], desc[UR10][R40.64], P2 ;  /* 0x0000000028067fae */ /* 0x0003e200091a100a */
[----:B---3--:R-:W-:Y:S01]  /*3b620*/  IADD3 R50, P3, PT, R50, R5, RZ ;  /* 0x0000000532327210 */ /* 0x008fe20007f7e0ff */
[----:B------:R-:W-:Y:S02]  /*3b630*/  IMAD.X R51, R51, 0x1, R4, P4 ;  /* 0x0000000133337824 */ /* 0x000fe400020e0604 */
[----:B------:R-:W-:Y:S01]  /*3b640*/  STL [R1+0x13ac], R57 ;  /* 0x0013ac3901007387 */ /* 0x000fe20000100800 */
[----:B------:R-:W-:-:S02]  /*3b650*/  IADD3.X R54, PT, PT, R54, R4, RZ, P3, !PT ;  /* 0x0000000436367210 */ /* 0x000fc40001ffe4ff */
[----:B-1----:R-:W-:Y:S01]  /*3b660*/  MOV R40, R57 ;  /* 0x0000003900287202 */ /* 0x002fe20000000f00 */
[----:B------:R-:W-:Y:S01]  /*3b670*/  IMAD.MOV.U32 R41, RZ, RZ, R58 ;  /* 0x000000ffff297224 */ /* 0x000fe200078e003a */
[----:B------:R-:W-:Y:S01]  /*3b680*/  IADD3 R46, P4, PT, R46, R5, RZ ;  /* 0x000000052e2e7210 */ /* 0x000fe20007f9e0ff */
[----:B------:R-:W-:Y:S04]  /*3b690*/  STL [R1+0x13a8], R58 ;  /* 0x0013a83a01007387 */ /* 0x000fe80000100800 */
[----:B------:R1:W-:Y:S01]  /*3b6a0*/  LDGSTS.E [R6+0x100], desc[UR10][R40.64], P2 ;  /* 0x0010000028067fae */ /* 0x0003e200091a100a */
[----:B------:R-:W-:-:S03]  /*3b6b0*/  ISETP.GT.AND P2, PT, R0, 0x8, PT ;  /* 0x000000080000780c */ /* 0x000fc60003f44270 */
[----:B------:R-:W-:Y:S01]  /*3b6c0*/  STL [R1+0x1374], R43 ;  /* 0x0013742b01007387 */ /* 0x000fe20000100800 */
[----:B------:R-:W-:-:S03]  /*3b6d0*/  IMAD.X R56, R56, 0x1, R4, P4 ;  /* 0x0000000138387824 */ /* 0x000fc600020e0604 */
[----:B------:R3:W-:Y:S01]  /*3b6e0*/  STL [R1+0x1368], R51 ;  /* 0x0013683301007387 */ /* 0x0007e20000100800 */
[----:B-1----:R-:W-:Y:S01]  /*3b6f0*/  MOV R40, R43 ;  /* 0x0000002b00287202 */ /* 0x002fe20000000f00 */
[----:B------:R-:W-:Y:S01]  /*3b700*/  IMAD.MOV.U32 R41, RZ, RZ, R51 ;  /* 0x000000ffff297224 */ /* 0x000fe200078e0033 */
[----:B------:R-:W-:Y:S01]  /*3b710*/  SEL R7, RZ, 0x4, !P2 ;  /* 0x00000004ff077807 */ /* 0x000fe20005000000 */
[----:B---3--:R-:W3:Y:S04]  /*3b720*/  LDL.LU R51, [R1+0x12ec] ;  /* 0x0012ec0001337983 */ /* 0x008ee80000300800 */
[----:B------:R-:W3:Y:S04]  /*3b730*/  LDL.LU R43, [R1+0x12b4] ;  /* 0x0012b400012b7983 */ /* 0x000ee80000300800 */
[----:B------:R-:W-:Y:S04]  /*3b740*/  STL [R1+0x136c], R50 ;  /* 0x00136c3201007387 */ /* 0x000fe80000100800 */
[----:B------:R1:W-:Y:S04]  /*3b750*/  LDGSTS.E [R6+0x800], desc[UR10][R40.64], P1 ;  /* 0x0080000028067fae */ /* 0x0003e800089a100a */
[----:B------:R1:W-:Y:S01]  /*3b760*/  STL [R1+0x1360], R54 ;  /* 0x0013603601007387 */ /* 0x0003e20000100800 */
[----:B------:R-:W-:-:S03]  /*3b770*/  SEL R7, R7, RZ, !P0 ;  /* 0x000000ff07077207 */ /* 0x000fc60004000000 */
[----:B------:R1:W-:Y:S02]  /*3b780*/  STL [R1+0x1334], R46 ;  /* 0x0013342e01007387 */ /* 0x0003e40000100800 */
[----:B-1----:R-:W-:Y:S01]  /*3b790*/  IMAD.MOV.U32 R41, RZ, RZ, R54 ;  /* 0x000000ffff297224 */ /* 0x002fe200078e0036 */
[----:B------:R-:W-:Y:S01]  /*3b7a0*/  MOV R40, R50 ;  /* 0x0000003200287202 */ /* 0x000fe20000000f00 */
[----:B------:R-:W3:Y:S04]  /*3b7b0*/  LDL.LU R54, [R1+0x12e0] ;  /* 0x0012e00001367983 */ /* 0x000ee80000300800 */
[----:B------:R-:W-:Y:S04]  /*3b7c0*/  STL [R1+0x1328], R56 ;  /* 0x0013283801007387 */ /* 0x000fe80000100800 */
[----:B------:R-:W3:Y:S01]  /*3b7d0*/  LDL.LU R50, [R1+0x12a8] ;  /* 0x0012a80001327983 */ /* 0x000ee20000300800 */
[----:B------:R-:W-:-:S03]  /*3b7e0*/  ISETP.NE.U32.AND P2, PT, R7, RZ, PT ;  /* 0x000000ff0700720c */ /* 0x000fc60003f45070 */
[----:B------:R1:W-:Y:S04]  /*3b7f0*/  LDGSTS.E [R6+0x900], desc[UR10][R40.64], P1 ;  /* 0x0090000028067fae */ /* 0x0003e800089a100a */
[----:B------:R-:W3:Y:S01]  /*3b800*/  LDL.LU R57, [R1+0x12ac] ;  /* 0x0012ac0001397983 */ /* 0x000ee20000300800 */
[----:B-1----:R-:W-:Y:S01]  /*3b810*/  MOV R40, R46 ;  /* 0x0000002e00287202 */ /* 0x002fe20000000f00 */
[----:B------:R-:W-:Y:S02]  /*3b820*/  IMAD.MOV.U32 R41, RZ, RZ, R56 ;  /* 0x000000ffff297224 */ /* 0x000fe400078e0038 */
[----:B------:R-:W3:Y:S04]  /*3b830*/  LDL.LU R46, [R1+0x1274] ;  /* 0x00127400012e7983 */ /* 0x000ee80000300800 */
[----:B------:R1:W-:Y:S01]  /*3b840*/  LDGSTS.E [R6+0x1000], desc[UR10][R40.64], P2 ;  /* 0x0100000028067fae */ /* 0x0003e200091a100a */
[----:B----4-:R-:W-:-:S04]  /*3b850*/  IADD3 R49, P3, PT, R49, R5, RZ ;  /* 0x0000000531317210 */ /* 0x010fc80007f7e0ff */
[----:B--2---:R-:W-:Y:S01]  /*3b860*/  IADD3.X R55, PT, PT, R55, R4, RZ, P3, !PT ;  /* 0x0000000437377210 */ /* 0x004fe20001ffe4ff */
[----:B------:R2:W-:Y:S01]  /*3b870*/  STL [R1+0x132c], R49 ;  /* 0x00132c3101007387 */ /* 0x0005e20000100800 */
[----:B------:R-:W-:-:S03]  /*3b880*/  IADD3 R42, P4, PT, R42, R5, RZ ;  /* 0x000000052a2a7210 */ /* 0x000fc60007f9e0ff */
[----:B------:R4:W-:Y:S01]  /*3b890*/  STL [R1+0x1320], R55 ;  /* 0x0013203701007387 */ /* 0x0009e20000100800 */
[----:B-1----:R-:W-:Y:S01]  /*3b8a0*/  MOV R40, R49 ;  /* 0x0000003100287202 */ /* 0x002fe20000000f00 */
[----:B------:R-:W-:Y:S02]  /*3b8b0*/  IMAD.MOV.U32 R41, RZ, RZ, R55 ;  /* 0x000000ffff297224 */ /* 0x000fe400078e0037 */
[----:B------:R-:W-:Y:S01]  /*3b8c0*/  IMAD.X R47, R47, 0x1, R4, P4 ;  /* 0x000000012f2f7824 */ /* 0x000fe200020e0604 */
[----:B------:R-:W-:Y:S04]  /*3b8d0*/  STL [R1+0x12f4], R42 ;  /* 0x0012f42a01007387 */ /* 0x000fe80000100800 */
[----:B------:R-:W3:Y:S04]  /*3b8e0*/  LDL.LU R58, [R1+0x12a0] ;  /* 0x0012a000013a7983 */ /* 0x000ee80000300800 */
[----:B------:R1:W-:Y:S04]  /*3b8f0*/  STL [R1+0x12e8], R47 ;  /* 0x0012e82f01007387 */ /* 0x0003e80000100800 */
[----:B--2---:R-:W2:Y:S04]  /*3b900*/  LDL.LU R49, [R1+0x1268] ;  /* 0x0012680001317983 */ /* 0x004ea80000300800 */
[----:B------:R1:W-:Y:S04]  /*3b910*/  LDGSTS.E [R6+0x1100], desc[UR10][R40.64], P2 ;  /* 0x0110000028067fae */ /* 0x0003e800091a100a */
[----:B----4-:R-:W4:Y:S01]  /*3b920*/  LDL.LU R55, [R1+0x1260] ;  /* 0x0012600001377983 */ /* 0x010f220000300800 */
[----:B-1----:R-:W-:Y:S01]  /*3b930*/  IMAD.MOV.U32 R41, RZ, RZ, R47 ;  /* 0x000000ffff297224 */ /* 0x002fe200078e002f */
[----:B------:R-:W-:-:S02]  /*3b940*/  MOV R40, R42 ;  /* 0x0000002a00287202 */ /* 0x000fc40000000f00 */
[----:B------:R-:W4:Y:S04]  /*3b950*/  LDL.LU R47, [R1+0x126c] ;  /* 0x00126c00012f7983 */ /* 0x000f280000300800 */
[----:B------:R-:W4:Y:S04]  /*3b960*/  LDL.LU R56, [R1+0x1228] ;  /* 0x0012280001387983 */ /* 0x000f280000300800 */
[----:B------:R-:W4:Y:S01]  /*3b970*/  LDL.LU R42, [R1+0x1234] ;  /* 0x00123400012a7983 */ /* 0x000f220000300800 */
[----:B------:R-:W-:-:S04]  /*3b980*/  ISETP.GT.AND P1, PT, R0, 0xc, PT ;  /* 0x0000000c0000780c */ /* 0x000fc80003f24270 */
[----:B------:R-:W-:-:S04]  /*3b990*/  SEL R7, RZ, 0x4, !P1 ;  /* 0x00000004ff077807 */ /* 0x000fc80004800000 */
[----:B------:R-:W-:-:S04]  /*3b9a0*/  SEL R7, R7, RZ, !P0 ;  /* 0x000000ff07077207 */ /* 0x000fc80004000000 */
[----:B------:R-:W-:Y:S02]  /*3b9b0*/  ISETP.NE.U32.AND P1, PT, R7, RZ, PT ;  /* 0x000000ff0700720c */ /* 0x000fe40003f25070 */
[----:B------:R-:W-:-:S04]  /*3b9c0*/  ISETP.GT.AND P2, PT, R0, 0x10, PT ;  /* 0x000000100000780c */ /* 0x000fc80003f44270 */
[----:B------:R-:W-:-:S04]  /*3b9d0*/  SEL R7, RZ, 0x4, !P2 ;  /* 0x00000004ff077807 */ /* 0x000fc80005000000 */
[----:B------:R-:W-:-:S03]  /*3b9e0*/  SEL R7, R7, RZ, !P0 ;  /* 0x000000ff07077207 */ /* 0x000fc60004000000 */
[----:B------:R1:W-:Y:S01]  /*3b9f0*/  LDGSTS.E [R6+0x1800], desc[UR10][R40.64], P1 ;  /* 0x0180000028067fae */ /* 0x0003e200089a100a */
[----:B------:R-:W-:Y:S02]  /*3ba00*/  ISETP.NE.U32.AND P2, PT, R7, RZ, PT ;  /* 0x000000ff0700720c */ /* 0x000fe40003f45070 */
[-C--:B---3--:R-:W-:Y:S02]  /*3ba10*/  IADD3 R51, P3, PT, R51, R5.reuse, RZ ;  /* 0x0000000533337210 */ /* 0x088fe40007f7e0ff */
[----:B------:R-:W-:-:S03]  /*3ba20*/  IADD3 R43, P4, PT, R43, R5, RZ ;  /* 0x000000052b2b7210 */ /* 0x000fc60007f9e0ff */
[----:B------:R-:W-:Y:S01]  /*3ba30*/  STL [R1+0x12ec], R51 ;  /* 0x0012ec3301007387 */ /* 0x000fe20000100800 */
[----:B-1----:R-:W-:Y:S02]  /*3ba40*/  MOV R40, R51 ;  /* 0x0000003300287202 */ /* 0x002fe40000000f00 */
[----:B------:R-:W-:-:S05]  /*3ba50*/  IADD3.X R54, PT, PT, R54, R4, RZ, P3, !PT ;  /* 0x0000000436367210 */ /* 0x000fca0001ffe4ff */
[----:B------:R1:W-:Y:S01]  /*3ba60*/  STL [R1+0x12e0], R54 ;  /* 0x0012e03601007387 */ /* 0x0003e20000100800 */
[----:B------:R-:W-:-:S03]  /*3ba70*/  IMAD.X R50, R50, 0x1, R4, P4 ;  /* 0x0000000132327824 */ /* 0x000fc600020e0604 */
[----:B------:R-:W-:Y:S01]  /*3ba80*/  STL [R1+0x12b4], R43 ;  /* 0x0012b42b01007387 */ /* 0x000fe20000100800 */
[----:B------:R-:W-:-:S03]  /*3ba90*/  IMAD.MOV.U32 R41, RZ, RZ, R54 ;  /* 0x000000ffff297224 */ /* 0x000fc600078e0036 */
[----:B------:R3:W-:Y:S04]  /*3baa0*/  STL [R1+0x12a8], R50 ;  /* 0x0012a83201007387 */ /* 0x0007e80000100800 */
[----:B-1----:R-:W4:Y:S04]  /*3bab0*/  LDL.LU R54, [R1+0x1220] ;  /* 0x0012200001367983 */ /* 0x002f280000300800 */
[----:B------:R-:W4:Y:S04]  /*3bac0*/  LDL.LU R51, [R1+0x122c] ;  /* 0x00122c0001337983 */ /* 0x000f280000300800 */
[----:B------:R1:W-:Y:S01]  /*3bad0*/  LDGSTS.E [R6+0x1900], desc[UR10][R40.64], P1 ;  /* 0x0190000028067fae */ /* 0x0003e200089a100a */
[----:B------:R-:W-:-:S02]  /*3bae0*/  ISETP.GT.AND P1, PT, R0, 0x14, PT ;  /* 0x000000140000780c */ /* 0x000fc40003f24270 */
[----:B------:R-:W-:Y:S02]  /*3baf0*/  IADD3 R57, P3, PT, R57, R5, RZ ;  /* 0x0000000539397210 */ /* 0x000fe40007f7e0ff */
[----:B------:R-:W-:Y:S01]  /*3bb00*/  SEL R7, RZ, 0x4, !P1 ;  /* 0x00000004ff077807 */ /* 0x000fe20004800000 */
[----:B-1----:R-:W-:Y:S01]  /*3bb10*/  IMAD.MOV.U32 R41, RZ, RZ, R50 ;  /* 0x000000ffff297224 */ /* 0x002fe200078e0032 */
[----:B------:R-:W-:Y:S01]  /*3bb20*/  MOV R40, R43 ;  /* 0x0000002b00287202 */ /* 0x000fe20000000f00 */
[----:B---3--:R-:W3:Y:S04]  /*3bb30*/  LDL.LU R50, [R1+0x11e4] ;  /* 0x0011e40001327983 */ /* 0x008ee80000300800 */
[----:B------:R-:W3:Y:S01]  /*3bb40*/  LDL.LU R43, [R1+0x11e8] ;  /* 0x0011e800012b7983 */ /* 0x000ee20000300800 */
[----:B------:R-:W-:-:S02]  /*3bb50*/  SEL R7, R7, RZ, !P0 ;  /* 0x000000ff07077207 */ /* 0x000fc40004000000 */
[----:B------:R-:W-:Y:S01]  /*3bb60*/  IADD3 R46, P4, PT, R46, R5, RZ ;  /* 0x000000052e2e7210 */ /* 0x000fe20007f9e0ff */
[----:B------:R1:W-:Y:S01]  /*3bb70*/  LDGSTS.E [R6+0x2000], desc[UR10][R40.64], P2 ;  /* 0x0200000028067fae */ /* 0x0003e200091a100a */
[----:B------:R-:W-:-:S03]  /*3bb80*/  ISETP.NE.U32.AND P1, PT, R7, RZ, PT ;  /* 0x000000ff0700720c */ /* 0x000fc60003f25070 */
[----:B------:R-:W-:Y:S01]  /*3bb90*/  STL [R1+0x12ac], R57 ;  /* 0x0012ac3901007387 */ /* 0x000fe20000100800 */
[----:B-1----:R-:W-:Y:S02]  /*3bba0*/  MOV R40, R57 ;  /* 0x0000003900287202 */ /* 0x002fe40000000f00 */
[----:B------:R-:W-:-:S05]  /*3bbb0*/  IADD3.X R58, PT, PT, R58, R4, RZ, P3, !PT ;  /* 0x000000043a3a7210 */ /* 0x000fca0001ffe4ff */
[----:B------:R-:W-:Y:S02]  /*3bbc0*/  IMAD.MOV.U32 R41, RZ, RZ, R58 ;  /* 0x000000ffff297224 */ /* 0x000fe400078e003a */
[----:B--2---:R-:W-:Y:S01]  /*3bbd0*/  IMAD.X R49, R49, 0x1, R4, P4 ;  /* 0x0000000131317824 */ /* 0x004fe200020e0604 */
[----:B------:R-:W-:Y:S04]  /*3bbe0*/  STL [R1+0x12a0], R58 ;  /* 0x0012a03a01007387 */ /* 0x000fe80000100800 */
[----:B------:R1:W-:Y:S04]  /*3bbf0*/  LDGSTS.E [R6+0x2100], desc[UR10][R40.64], P2 ;  /* 0x0210000028067fae */ /* 0x0003e800091a100a */
[----:B------:R-:W-:Y:S04]  /*3bc00*/  STL [R1+0x1274], R46 ;  /* 0x0012742e01007387 */ /* 0x000fe80000100800 */
[----:B------:R2:W-:Y:S01]  /*3bc10*/  STL [R1+0x1268], R49 ;  /* 0x0012683101007387 */ /* 0x0005e20000100800 */
[----:B----4-:R-:W-:Y:S01]  /*3bc20*/  IADD3 R47, P3, PT, R47, R5, RZ ;  /* 0x000000052f2f7210 */ /* 0x010fe20007f7e0ff */
[----:B-1----:R-:W-:Y:S01]  /*3bc30*/  IMAD.MOV.U32 R41, RZ, RZ, R49 ;  /* 0x000000ffff297224 */ /* 0x002fe200078e0031 */
[----:B------:R-:W-:-:S02]  /*3bc40*/  MOV R40, R46 ;  /* 0x0000002e00287202 */ /* 0x000fc40000000f00 */
[----:B------:R-:W-:Y:S01]  /*3bc50*/  IADD3.X R55, PT, PT, R55, R4, RZ, P3, !PT ;  /* 0x0000000437377210 */ /* 0x000fe20001ffe4ff */
[----:B--2---:R-:W2:Y:S01]  /*3bc60*/  LDL.LU R49, [R1+0x11f0] ;  /* 0x0011f00001317983 */ /* 0x004ea20000300800 */
[----:B------:R-:W-:-:S03]  /*3bc70*/  IADD3 R42, P4, PT, R42, R5, RZ ;  /* 0x000000052a2a7210 */ /* 0x000fc60007f9e0ff */
[----:B------:R-:W4:Y:S02]  /*3bc80*/  LDL.LU R46, [R1+0x11a8] ;  /* 0x0011a800012e7983 */ /* 0x000f240000300800 */
[----:B------:R-:W-:Y:S02]  /*3bc90*/  IMAD.X R56, R56, 0x1, R4, P4 ;  /* 0x0000000138387824 */ /* 0x000fe400020e0604 */
[----:B------:R-:W-:Y:S04]  /*3bca0*/  STL [R1+0x126c], R47 ;  /* 0x00126c2f01007387 */ /* 0x000fe80000100800 */
[----:B------:R1:W-:Y:S04]  /*3bcb0*/  LDGSTS.E [R6+0x2800], desc[UR10][R40.64], P1 ;  /* 0x0280000028067fae */ /* 0x0003e800089a100a */
[----:B------:R1:W-:Y:S04]  /*3bcc0*/  STL [R1+0x1260], R55 ;  /* 0x0012603701007387 */ /* 0x0003e80000100800 */
[----:B------:R1:W-:Y:S02]  /*3bcd0*/  STL [R1+0x1234], R42 ;  /* 0x0012342a01007387 */ /* 0x0003e40000100800 */
[----:B-1----:R-:W-:Y:S01]  /*3bce0*/  IMAD.MOV.U32 R41, RZ, RZ, R55 ;  /* 0x000000ffff297224 */ /* 0x002fe200078e0037 */
[----:B------:R-:W-:Y:S01]  /*3bcf0*/  MOV R40, R47 ;  /* 0x0000002f00287202 */ /* 0x000fe20000000f00 */
[----:B------:R-:W4:Y:S04]  /*3bd00*/  LDL.LU R55, [R1+0x11ec] ;  /* 0x0011ec0001377983 */ /* 0x000f280000300800 */
[----:B------:R-:W-:Y:S04]  /*3bd10*/  STL [R1+0x1228], R56 ;  /* 0x0012283801007387 */ /* 0x000fe80000100800 */
[----:B------:R-:W4:Y:S01]  /*3bd20*/  LDL.LU R47, [R1+0x11a4] ;  /* 0x0011a400012f7983 */ /* 0x000f220000300800 */
[----:B------:R-:W-:-:S03]  /*3bd30*/  ISETP.GT.AND P2, PT, R0, 0x18, PT ;  /* 0x000000180000780c */ /* 0x000fc60003f44270 */
[----:B------:R1:W-:Y:S01]  /*3bd40*/  LDGSTS.E [R6+0x2900], desc[UR10][R40.64], P1 ;  /* 0x0290000028067fae */ /* 0x0003e200089a100a */
[----:B------:R-:W-:-:S03]  /*3bd50*/  SEL R7, RZ, 0x4, !P2 ;  /* 0x00000004ff077807 */ /* 0x000fc60005000000 */
[----:B------:R-:W4:Y:S01]  /*3bd60*/  LDL.LU R57, [R1+0x11b0] ;  /* 0x0011b00001397983 */ /* 0x000f220000300800 */
[----:B------:R-:W-:-:S04]  /*3bd70*/  SEL R7, R7, RZ, !P0 ;  /* 0x000000ff07077207 */ /* 0x000fc80004000000 */
[----:B------:R-:W-:Y:S02]  /*3bd80*/  ISETP.NE.U32.AND P2, PT, R7, RZ, PT ;  /* 0x000000ff0700720c */ /* 0x000fe40003f45070 */
[----:B-1----:R-:W-:Y:S01]  /*3bd90*/  MOV R40, R42 ;  /* 0x0000002a00287202 */ /* 0x002fe20000000f00 */
[----:B------:R-:W-:Y:S01]  /*3bda0*/  IMAD.MOV.U32 R41, RZ, RZ, R56 ;  /* 0x000000ffff297224 */ /* 0x000fe200078e0038 */
[----:B------:R-:W4:Y:S01]  /*3bdb0*/  LDL.LU R42, [R1+0x1168] ;  /* 0x00116800012a7983 */ /* 0x000f220000300800 */
[----:B------:R-:W-:-:S04]  /*3bdc0*/  ISETP.GT.AND P1, PT, R0, 0x1c, PT ;  /* 0x0000001c0000780c */ /* 0x000fc80003f24270 */
[----:B------:R-:W-:-:S04]  /*3bdd0*/  SEL R7, RZ, 0x4, !P1 ;  /* 0x00000004ff077807 */ /* 0x000fc80004800000 */
[----:B------:R1:W-:Y:S01]  /*3bde0*/  LDGSTS.E [R6+0x3000], desc[UR10][R40.64], P2 ;  /* 0x0300000028067fae */ /* 0x0003e200091a100a */
[----:B------:R-:W-:-:S04]  /*3bdf0*/  SEL R7, R7, RZ, !P0 ;  /* 0x000000ff07077207 */ /* 0x000fc80004000000 */
[----:B------:R-:W-:Y:S02]  /*3be00*/  ISETP.NE.U32.AND P1, PT, R7, RZ, PT ;  /* 0x000000ff0700720c */ /* 0x000fe40003f25070 */
[----:B------:R-:W-:-:S04]  /*3be10*/  IADD3 R51, P3, PT, R51, R5, RZ ;  /* 0x0000000533337210 */ /* 0x000fc80007f7e0ff */
[----:B------:R-:W-:Y:S01]  /*3be20*/  IADD3.X R54, PT, PT, R54, R4, RZ, P3, !PT ;  /* 0x0000000436367210 */ /* 0x000fe20001ffe4ff */
[----:B------:R3:W-:Y:S01]  /*3be30*/  STL [R1+0x122c], R51 ;  /* 0x00122c3301007387 */ /* 0x0007e20000100800 */
[----:B-1----:R-:W-:-:S03]  /*3be40*/  MOV R40, R51 ;  /* 0x0000003300287202 */ /* 0x002fc60000000f00 */
[----:B------:R1:W-:Y:S01]  /*3be50*/  STL [R1+0x1220], R54 ;  /* 0x0012203601007387 */ /* 0x0003e20000100800 */
[----:B------:R-:W-:-:S05]  /*3be60*/  IMAD.MOV.U32 R41, RZ, RZ, R54 ;  /* 0x000000ffff297224 */ /* 0x000fca00078e0036 */
[----:B------:R1:W-:Y:S01]  /*3be70*/  LDGSTS.E [R6+0x3100], desc[UR10][R40.64], P2 ;  /* 0x0310000028067fae */ /* 0x0003e200091a100a */
[----:B---3--:R-:W-:-:S05]  /*3be80*/  IADD3 R43, P4, PT, R43, R5, RZ ;  /* 0x000000052b2b7210 */ /* 0x008fca0007f9e0ff */
[----:B------:R-:W-:Y:S01]  /*3be90*/  IMAD.X R50, R50, 0x1, R4, P4 ;  /* 0x0000000132327824 */ /* 0x000fe200020e0604 */
[----:B------:R-:W-:Y:S04]  /*3bea0*/  STL [R1+0x11e8], R43 ;  /* 0x0011e82b01007387 */ /* 0x000fe80000100800 */
[----:B------:R-:W3:Y:S01]  /*3beb0*/  LDL.LU R58, [R1+0x11ac] ;  /* 0x0011ac00013a7983 */ /* 0x000ee20000300800 */
[----:B-1----:R-:W-:-:S03]  /*3bec0*/  IMAD.MOV.U32 R41, RZ, RZ, R50 ;  /* 0x000000ffff297224 */ /* 0x002fc600078e0032 */
[----:B------:R1:W-:Y:S01]  /*3bed0*/  STL [R1+0x11e4], R50 ;  /* 0x0011e43201007387 */ /* 0x0003e20000100800 */
[----:B------:R-:W-:-:S03]  /*3bee0*/  MOV R40, R43 ;  /* 0x0000002b00287202 */ /* 0x000fc60000000f00 */
[----:B------:R-:W3:Y:S04]  /*3bef0*/  LDL.LU R51, [R1+0x1164] ;  /* 0x0011640001337983 */ /* 0x000ee80000300800 */
[----:B------:R-:W3:Y:S04]  /*3bf00*/  LDL.LU R54, [R1+0x116c] ;  /* 0x00116c0001367983 */ /* 0x000ee80000300800 */
[----:B-1----:R-:W3:Y:S04]  /*3bf10*/  LDL.LU R50, [R1+0x1170] ;  /* 0x0011700001327983 */ /* 0x002ee80000300800 */
[----:B------:R-:W3:Y:S04]  /*3bf20*/  LDL.LU R56, [R1+0x1124] ;  /* 0x0011240001387983 */ /* 0x000ee80000300800 */
[----:B------:R-:W3:Y:S04]  /*3bf30*/  LDL.LU R43, [R1+0x1128] ;  /* 0x00112800012b7983 */ /* 0x000ee80000300800 */
[----:B------:R1:W-:Y:S01]  /*3bf40*/  LDGSTS.E [R6+0x3800], desc[UR10][R40.64], P1 ;  /* 0x0380000028067fae */ /* 0x0003e200089a100a */
[----:B--2---:R-:W-:-:S02]  /*3bf50*/  IADD3 R49, P3, PT, R49, R5, RZ ;  /* 0x0000000531317210 */ /* 0x004fc40007f7e0ff */
[----:B----4-:R-:W-:-:S03]  /*3bf60*/  IADD3 R46, P4, PT, R46, R5, RZ ;  /* 0x000000052e2e7210 */ /* 0x010fc60007f9e0ff */
        /* <DEDUP_REMOVED lines=10> */
[----:B------:R1:W-:Y:S02]  /*3c010*/  LDGSTS.E [R6+0x3900], desc[UR10][R40.64], P1 ;  /* 0x0390000028067fae */ /* 0x0003e400089a100a */
[----:B-1----:R-:W-:Y:S01]  /*3c020*/  IMAD.MOV.U32 R41, RZ, RZ, R47 ;  /* 0x000000ffff297224 */ /* 0x002fe200078e002f */
[----:B------:R-:W-:Y:S01]  /*3c030*/  MOV R40, R46 ;  /* 0x0000002e00287202 */ /* 0x000fe20000000f00 */
[----:B--2---:R-:W2:Y:S04]  /*3c040*/  LDL.LU R47, [R1+0x10d4] ;  /* 0x0010d400012f7983 */ /* 0x004ea80000300800 */
[----:B------:R-:W2:Y:S01]  /*3c050*/  LDL.LU R46, [R1+0x10d8] ;  /* 0x0010d800012e7983 */ /* 0x000ea20000300800 */
[----:B------:R-:W-:-:S04]  /*3c060*/  ISETP.GT.AND P2, PT, R0, 0x20, PT ;  /* 0x000000200000780c */ /* 0x000fc80003f44270 */
[----:B------:R-:W-:-:S04]  /*3c070*/  SEL R7, RZ, 0x4, !P2 ;  /* 0x00000004ff077807 */ /* 0x000fc80005000000 */
[----:B------:R-:W-:Y:S02]  /*3c080*/  SEL R7, R7, RZ, !P0 ;  /* 0x000000ff07077207 */ /* 0x000fe40004000000 */
[----:B------:R-:W-:Y:S02]  /*3c090*/  ISETP.GT.AND P1, PT, R0, 0x24, PT ;  /* 0x000000240000780c */ /* 0x000fe40003f24270 */
[----:B------:R-:W-:Y:S02]  /*3c0a0*/  ISETP.NE.U32.AND P2, PT, R7, RZ, PT ;  /* 0x000000ff0700720c */ /* 0x000fe40003f45070 */
[----:B------:R-:W-:Y:S02]  /*3c0b0*/  SEL R7, RZ, 0x4, !P1 ;  /* 0x00000004ff077807 */ /* 0x000fe40004800000 */
[----:B------:R-:W-:Y:S02]  /*3c0c0*/  IADD3 R57, P3, PT, R57, R5, RZ ;  /* 0x0000000539397210 */ /* 0x000fe40007f7e0ff */
[----:B------:R-:W-:-:S02]  /*3c0d0*/  SEL R7, R7, RZ, !P0 ;  /* 0x000000ff07077207 */ /* 0x000fc40004000000 */
[----:B------:R-:W-:Y:S02]  /*3c0e0*/  IADD3 R42, P4, PT, R42, R5, RZ ;  /* 0x000000052a2a7210 */ /* 0x000fe40007f9e0ff */
[----:B------:R-:W-:-:S03]  /*3c0f0*/  ISETP.NE.U32.AND P1, PT, R7, RZ, PT ;  /* 0x000000ff0700720c */ /* 0x000fc60003f25070 */
[----:B------:R1:W-:Y:S04]  /*3c100*/  LDGSTS.E [R6+0x4000], desc[UR10][R40.64], P2 ;  /* 0x0400000028067fae */ /* 0x0003e800091a100a */
[----:B------:R-:W-:Y:S01]  /*3c110*/  STL [R1+0x11b0], R57 ;  /* 0x0011b03901007387 */ /* 0x000fe20000100800 */
[----:B-1----:R-:W-:Y:S02]  /*3c120*/  MOV R40, R57 ;  /* 0x0000003900287202 */ /* 0x002fe40000000f00 */
[----:B---3--:R-:W-:-:S05]  /*3c130*/  IADD3.X R58, PT, PT, R58, R4, RZ, P3, !PT ;  /* 0x000000043a3a7210 */ /* 0x008fca0001ffe4ff */
[----:B------:R-:W-:Y:S02]  /*3c140*/  IMAD.MOV.U32 R41, RZ, RZ, R58 ;  /* 0x000000ffff297224 */ /* 0x000fe400078e003a */
[----:B------:R-:W-:Y:S01]  /*3c150*/  IMAD.X R51, R51, 0x1, R4, P4 ;  /* 0x0000000133337824 */ /* 0x000fe200020e0604 */
[----:B------:R-:W-:Y:S04]  /*3c160*/  STL [R1+0x11ac], R58 ;  /* 0x0011ac3a01007387 */ /* 0x000fe80000100800 */
[----:B------:R1:W-:Y:S01]  /*3c170*/  LDGSTS.E [R6+0x4100], desc[UR10][R40.64], P2 ;  /* 0x0410000028067fae */ /* 0x0003e200091a100a */
[----:B------:R-:W-:-:S03]  /*3c180*/  IADD3 R50, P3, PT, R50, R5, RZ ;  /* 0x0000000532327210 */ /* 0x000fc60007f7e0ff */
[----:B------:R-:W-:Y:S01]  /*3c190*/  STL [R1+0x1168], R42 ;  /* 0x0011682a01007387 */ /* 0x000fe20000100800 */
[----:B------:R-:W-:Y:S02]  /*3c1a0*/  ISETP.GT.AND P2, PT, R0, 0x28, PT ;  /* 0x000000280000780c */ /* 0x000fe40003f44270 */
[----:B------:R-:W-:Y:S01]  /*3c1b0*/  IADD3.X R54, PT, PT, R54, R4, RZ, P3, !PT ;  /* 0x0000000436367210 */ /* 0x000fe20001ffe4ff */
[----:B------:R3:W-:Y:S01]  /*3c1c0*/  STL [R1+0x1164], R51 ;  /* 0x0011643301007387 */ /* 0x0007e20000100800 */
[----:B------:R-:W-:Y:S01]  /*3c1d0*/  IADD3 R43, P4, PT, R43, R5, RZ ;  /* 0x000000052b2b7210 */ /* 0x000fe20007f9e0ff */
[----:B-1----:R-:W-:Y:S01]  /*3c1e0*/  IMAD.MOV.U32 R41, RZ, RZ, R51 ;  /* 0x000000ffff297224 */ /* 0x002fe200078e0033 */
[----:B------:R-:W-:-:S03]  /*3c1f0*/  MOV R40, R42 ;  /* 0x0000002a00287202 */ /* 0x000fc60000000f00 */
[----:B------:R-:W-:Y:S01]  /*3c200*/  IMAD.X R56, R56, 0x1, R4, P4 ;  /* 0x0000000138387824 */ /* 0x000fe200020e0604 */
[----:B---3--:R-:W3:Y:S01]  /*3c210*/  LDL.LU R51, [R1+0x10e0] ;  /* 0x0010e00001337983 */ /* 0x008ee20000300800 */
[----:B------:R-:W-:-:S03]  /*3c220*/  SEL R7, RZ, 0x4, !P2 ;  /* 0x00000004ff077807 */ /* 0x000fc60005000000 */
        /* <DEDUP_REMOVED lines=19> */
[----:B------:R-:W-:Y:S01]  /*3c360*/  IADD3.X R55, PT, PT, R55, R4, RZ, P3, !PT ;  /* 0x0000000437377210 */ /* 0x000fe20001ffe4ff */
[----:B------:R4:W-:Y:S01]  /*3c370*/  STL [R1+0x1130], R49 ;  /* 0x0011303101007387 */ /* 0x0009e20000100800 */
[----:B-1----:R-:W-:-:S03]  /*3c380*/  MOV R40, R49 ;  /* 0x0000003100287202 */ /* 0x002fc60000000f00 */
[----:B------:R1:W-:Y:S01]  /*3c390*/  STL [R1+0x112c], R55 ;  /* 0x00112c3701007387 */ /* 0x0003e20000100800 */
[----:B------:R-:W-:-:S05]  /*3c3a0*/  IMAD.MOV.U32 R41, RZ, RZ, R55 ;  /* 0x000000ffff297224 */ /* 0x000fca00078e0037 */
[----:B------:R1:W-:Y:S01]  /*3c3b0*/  LDGSTS.E [R6+0x5100], desc[UR10][R40.64], P2 ;  /* 0x0510000028067fae */ /* 0x0003e200091a100a */
[----:B--2---:R-:W-:-:S05]  /*3c3c0*/  IADD3 R46, P4, PT, R46, R5, RZ ;  /* 0x000000052e2e7210 */ /* 0x004fca0007f9e0ff */
[----:B------:R-:W-:Y:S01]  /*3c3d0*/  IMAD.X R47, R47, 0x1, R4, P4 ;  /* 0x000000012f2f7824 */ /* 0x000fe200020e0604 */
[----:B------:R-:W-:Y:S04]  /*3c3e0*/  STL [R1+0x10d8], R46 ;  /* 0x0010d82e01007387 */ /* 0x000fe80000100800 */
[----:B------:R-:W2:Y:S01]  /*3c3f0*/  LDL.LU R58, [R1+0x109c] ;  /* 0x00109c00013a7983 */ /* 0x000ea20000300800 */
[----:B-1----:R-:W-:-:S03]  /*3c400*/  IMAD.MOV.U32 R41, RZ, RZ, R47 ;  /* 0x000000ffff297224 */ /* 0x002fc600078e002f */
[----:B------:R1:W-:Y:S01]  /*3c410*/  STL [R1+0x10d4], R47 ;  /* 0x0010d42f01007387 */ /* 0x0003e20000100800 */
[----:B------:R-:W-:-:S03]  /*3c420*/  MOV R40, R46 ;  /* 0x0000002e00287202 */ /* 0x000fc60000000f00 */
[----:B----4-:R-:W4:Y:S04]  /*3c430*/  LDL.LU R49, [R1+0x1054] ;  /* 0x0010540001317983 */ /* 0x010f280000300800 */
[----:B------:R-:W4:Y:S04]  /*3c440*/  LDL.LU R55, [R1+0x105c] ;  /* 0x00105c0001377983 */ /* 0x000f280000300800 */
[----:B-1----:R-:W4:Y:S04]  /*3c450*/  LDL.LU R47, [R1+0x1060] ;  /* 0x00106000012f7983 */ /* 0x002f280000300800 */
        /* <DEDUP_REMOVED lines=37> */
[----:B--2---:R-:W-:-:S05]  /*3c6b0*/  IADD3.X R58, PT, PT, R58, R4, RZ, P3, !PT ;  /* 0x000000043a3a7210 */ /* 0x004fca0001ffe4ff */
[----:B------:R-:W-:Y:S02]  /*3c6c0*/  IMAD.MOV.U32 R41, RZ, RZ, R58 ;  /* 0x000000ffff297224 */ /* 0x000fe400078e003a */
[----:B----4-:R-:W-:Y:S01]  /*3c6d0*/  IMAD.X R49, R49, 0x1, R4, P4 ;  /* 0x0000000131317824 */ /* 0x010fe200020e0604 */
[----:B------:R-:W-:Y:S04]  /*3c6e0*/  STL [R1+0x109c], R58 ;  /* 0x00109c3a01007387 */ /* 0x000fe80000100800 */
[----:B------:R1:W-:Y:S01]  /*3c6f0*/  LDGSTS.E [R6+0x6100], desc[UR10][R40.64], P2 ;  /* 0x0610000028067fae */ /* 0x0003e200091a100a */
[----:B------:R-:W-:-:S03]  /*3c700*/  IADD3 R47, P3, PT, R47, R5, RZ ;  /* 0x000000052f2f7210 */ /* 0x000fc60007f7e0ff */
[----:B------:R-:W-:Y:S01]  /*3c710*/  STL [R1+0x1058], R43 ;  /* 0x0010582b01007387 */ /* 0x000fe20000100800 */
[----:B------:R-:W-:-:S03]  /*3c720*/  IADD3.X R55, PT, PT, R55, R4, RZ, P3, !PT ;  /* 0x0000000437377210 */ /* 0x000fc60001ffe4ff */
[----:B------:R2:W-:Y:S01]  /*3c730*/  STL [R1+0x1054], R49 ;  /* 0x0010543101007387 */ /* 0x0005e20000100800 */
[----:B------:R-:W-:Y:S01]  /*3c740*/  IADD3 R46, P4, PT, R46, R5, RZ ;  /* 0x000000052e2e7210 */ /* 0x000fe20007f9e0ff */
[----:B-1----:R-:W-:Y:S01]  /*3c750*/  IMAD.MOV.U32 R41, RZ, RZ, R49 ;  /* 0x000000ffff297224 */ /* 0x002fe200078e0031 */
[----:B------:R-:W-:-:S03]  /*3c760*/  MOV R40, R43 ;  /* 0x0000002b00287202 */ /* 0x000fc60000000f00 */
[----:B------:R-:W-:Y:S01]  /*3c770*/  IMAD.X R56, R56, 0x1, R4, P4 ;  /* 0x0000000138387824 */ /* 0x000fe200020e0604 */
[----:B--2---:R-:W2:Y:S04]  /*3c780*/  LDL.LU R49, [R1+0xfd0] ;  /* 0x000fd00001317983 */ /* 0x004ea80000300800 */
[----:B------:R-:W4:Y:S04]  /*3c790*/  LDL.LU R43, [R1+0xf88] ;  /* 0x000f8800012b7983 */ /* 0x000f280000300800 */
        /* <DEDUP_REMOVED lines=35> */
[----:B------:R1:W-:Y:S04]  /*3c9d0*/  STL [R1+0xfc4], R50 ;  /* 0x000fc43201007387 */ /* 0x0003e80000100800 */
[----:B------:R-:W3:Y:S04]  /*3c9e0*/  LDL.LU R51, [R1+0xf44] ;  /* 0x000f440001337983 */ /* 0x000ee80000300800 */
[----:B------:R-:W3:Y:S04]  /*3c9f0*/  LDL.LU R54, [R1+0xf4c] ;  /* 0x000f4c0001367983 */ /* 0x000ee80000300800 */
[----:B-1----:R-:W3:Y:S01]  /*3ca00*/  LDL.LU R50, [R1+0xf50] ;  /* 0x000f500001327983 */ /* 0x002ee20000300800 */
[----:B------:R-:W-:-:S03]  /*3ca10*/  MOV R40, R42 ;  /* 0x0000002a00287202 */ /* 0x000fc60000000f00 */
[----:B------:R-:W3:Y:S04]  /*3ca20*/  LDL.LU R56, [R1+0xf04] ;  /* 0x000f040001387983 */ /* 0x000ee80000300800 */
[----:B------:R-:W3:Y:S04]  /*3ca30*/  LDL.LU R42, [R1+0xf08] ;  /* 0x000f0800012a7983 */ /* 0x000ee80000300800 */
[----:B------:R1:W-:Y:S01]  /*3ca40*/  LDGSTS.E [R6+0x7800], desc[UR10][R40.64], P1 ;  /* 0x0780000028067fae */ /* 0x0003e200089a100a */
[-C--:B--2---:R-:W-:Y:S02]  /*3ca50*/  IADD3 R49, P3, PT, R49, R5.reuse, RZ ;  /* 0x0000000531317210 */ /* 0x084fe40007f7e0ff */
        /* <DEDUP_REMOVED lines=41> */
[----:B------:R-:W-:Y:S02]  /*3ccf0*/  MOV R40, R46 ;  /* 0x0000002e00287202 */ /* 0x000fe40000000f00 */
[----:B------:R-:W-:Y:S01]  /*3cd00*/  SEL R7, RZ, 0x4, !P2 ;  /* 0x00000004ff077807 */ /* 0x000fe20005000000 */
[----:B---3--:R-:W3:Y:S04]  /*3cd10*/  LDL.LU R51, [R1+0xed0] ;  /* 0x000ed00001337983 */ /* 0x008ee80000300800 */
[----:B------:R-:W3:Y:S04]  /*3cd20*/  LDL.LU R46, [R1+0x3bc] ;  /* 0x0003bc00012e7983 */ /* 0x000ee80000300800 */
[----:B------:R-:W-:Y:S04]  /*3cd30*/  STL [R1+0xf50], R50 ;  /* 0x000f503201007387 */ /* 0x000fe80000100800 */
[----:B------:R1:W-:Y:S04]  /*3cd40*/  LDGSTS.E [R6+0x8800], desc[UR10][R40.64], P1 ;  /* 0x0880000028067fae */ /* 0x0003e800089a100a */
[----:B------:R1:W-:Y:S01]  /*3cd50*/  STL [R1+0xf4c], R54 ;  /* 0x000f4c3601007387 */ /* 0x0003e20000100800 */
[----:B------:R-:W-:-:S03]  /*3cd60*/  SEL R7, R7, RZ, !P0 ;  /* 0x000000ff07077207 */ /* 0x000fc60004000000 */
[----:B------:R1:W-:Y:S01]  /*3cd70*/  STL [R1+0xf08], R42 ;  /* 0x000f082a01007387 */ /* 0x0003e20000100800 */
[----:B------:R-:W-:Y:S02]  /*3cd80*/  IMAD.X R56, R56, 0x1, R4, P4 ;  /* 0x0000000138387824 */ /* 0x000fe400020e0604 */
[----:B-1----:R-:W-:Y:S02]  /*3cd90*/  IMAD.MOV.U32 R41, RZ, RZ, R54 ;  /* 0x000000ffff297224 */ /* 0x002fe400078e0036 */
[----:B------:R-:W3:Y:S01]  /*3cda0*/  LDL.LU R54, [R1+0xecc] ;  /* 0x000ecc0001367983 */ /* 0x000ee20000300800 */
[----:B------:R-:W-:Y:S02]  /*3cdb0*/  ISETP.NE.U32.AND P2, PT, R7, RZ, PT ;  /* 0x000000ff0700720c */ /* 0x000fe40003f45070 */
[----:B------:R-:W-:Y:S01]  /*3cdc0*/  MOV R40, R50 ;  /* 0x0000003200287202 */ /* 0x000fe20000000f00 */
[----:B------:R-:W-:Y:S04]  /*3cdd0*/  STL [R1+0xf04], R56 ;  /* 0x000f043801007387 */ /* 0x000fe80000100800 */
[----:B------:R-:W3:Y:S04]  /*3cde0*/  LDL.LU R50, [R1+0x3b8] ;  /* 0x0003b80001327983 */ /* 0x000ee80000300800 */
[----:B------:R1:W-:Y:S04]  /*3cdf0*/  LDGSTS.E [R6+0x8900], desc[UR10][R40.64], P1 ;  /* 0x0890000028067fae */ /* 0x0003e800089a100a */
[----:B------:R-:W3:Y:S01]  /*3ce00*/  LDL.LU R57, [R1+0x3c4] ;  /* 0x0003c40001397983 */ /* 0x000ee20000300800 */
[----:B-1----:R-:W-:Y:S01]  /*3ce10*/  MOV R40, R42 ;  /* 0x0000002a00287202 */ /* 0x002fe20000000f00 */
[----:B------:R-:W-:-:S02]  /*3ce20*/  IMAD.MOV.U32 R41, RZ, RZ, R56 ;  /* 0x000000ffff297224 */ /* 0x000fc400078e0038 */
        /* <DEDUP_REMOVED lines=31> */
[----:B------:R-:W-:Y:S02]  /*3d020*/  IADD3 R46, P4, PT, R46, R5, RZ ;  /* 0x000000052e2e7210 */ /* 0x000fe40007f9e0ff */
[----:B-1----:R-:W-:Y:S01]  /*3d030*/  MOV R40, R51 ;  /* 0x0000003300287202 */ /* 0x002fe20000000f00 */
[----:B------:R-:W-:Y:S01]  /*3d040*/  STL [R1+0xed0], R51 ;  /* 0x000ed03301007387 */ /* 0x000fe20000100800 */
[----:B------:R-:W-:-:S05]  /*3d050*/  IADD3.X R54, PT, PT, R54, R4, RZ, P3, !PT ;  /* 0x0000000436367210 */ /* 0x000fca0001ffe4ff */
[----:B------:R-:W-:Y:S02]  /*3d060*/  IMAD.MOV.U32 R41, RZ, RZ, R54 ;  /* 0x000000ffff297224 */ /* 0x000fe400078e0036 */
[----:B------:R-:W-:Y:S01]  /*3d070*/  IMAD.X R50, R50, 0x1, R4, P4 ;  /* 0x0000000132327824 */ /* 0x000fe200020e0604 */
[----:B------:R1:W-:Y:S04]  /*3d080*/  STL [R1+0xecc], R54 ;  /* 0x000ecc3601007387 */ /* 0x0003e80000100800 */
[----:B------:R3:W-:Y:S01]  /*3d090*/  LDGSTS.E [R6+0x9900], desc[UR10][R40.64], P1 ;  /* 0x0990000028067fae */ /* 0x0007e200089a100a */
[----:B------:R-:W-:-:S03]  /*3d0a0*/  ISETP.GT.AND P1, PT, R0, 0x54, PT ;  /* 0x000000540000780c */ /* 0x000fc60003f24270 */
[----:B------:R-:W-:Y:S01]  /*3d0b0*/  STL [R1+0x3bc], R46 ;  /* 0x0003bc2e01007387 */ /* 0x000fe20000100800 */
[----:B------:R-:W-:-:S03]  /*3d0c0*/  SEL R7, RZ, 0x4, !P1 ;  /* 0x00000004ff077807 */ /* 0x000fc60004800000 */
[----:B------:R3:W-:Y:S01]  /*3d0d0*/  STL [R1+0x3b8], R50 ;  /* 0x0003b83201007387 */ /* 0x0007e20000100800 */
[----:B------:R-:W-:-:S03]  /*3d0e0*/  IADD3 R57, P3, PT, R57, R5, RZ ;  /* 0x0000000539397210 */ /* 0x000fc60007f7e0ff */
[----:B-1----:R-:W4:Y:S01]  /*3d0f0*/  LDL.LU R54, [R1+0x440] ;  /* 0x0004400001367983 */ /* 0x002f220000300800 */
[----:B---3--:R-:W-:-:S03]  /*3d100*/  IMAD.MOV.U32 R41, RZ, RZ, R50 ;  /* 0x000000ffff297224 */ /* 0x008fc600078e0032 */
[----:B------:R-:W3:Y:S01]  /*3d110*/  LDL.LU R51, [R1+0x444] ;  /* 0x0004440001337983 */ /* 0x000ee20000300800 */
[----:B------:R-:W-:Y:S02]  /*3d120*/  MOV R40, R46 ;  /* 0x0000002e00287202 */ /* 0x000fe40000000f00 */
[----:B------:R-:W-:Y:S01]  /*3d130*/  SEL R7, R7, RZ, !P0 ;  /* 0x000000ff07077207 */ /* 0x000fe20004000000 */
[----:B------:R-:W3:Y:S01]  /*3d140*/  LDL.LU R50, [R1+0x478] ;  /* 0x0004780001327983 */ /* 0x000ee20000300800 */
[----:B------:R-:W-:-:S03]  /*3d150*/  IADD3 R42, P4, PT, R42, R5, RZ ;  /* 0x000000052a2a7210 */ /* 0x000fc60007f9e0ff */
[----:B------:R-:W3:Y:S01]  /*3d160*/  LDL.LU R46, [R1+0x47c] ;  /* 0x00047c00012e7983 */ /* 0x000ee20000300800 */
[----:B------:R-:W-:-:S03]  /*3d170*/  ISETP.NE.U32.AND P1, PT, R7, RZ, PT ;  /* 0x000000ff0700720c */ /* 0x000fc60003f25070 */
[----:B------:R1:W-:Y:S04]  /*3d180*/  LDGSTS.E [R6+0xa000], desc[UR10][R40.64], P2 ;  /* 0x0a00000028067fae */ /* 0x0003e800091a100a */
        /* <DEDUP_REMOVED lines=32> */
[----:B------:R-:W-:Y:S01]  /*3d390*/  ISETP.GT.AND P1, PT, R0, 0x5c, PT ;  /* 0x0000005c0000780c */ /* 0x000fe20003f24270 */
[----:B-1----:R-:W-:Y:S01]  /*3d3a0*/  IMAD.MOV.U32 R41, RZ, RZ, R56 ;  /* 0x000000ffff297224 */ /* 0x002fe200078e0038 */
[----:B------:R-:W-:Y:S02]  /*3d3b0*/  MOV R40, R43 ;  /* 0x0000002b00287202 */ /* 0x000fe40000000f00 */
[----:B------:R-:W4:Y:S01]  /*3d3c0*/  LDL.LU R43, [R1+0x4fc] ;  /* 0x0004fc00012b7983 */ /* 0x000f220000300800 */
[----:B------:R-:W-:-:S04]  /*3d3d0*/  SEL R7, RZ, 0x4, !P1 ;  /* 0x00000004ff077807 */ /* 0x000fc80004800000 */
[----:B------:R-:W-:Y:S02]  /*3d3e0*/  SEL R7, R7, RZ, !P0 ;  /* 0x000000ff07077207 */ /* 0x000fe40004000000 */
[----:B------:R1:W-:Y:S02]  /*3d3f0*/  LDGSTS.E [R6+0xb000], desc[UR10][R40.64], P2 ;  /* 0x0b00000028067fae */ /* 0x0003e400091a100a */
[----:B------:R-:W-:Y:S02]  /*3d400*/  ISETP.NE.U32.AND P1, PT, R7, RZ, PT ;  /* 0x000000ff0700720c */ /* 0x000fe40003f25070 */
[----:B---3--:R-:W-:-:S04]  /*3d410*/  IADD3 R51, P3, PT, R51, R5, RZ ;  /* 0x0000000533337210 */ /* 0x008fc80007f7e0ff */
[----:B------:R-:W-:Y:S01]  /*3d420*/  IADD3.X R54, PT, PT, R54, R4, RZ, P3, !PT ;  /* 0x0000000436367210 */ /* 0x000fe20001ffe4ff */
[----:B------:R3:W-:Y:S01]  /*3d430*/  STL [R1+0x444], R51 ;  /* 0x0004443301007387 */ /* 0x0007e20000100800 */
[----:B------:R-:W-:-:S03]  /*3d440*/  IADD3 R46, P4, PT, R46, R5, RZ ;  /* 0x000000052e2e7210 */ /* 0x000fc60007f9e0ff */
[----:B------:R3:W-:Y:S01]  /*3d450*/  STL [R1+0x440], R54 ;  /* 0x0004403601007387 */ /* 0x0007e20000100800 */
[----:B-1----:R-:W-:Y:S01]  /*3d460*/  MOV R40, R51 ;  /* 0x0000003300287202 */ /* 0x002fe20000000f00 */
[----:B------:R-:W-:Y:S02]  /*3d470*/  IMAD.MOV.U32 R41, RZ, RZ, R54 ;  /* 0x000000ffff297224 */ /* 0x000fe400078e0036 */
[----:B------:R-:W-:Y:S01]  /*3d480*/  IMAD.X R50, R50, 0x1, R4, P4 ;  /* 0x0000000132327824 */ /* 0x000fe200020e0604 */
[----:B------:R-:W-:Y:S04]  /*3d490*/  STL [R1+0x47c], R46 ;  /* 0x00047c2e01007387 */ /* 0x000fe80000100800 */
[----:B------:R-:W4:Y:S04]  /*3d4a0*/  LDL.LU R58, [R1+0x4c0] ;  /* 0x0004c000013a7983 */ /* 0x000f280000300800 */
[----:B------:R1:W-:Y:S04]  /*3d4b0*/  STL [R1+0x478], R50 ;  /* 0x0004783201007387 */ /* 0x0003e80000100800 */
[----:B---3--:R-:W3:Y:S04]  /*3d4c0*/  LDL.LU R51, [R1+0x4f8] ;  /* 0x0004f80001337983 */ /* 0x008ee80000300800 */
[----:B------:R1:W-:Y:S04]  /*3d4d0*/  LDGSTS.E [R6+0xb100], desc[UR10][R40.64], P2 ;  /* 0x0b10000028067fae */ /* 0x0003e800091a100a */
[----:B------:R-:W3:Y:S01]  /*3d4e0*/  LDL.LU R54, [R1+0x500] ;  /* 0x0005000001367983 */ /* 0x000ee20000300800 */
[----:B-1----:R-:W-:-:S03]  /*3d4f0*/  IMAD.MOV.U32 R41, RZ, RZ, R50 ;  /* 0x000000ffff297224 */ /* 0x002fc600078e0032 */
[----:B------:R-:W3:Y:S01]  /*3d500*/  LDL.LU R50, [R1+0x504] ;  /* 0x0005040001327983 */ /* 0x000ee20000300800 */
        /* <DEDUP_REMOVED lines=34> */
[----:B------:R-:W-:-:S05]  /*3d730*/  IADD3.X R58, PT, PT, R58, R4, RZ, P3, !PT ;  /* 0x000000043a3a7210 */ /* 0x000fca0001ffe4ff */
[----:B------:R-:W-:Y:S02]  /*3d740*/  IMAD.MOV.U32 R41, RZ, RZ, R58 ;  /* 0x000000ffff297224 */ /* 0x000fe400078e003a */
[----:B---3--:R-:W-:Y:S01]  /*3d750*/  IMAD.X R51, R51, 0x1, R4, P4 ;  /* 0x0000000133337824 */ /* 0x008fe200020e0604 */
[----:B------:R-:W-:Y:S04]  /*3d760*/  STL [R1+0x4c0], R58 ;  /* 0x0004c03a01007387 */ /* 0x000fe80000100800 */
[----:B------:R1:W-:Y:S01]  /*3d770*/  LDGSTS.E [R6+0xc100], desc[UR10][R40.64], P2 ;  /* 0x0c10000028067fae */ /* 0x0003e200091a100a */
[----:B------:R-:W-:-:S03]  /*3d780*/  ISETP.GT.AND P2, PT, R0, 0x68, PT ;  /* 0x000000680000780c */ /* 0x000fc60003f44270 */
[----:B------:R-:W-:Y:S01]  /*3d790*/  STL [R1+0x4fc], R43 ;  /* 0x0004fc2b01007387 */ /* 0x000fe20000100800 */
[----:B------:R-:W-:-:S03]  /*3d7a0*/  SEL R7, RZ, 0x4, !P2 ;  /* 0x00000004ff077807 */ /* 0x000fc60005000000 */
[----:B------:R3:W-:Y:S01]  /*3d7b0*/  STL [R1+0x4f8], R51 ;  /* 0x0004f83301007387 */ /* 0x0007e20000100800 */
[----:B------:R-:W-:Y:S01]  /*3d7c0*/  IADD3 R50, P3, PT, R50, R5, RZ ;  /* 0x0000000532327210 */ /* 0x000fe20007f7e0ff */
[----:B-1----:R-:W-:Y:S01]  /*3d7d0*/  IMAD.MOV.U32 R41, RZ, RZ, R51 ;  /* 0x000000ffff297224 */ /* 0x002fe200078e0033 */
[----:B------:R-:W-:Y:S02]  /*3d7e0*/  MOV R40, R43 ;  /* 0x0000002b00287202 */ /* 0x000fe40000000f00 */
[----:B------:R-:W-:Y:S01]  /*3d7f0*/  IADD3.X R54, PT, PT, R54, R4, RZ, P3, !PT ;  /* 0x0000000436367210 */ /* 0x000fe20001ffe4ff */
[----:B---3--:R-:W3:Y:S01]  /*3d800*/  LDL.LU R51, [R1+0x584] ;  /* 0x0005840001337983 */ /* 0x008ee20000300800 */
[----:B------:R-:W-:-:S03]  /*3d810*/  IADD3 R46, P4, PT, R46, R5, RZ ;  /* 0x000000052e2e7210 */ /* 0x000fc60007f9e0ff */
[----:B------:R-:W3:Y:S04]  /*3d820*/  LDL.LU R43, [R1+0x5bc] ;  /* 0x0005bc00012b7983 */ /* 0x000ee80000300800 */
[----:B------:R-:W-:Y:S01]  /*3d830*/  STL [R1+0x504], R50 ;  /* 0x0005043201007387 */ /* 0x000fe20000100800 */
[----:B------:R-:W-:-:S03]  /*3d840*/  IMAD.X R56, R56, 0x1, R4, P4 ;  /* 0x0000000138387824 */ /* 0x000fc600020e0604 */
[----:B------:R1:W-:Y:S01]  /*3d850*/  LDGSTS.E [R6+0xc800], desc[UR10][R40.64], P1 ;  /* 0x0c80000028067fae */ /* 0x0003e200089a100a */
[----:B------:R-:W-:-:S03]  /*3d860*/  SEL R7, R7, RZ, !P0 ;  /* 0x000000ff07077207 */ /* 0x000fc60004000000 */
[----:B------:R1:W-:Y:S04]  /*3d870*/  STL [R1+0x500], R54 ;  /* 0x0005003601007387 */ /* 0x0003e80000100800 */
[----:B------:R1:W-:Y:S02]  /*3d880*/  STL [R1+0x53c], R46 ;  /* 0x00053c2e01007387 */ /* 0x0003e40000100800 */
[----:B-1----:R-:W-:Y:S02]  /*3d890*/  IMAD.MOV.U32 R41, RZ, RZ, R54 ;  /* 0x000000ffff297224 */ /* 0x002fe400078e0036 */
[----:B------:R-:W3:Y:S01]  /*3d8a0*/  LDL.LU R54, [R1+0x580] ;  /* 0x0005800001367983 */ /* 0x000ee20000300800 */
[----:B------:R-:W-:Y:S02]  /*3d8b0*/  MOV R40, R50 ;  /* 0x0000003200287202 */ /* 0x000fe40000000f00 */
[----:B------:R-:W-:Y:S01]  /*3d8c0*/  ISETP.NE.U32.AND P2, PT, R7, RZ, PT ;  /* 0x000000ff0700720c */ /* 0x000fe20003f45070 */
[----:B------:R-:W-:Y:S04]  /*3d8d0*/  STL [R1+0x538], R56 ;  /* 0x0005383801007387 */ /* 0x000fe80000100800 */
[----:B------:R-:W3:Y:S04]  /*3d8e0*/  LDL.LU R50, [R1+0x5b8] ;  /* 0x0005b80001327983 */ /* 0x000ee80000300800 */
[----:B------:R1:W-:Y:S04]  /*3d8f0*/  LDGSTS.E [R6+0xc900], desc[UR10][R40.64], P1 ;  /* 0x0c90000028067fae */ /* 0x0003e800089a100a */
[----:B------:R-:W3:Y:S01]  /*3d900*/  LDL.LU R57, [R1+0x5c4] ;  /* 0x0005c40001397983 */ /* 0x000ee20000300800 */
[----:B-1----:R-:W-:-:S03]  /*3d910*/  MOV R40, R46 ;  /* 0x0000002e00287202 */ /* 0x002fc60000000f00 */
[----:B------:R-:W3:Y:S01]  /*3d920*/  LDL.LU R46, [R1+0x5fc] ;  /* 0x0005fc00012e7983 */ /* 0x000ee20000300800 */
[----:B------:R-:W-:-:S05]  /*3d930*/  IMAD.MOV.U32 R41, RZ, RZ, R56 ;  /* 0x000000ffff297224 */ /* 0x000fca00078e0038 */
[----:B------:R1:W-:Y:S01]  /*3d940*/  LDGSTS.E [R6+0xd000], desc[UR10][R40.64], P2 ;  /* 0x0d00000028067fae */ /* 0x0003e200091a100a */
[----:B----4-:R-:W-:-:S04]  /*3d950*/  IADD3 R49, P3, PT, R49, R5, RZ ;  /* 0x0000000531317210 */ /* 0x010fc80007f7e0ff */
[----:B------:R-:W-:Y:S01]  /*3d960*/  IADD3.X R55, PT, PT, R55, R4, RZ, P3, !PT ;  /* 0x0000000437377210 */ /* 0x000fe20001ffe4ff */
[----:B------:R4:W-:Y:S04]  /*3d970*/  STL [R1+0x544], R49 ;  /* 0x0005443101007387 */ /* 0x0009e80000100800 */
[----:B------:R2:W-:Y:S01]  /*3d980*/  STL [R1+0x540], R55 ;  /* 0x0005403701007387 */ /* 0x0005e20000100800 */
[----:B-1----:R-:W-:Y:S02]  /*3d990*/  MOV R40, R49 ;  /* 0x0000003100287202 */ /* 0x002fe40000000f00 */
[----:B--2---:R-:W-:-:S05]  /*3d9a0*/  IADD3 R42, P4, PT, R42, R5, RZ ;  /* 0x000000052a2a7210 */ /* 0x004fca0007f9e0ff */
[----:B------:R-:W-:Y:S01]  /*3d9b0*/  STL [R1+0x57c], R42 ;  /* 0x00057c2a01007387 */ /* 0x000fe20000100800 */
[----:B------:R-:W-:-:S03]  /*3d9c0*/  IMAD.X R47, R47, 0x1, R4, P4 ;  /* 0x000000012f2f7824 */ /* 0x000fc600020e0604 */
[----:B------:R-:W2:Y:S04]  /*3d9d0*/  LDL.LU R58, [R1+0x5c0] ;  /* 0x0005c000013a7983 */ /* 0x000ea80000300800 */
[----:B------:R1:W-:Y:S04]  /*3d9e0*/  STL [R1+0x578], R47 ;  /* 0x0005782f01007387 */ /* 0x0003e80000100800 */
[----:B----4-:R-:W4:Y:S01]  /*3d9f0*/  LDL.LU R49, [R1+0x5f8] ;  /* 0x0005f80001317983 */ /* 0x010f220000300800 */
[----:B------:R-:W-:-:S03]  /*3da00*/  IMAD.MOV.U32 R41, RZ, RZ, R55 ;  /* 0x000000ffff297224 */ /* 0x000fc600078e0037 */
[----:B------:R-:W4:Y:S04]  /*3da10*/  LDL.LU R56, [R1+0x600] ;  /* 0x0006000001387983 */ /* 0x000f280000300800 */
[----:B------:R-:W4:Y:S04]  /*3da20*/  LDL.LU R55, [R1+0x604] ;  /* 0x0006040001377983 */ /* 0x000f280000300800 */
[----:B------:R1:W-:Y:S02]  /*3da30*/  LDGSTS.E [R6+0xd100], desc[UR10][R40.64], P2 ;  /* 0x0d10000028067fae */ /* 0x0003e400091a100a */
[----:B-1----:R-:W-:Y:S01]  /*3da40*/  IMAD.MOV.U32 R41, RZ, RZ, R47 ;  /* 0x000000ffff297224 */ /* 0x002fe200078e002f */
[----:B------:R-:W-:Y:S01]  /*3da50*/  MOV R40, R42 ;  /* 0x0000002a00287202 */ /* 0x000fe20000000f00 */
[----:B------:R-:W4:Y:S04]  /*3da60*/  LDL.LU R47, [R1+0x638] ;  /* 0x00063800012f7983 */ /* 0x000f280000300800 */
[----:B------:R-:W4:Y:S01]  /*3da70*/  LDL.LU R42, [R1+0x63c] ;  /* 0x00063c00012a7983 */ /* 0x000f220000300800 */
[----:B------:R-:W-:-:S04]  /*3da80*/  ISETP.GT.AND P1, PT, R0, 0x6c, PT ;  /* 0x0000006c0000780c */ /* 0x000fc80003f24270 */
[----:B------:R-:W-:-:S04]  /*3da90*/  SEL R7, RZ, 0x4, !P1 ;  /* 0x00000004ff077807 */ /* 0x000fc80004800000 */
[----:B------:R-:W-:Y:S02]  /*3daa0*/  SEL R7, R7, RZ, !P0 ;  /* 0x000000ff07077207 */ /* 0x000fe40004000000 */
[----:B------:R-:W-:Y:S02]  /*3dab0*/  ISETP.GT.AND P2, PT, R0, 0x70, PT ;  /* 0x000000700000780c */ /* 0x000fe40003f44270 */
[----:B------:R-:W-:Y:S02]  /*3dac0*/  ISETP.NE.U32.AND P1, PT, R7, RZ, PT ;  /* 0x000000ff0700720c */ /* 0x000fe40003f25070 */
[----:B------:R-:W-:-:S04]  /*3dad0*/  SEL R7, RZ, 0x4, !P2 ;  /* 0x00000004ff077807 */ /* 0x000fc80005000000 */
[----:B------:R-:W-:-:S04]  /*3dae0*/  SEL R7, R7, RZ, !P0 ;  /* 0x000000ff07077207 */ /* 0x000fc80004000000 */
[----:B------:R-:W-:-:S03]  /*3daf0*/  ISETP.NE.U32.AND P2, PT, R7, RZ, PT ;  /* 0x000000ff0700720c */ /* 0x000fc60003f45070 */
[----:B------:R1:W-:Y:S01]  /*3db00*/  LDGSTS.E [R6+0xd800], desc[UR10][R40.64], P1 ;  /* 0x0d80000028067fae */ /* 0x0003e200089a100a */
        /* <DEDUP_REMOVED lines=8> */
[----:B------:R3:W-:Y:S01]  /*3db90*/  STL [R1+0x5bc], R43 ;  /* 0x0005bc2b01007387 */ /* 0x0007e20000100800 */
[----:B------:R-:W-:-:S03]  /*3dba0*/  IADD3 R57, P3, PT, R57, R5, RZ ;  /* 0x0000000539397210 */ /* 0x000fc60007f7e0ff */
[----:B------:R3:W-:Y:S04]  /*3dbb0*/  LDGSTS.E [R6+0xd900], desc[UR10][R40.64], P1 ;  /* 0x0d90000028067fae */ /* 0x0007e800089a100a */
[----:B------:R3:W-:Y:S01]  /*3dbc0*/  STL [R1+0x5b8], R50 ;  /* 0x0005b83201007387 */ /* 0x0007e20000100800 */
[----:B------:R-:W-:-:S03]  /*3dbd0*/  ISETP.GT.AND P1, PT, R0, 0x74, PT ;  /* 0x000000740000780c */ /* 0x000fc60003f24270 */
[----:B-1----:R-:W4:Y:S01]  /*3dbe0*/  LDL.LU R54, [R1+0x640] ;  /* 0x0006400001367983 */ /* 0x002f220000300800 */
[----:B---3--:R-:W-:Y:S01]  /*3dbf0*/  MOV R40, R43 ;  /* 0x0000002b00287202 */ /* 0x008fe20000000f00 */
[----:B------:R-:W-:Y:S02]  /*3dc00*/  IMAD.MOV.U32 R41, RZ, RZ, R50 ;  /* 0x000000ffff297224 */ /* 0x000fe400078e0032 */
[----:B------:R-:W3:Y:S01]  /*3dc10*/  LDL.LU R43, [R1+0x644] ;  /* 0x00064400012b7983 */ /* 0x000ee20000300800 */
[----:B------:R-:W-:-:S03]  /*3dc20*/  IADD3 R46, P4, PT, R46, R5, RZ ;  /* 0x000000052e2e7210 */ /* 0x000fc60007f9e0ff */
[----:B------:R-:W3:Y:S01]  /*3dc30*/  LDL.LU R51, [R1+0x678] ;  /* 0x0006780001337983 */ /* 0x000ee20000300800 */
[----:B------:R-:W-:-:S03]  /*3dc40*/  SEL R7, RZ, 0x4, !P1 ;  /* 0x00000004ff077807 */ /* 0x000fc60004800000 */
[----:B------:R-:W3:Y:S04]  /*3dc50*/  LDL.LU R50, [R1+0x67c] ;  /* 0x00067c0001327983 */ /* 0x000ee80000300800 */
[----:B------:R1:W-:Y:S01]  /*3dc60*/  LDGSTS.E [R6+0xe000], desc[UR10][R40.64], P2 ;  /* 0x0e00000028067fae */ /* 0x0003e200091a100a */
[----:B------:R-:W-:-:S03]  /*3dc70*/  SEL R7, R7, RZ, !P0 ;  /* 0x000000ff07077207 */ /* 0x000fc60004000000 */
[----:B------:R-:W-:Y:S01]  /*3dc80*/  STL [R1+0x5c4], R57 ;  /* 0x0005c43901007387 */ /* 0x000fe20000100800 */
[----:B------:R-:W-:Y:S02]  /*3dc90*/  ISETP.NE.U32.AND P1, PT, R7, RZ, PT ;  /* 0x000000ff0700720c */ /* 0x000fe40003f25070 */
[----:B-1----:R-:W-:Y:S02]  /*3dca0*/  MOV R40, R57 ;  /* 0x0000003900287202 */ /* 0x002fe40000000f00 */
[----:B--2---:R-:W-:-:S05]  /*3dcb0*/  IADD3.X R58, PT, PT, R58, R4, RZ, P3, !PT ;  /* 0x000000043a3a7210 */ /* 0x004fca0001ffe4ff */
[----:B------:R-:W-:Y:S02]  /*3dcc0*/  IMAD.MOV.U32 R41, RZ, RZ, R58 ;  /* 0x000000ffff297224 */ /* 0x000fe400078e003a */
[----:B----4-:R-:W-:Y:S01]  /*3dcd0*/  IMAD.X R49, R49, 0x1, R4, P4 ;  /* 0x0000000131317824 */ /* 0x010fe200020e0604 */
[----:B------:R-:W-:Y:S04]  /*3dce0*/  STL [R1+0x5c0], R58 ;  /* 0x0005c03a01007387 */ /* 0x000fe80000100800 */
[----:B------:R-:W-:Y:S04]  /*3dcf0*/  STL [R1+0x5fc], R46 ;  /* 0x0005fc2e01007387 */ /* 0x000fe80000100800 */
[----:B------:R1:W-:Y:S04]  /*3dd00*/  LDGSTS.E [R6+0xe100], desc[UR10][R40.64], P2 ;  /* 0x0e10000028067fae */ /* 0x0003e800091a100a */
[----:B------:R2:W-:Y:S01]  /*3dd10*/  STL [R1+0x5f8], R49 ;  /* 0x0005f83101007387 */ /* 0x0005e20000100800 */
[----:B------:R-:W-:Y:S01]  /*3dd20*/  IADD3 R55, P3, PT, R55, R5, RZ ;  /* 0x0000000537377210 */ /* 0x000fe20007f7e0ff */
[----:B-1----:R-:W-:Y:S01]  /*3dd30*/  IMAD.MOV.U32 R41, RZ, RZ, R49 ;  /* 0x000000ffff297224 */ /* 0x002fe200078e0031 */
[----:B------:R-:W-:Y:S01]  /*3dd40*/  MOV R40, R46 ;  /* 0x0000002e00287202 */ /* 0x000fe20000000f00 */
[----:B--2---:R-:W2:Y:S04]  /*3dd50*/  LDL.LU R49, [R1+0x680] ;  /* 0x0006800001317983 */ /* 0x004ea80000300800 */
[----:B------:R-:W4:Y:S01]  /*3dd60*/  LDL.LU R46, [R1+0x684] ;  /* 0x00068400012e7983 */ /* 0x000f220000300800 */
[----:B------:R-:W-:-:S02]  /*3dd70*/  IADD3.X R56, PT, PT, R56, R4, RZ, P3, !PT ;  /* 0x0000000438387210 */ /* 0x000fc40001ffe4ff */
[----:B------:R-:W-:Y:S01]  /*3dd80*/  IADD3 R42, P4, PT, R42, R5, RZ ;  /* 0x000000052a2a7210 */ /* 0x000fe20007f9e0ff */
[----:B------:R1:W-:Y:S04]  /*3dd90*/  LDGSTS.E [R6+0xe800], desc[UR10][R40.64], P1 ;  /* 0x0e80000028067fae */ /* 0x0003e800089a100a */
[----:B------:R-:W-:Y:S01]  /*3dda0*/  IMAD.X R47, R47, 0x1, R4, P4 ;  /* 0x000000012f2f7824 */ /* 0x000fe200020e0604 */
[----:B------:R-:W-:Y:S01]  /*3ddb0*/  STL [R1+0x604], R55 ;  /* 0x0006043701007387 */ /* 0x000fe20000100800 */
[----:B-1----:R-:W-:Y:S01]  /*3ddc0*/  MOV R40, R55 ;  /* 0x0000003700287202 */ /* 0x002fe20000000f00 */
[----:B------:R-:W-:Y:S02]  /*3ddd0*/  IMAD.MOV.U32 R41, RZ, RZ, R56 ;  /* 0x000000ffff297224 */ /* 0x000fe400078e0038 */
[----:B------:R-:W-:Y:S04]  /*3dde0*/  STL [R1+0x600], R56 ;  /* 0x0006003801007387 */ /* 0x000fe80000100800 */
[----:B------:R-:W-:Y:S04]  /*3ddf0*/  STL [R1+0x63c], R42 ;  /* 0x00063c2a01007387 */ /* 0x000fe80000100800 */
[----:B------:R1:W-:Y:S04]  /*3de00*/  LDGSTS.E [R6+0xe900], desc[UR10][R40.64], P1 ;  /* 0x0e90000028067fae */ /* 0x0003e800089a100a */
[----:B------:R1:W-:Y:S02]  /*3de10*/  STL [R1+0x638], R47 ;  /* 0x0006382f01007387 */ /* 0x0003e40000100800 */
[----:B-1----:R-:W-:Y:S01]  /*3de20*/  IMAD.MOV.U32 R41, RZ, RZ, R47 ;  /* 0x000000ffff297224 */ /* 0x002fe200078e002f */
[----:B------:R-:W-:Y:S01]  /*3de30*/  MOV R40, R42 ;  /* 0x0000002a00287202 */ /* 0x000fe20000000f00 */
[----:B------:R-:W2:Y:S04]  /*3de40*/  LDL.LU R47, [R1+0x1398] ;  /* 0x00139800012f7983 */ /* 0x000ea80000300800 */
[----:B------:R-:W2:Y:S01]  /*3de50*/  LDL.LU R42, [R1+0x13b0] ;  /* 0x0013b000012a7983 */ /* 0x000ea20000300800 */
[----:B------:R-:W-:-:S04]  /*3de60*/  ISETP.GT.AND P2, PT, R0, 0x78, PT ;  /* 0x000000780000780c */ /* 0x000fc80003f44270 */
[----:B------:R-:W-:-:S04]  /*3de70*/  SEL R7, RZ, 0x4, !P2 ;  /* 0x00000004ff077807 */ /* 0x000fc80005000000 */
[----:B------:R-:W-:Y:S02]  /*3de80*/  SEL R7, R7, RZ, !P0 ;  /* 0x000000ff07077207 */ /* 0x000fe40004000000 */
[----:B------:R-:W-:Y:S02]  /*3de90*/  ISETP.GT.AND P1, PT, R0, 0x7c, PT ;  /* 0x0000007c0000780c */ /* 0x000fe40003f24270 */
[----:B------:R-:W-:Y:S02]  /*3dea0*/  ISETP.NE.U32.AND P2, PT, R7, RZ, PT ;  /* 0x000000ff0700720c */ /* 0x000fe40003f45070 */
[----:B------:R-:W-:-:S04]  /*3deb0*/  SEL R7, RZ, 0x4, !P1 ;  /* 0x00000004ff077807 */ /* 0x000fc80004800000 */
[----:B------:R-:W-:-:S07]  /*3dec0*/  SEL R7, R7, RZ, !P0 ;  /* 0x000000ff07077207 */ /* 0x000fce0004000000 */
[----:B------:R1:W-:Y:S01]  /*3ded0*/  LDGSTS.E [R6+0xf000], desc[UR10][R40.64], P2 ;  /* 0x0f00000028067fae */ /* 0x0003e200091a100a */
[----:B------:R-:W-:Y:S02]  /*3dee0*/  ISETP.NE.U32.AND P3, PT, R7, RZ, PT ;  /* 0x000000ff0700720c */ /* 0x000fe40003f65070 */
[----:B---3--:R-:W-:-:S04]  /*3def0*/  IADD3 R43, P1, PT, R43, R5, RZ ;  /* 0x000000052b2b7210 */ /* 0x008fc80007f3e0ff */
[----:B------:R-:W-:Y:S02]  /*3df00*/  IADD3.X R54, PT, PT, R54, R4, RZ, P1, !PT ;  /* 0x0000000436367210 */ /* 0x000fe40000ffe4ff */
[----:B------:R-:W-:Y:S01]  /*3df10*/  IADD3 R50, P4, PT, R50, R5, RZ ;  /* 0x0000000532327210 */ /* 0x000fe20007f9e0ff */
[----:B------:R3:W-:Y:S01]  /*3df20*/  STL [R1+0x644], R43 ;  /* 0x0006442b01007387 */ /* 0x0007e20000100800 */
[----:B-1----:R-:W-:Y:S01]  /*3df30*/  MOV R40, R43 ;  /* 0x0000002b00287202 */ /* 0x002fe20000000f00 */
[----:B------:R-:W-:Y:S02]  /*3df40*/  IMAD.MOV.U32 R41, RZ, RZ, R54 ;  /* 0x000000ffff297224 */ /* 0x000fe400078e0036 */
[----:B------:R-:W-:Y:S01]  /*3df50*/  IMAD.X R51, R51, 0x1, R4, P4 ;  /* 0x0000000133337824 */ /* 0x000fe200020e0604 */
[----:B------:R-:W-:Y:S04]  /*3df60*/  STL [R1+0x640], R54 ;  /* 0x0006403601007387 */ /* 0x000fe80000100800 */
[----:B------:R-:W-:Y:S04]  /*3df70*/  STL [R1+0x67c], R50 ;  /* 0x00067c3201007387 */ /* 0x000fe80000100800 */
[----:B------:R-:W2:Y:S04]  /*3df80*/  LDL.LU R57, [R1+0x139c] ;  /* 0x00139c0001397983 */ /* 0x000ea80000300800 */
[----:B------:R1:W-:Y:S04]  /*3df90*/  LDGSTS.E [R6+0xf100], desc[UR10][R40.64], P2 ;  /* 0x0f10000028067fae */ /* 0x0003e800091a100a */
[----:B------:R1:W-:Y:S04]  /*3dfa0*/  STL [R1+0x678], R51 ;  /* 0x0006783301007387 */ /* 0x0003e80000100800 */
[----:B---3--:R-:W3:Y:S04]  /*3dfb0*/  LDL.LU R43, [R1+0x1364] ;  /* 0x00136400012b7983 */ /* 0x008ee80000300800 */
[----:B------:R-:W3:Y:S01]  /*3dfc0*/  LDL.LU R58, [R1+0x1390] ;  /* 0x00139000013a7983 */ /* 0x000ee20000300800 */
[----:B-1----:R-:W-:-:S03]  /*3dfd0*/  IMAD.MOV.U32 R41, RZ, RZ, R51 ;  /* 0x000000ffff297224 */ /* 0x002fc600078e0033 */
[----:B------:R-:W3:Y:S01]  /*3dfe0*/  LDL.LU R51, [R1+0x1358] ;  /* 0x0013580001337983 */ /* 0x000ee20000300800 */
[----:B------:R-:W-:-:S05]  /*3dff0*/  MOV R40, R50 ;  /* 0x0000003200287202 */ /* 0x000fca0000000f00 */
[----:B------:R1:W-:Y:S01]  /*3e000*/  LDGSTS.E [R6+0xf800], desc[UR10][R40.64], P3 ;  /* 0x0f80000028067fae */ /* 0x0003e200099a100a */
[----:B----4-:R-:W-:-:S04]  /*3e010*/  IADD3 R46, P2, PT, R46, R5, RZ ;  /* 0x000000052e2e7210 */ /* 0x010fc80007f5e0ff */
[----:B--2---:R-:W-:Y:S01]  /*3e020*/  IADD3.X R49, PT, PT, R49, R4, RZ, P2, !PT ;  /* 0x0000000431317210 */ /* 0x004fe200017fe4ff */
[----:B------:R2:W-:Y:S04]  /*3e030*/  STL [R1+0x684], R46 ;  /* 0x0006842e01007387 */ /* 0x0005e80000100800 */
[----:B------:R4:W-:Y:S04]  /*3e040*/  STL [R1+0x680], R49 ;  /* 0x0006803101007387 */ /* 0x0009e80000100800 */
[----:B------:R-:W3:Y:S04]  /*3e050*/  LDL.LU R54, [R1+0x1350] ;  /* 0x0013500001367983 */ /* 0x000ee80000300800 */
[----:B------:R-:W3:Y:S01]  /*3e060*/  LDL.LU R50, [R1+0x135c] ;  /* 0x00135c0001327983 */ /* 0x000ee20000300800 */
[----:B-1----:R-:W-:-:S03]  /*3e070*/  IMAD.MOV.U32 R40, RZ, RZ, R46 ;  /* 0x000000ffff287224 */ /* 0x002fc600078e002e */
[----:B------:R-:W3:Y:S04]  /*3e080*/  LDL.LU R56, [R1+0x1318] ;  /* 0x0013180001387983 */ /* 0x000ee80000300800 */
[----:B--2---:R-:W2:Y:S01]  /*3e090*/  LDL.LU R46, [R1+0x1324] ;  /* 0x00132400012e7983 */ /* 0x004ea20000300800 */
[----:B------:R-:W-:-:S05]  /*3e0a0*/  MOV R41, R49 ;  /* 0x0000003100297202 */ /* 0x000fca0000000f00 */
[----:B------:R1:W-:Y:S01]  /*3e0b0*/  LDGSTS.E [R6+0xf900], desc[UR10][R40.64], P3 ;  /* 0x0f90000028067fae */ /* 0x0003e200099a100a */
[----:B------:R-:W-:-:S05]  /*3e0c0*/  IADD3 R42, P2, PT, R42, R5, RZ ;  /* 0x000000052a2a7210 */ /* 0x000fca0007f5e0ff */
[----:B------:R-:W-:Y:S01]  /*3e0d0*/  IMAD.X R47, R47, 0x1, R4, P2 ;  /* 0x000000012f2f7824 */ /* 0x000fe200010e0604 */
[----:B------:R-:W-:Y:S04]  /*3e0e0*/  STL [R1+0x13b0], R42 ;  /* 0x0013b02a01007387 */ /* 0x000fe80000100800 */
[----:B------:R1:W-:Y:S04]  /*3e0f0*/  STL [R1+0x1398], R47 ;  /* 0x0013982f01007387 */ /* 0x0003e80000100800 */
[----:B------:R-:W2:Y:S04]  /*3e100*/  LDL.LU R55, [R1+0x1310] ;  /* 0x0013100001377983 */ /* 0x000ea80000300800 */
[----:B----4-:R-:W4:Y:S01]  /*3e110*/  LDL.LU R49, [R1+0x131c] ;  /* 0x00131c0001317983 */ /* 0x010f220000300800 */
[----:B-1----:R-:W-:Y:S01]  /*3e120*/  MOV R41, R47 ;  /* 0x0000002f00297202 */ /* 0x002fe20000000f00 */
[----:B------:R-:W-:-:S02]  /*3e130*/  IMAD.MOV.U32 R40, RZ, RZ, R42 ;  /* 0x000000ffff287224 */ /* 0x000fc400078e002a */
[----:B------:R-:W4:Y:S04]  /*3e140*/  LDL.LU R47, [R1+0x12d8] ;  /* 0x0012d800012f7983 */ /* 0x000f280000300800 */
[----:B------:R-:W4:Y:S01]  /*3e150*/  LDL.LU R42, [R1+0x12e4] ;  /* 0x0012e400012a7983 */ /* 0x000f220000300800 */
[----:B------:R-:W-:-:S04]  /*3e160*/  ISETP.GT.AND P1, PT, R0, 0x1, PT ;  /* 0x000000010000780c */ /* 0x000fc80003f24270 */
[----:B------:R-:W-:-:S04]  /*3e170*/  SEL R7, RZ, 0x4, !P1 ;  /* 0x00000004ff077807 */ /* 0x000fc80004800000 */
[----:B------:R-:W-:-:S04]  /*3e180*/  SEL R7, R7, RZ, !P0 ;  /* 0x000000ff07077207 */ /* 0x000fc80004000000 */
[----:B------:R-:W-:Y:S02]  /*3e190*/  ISETP.NE.U32.AND P1, PT, R7, RZ, PT ;  /* 0x000000ff0700720c */ /* 0x000fe40003f25070 */
[----:B------:R-:W-:Y:S02]  /*3e1a0*/  LOP3.LUT R7, R44, 0x20, RZ, 0x3c, !PT ;  /* 0x000000202c077812 */ /* 0x000fe400078e3cff */
[----:B------:R-:W-:Y:S02]  /*3e1b0*/  ISETP.GT.AND P2, PT, R0, 0x5, PT ;  /* 0x000000050000780c */ /* 0x000fe40003f44270 */
[----:B------:R-:W-:-:S07]  /*3e1c0*/  IADD3 R7, PT, PT, R7, UR7, RZ ;  /* 0x0000000707077c10 */ /* 0x000fce000fffe0ff */
[----:B------:R1:W-:Y:S02]  /*3e1d0*/  LDGSTS.E [R7+0x200], desc[UR10][R40.64], P1 ;  /* 0x0020000028077fae */ /* 0x0003e400089a100a */
[----:B-1----:R-:W-:-:S04]  /*3e1e0*/  SEL R40, RZ, 0x4, !P2 ;  /* 0x00000004ff287807 */ /* 0x002fc80005000000 */
[----:B------:R-:W-:Y:S02]  /*3e1f0*/  SEL R40, R40, RZ, !P0 ;  /* 0x000000ff28287207 */ /* 0x000fe40004000000 */
[----:B------:R-:W-:Y:S02]  /*3e200*/  IADD3 R57, P3, PT, R57, R5, RZ ;  /* 0x0000000539397210 */ /* 0x000fe40007f7e0ff */
[----:B------:R-:W-:-:S03]  /*3e210*/  ISETP.NE.U32.AND P2, PT, R40, RZ, PT ;  /* 0x000000ff2800720c */ /* 0x000fc60003f45070 */
[----:B------:R-:W-:Y:S01]  /*3e220*/  IMAD.MOV.U32 R40, RZ, RZ, R57 ;  /* 0x000000ffff287224 */ /* 0x000fe200078e0039 */
[----:B---3--:R-:W-:Y:S01]  /*3e230*/  IADD3 R43, P4, PT, R43, R5, RZ ;  /* 0x000000052b2b7210 */ /* 0x008fe20007f9e0ff */
[----:B------:R-:W-:-:S05]  /*3e240*/  IMAD.X R58, R58, 0x1, R4, P3 ;  /* 0x000000013a3a7824 */ /* 0x000fca00018e0604 */
[----:B------:R-:W-:Y:S02]  /*3e250*/  MOV R41, R58 ;  /* 0x0000003a00297202 */ /* 0x000fe40000000f00 */
[----:B------:R-:W-:Y:S01]  /*3e260*/  IADD3.X R51, PT, PT, R51, R4, RZ, P4, !PT ;  /* 0x0000000433337210 */ /* 0x000fe200027fe4ff */
[----:B------:R-:W-:Y:S04]  /*3e270*/  STL [R1+0x139c], R57 ;  /* 0x00139c3901007387 */ /* 0x000fe80000100800 */
[----:B------:R1:W-:Y:S01]  /*3e280*/  LDGSTS.E [R7+0x300], desc[UR10][R40.64], P1 ;  /* 0x0030000028077fae */ /* 0x0003e200089a100a */
[----:B------:R-:W-:-:S03]  /*3e290*/  ISETP.GT.AND P1, PT, R0, 0x9, PT ;  /* 0x000000090000780c */ /* 0x000fc60003f24270 */
[----:B------:R-:W-:Y:S04]  /*3e2a0*/  STL [R1+0x1390], R58 ;  /* 0x0013903a01007387 */ /* 0x000fe80000100800 */
[----:B------:R-:W-:Y:S01]  /*3e2b0*/  STL [R1+0x1364], R43 ;  /* 0x0013642b01007387 */ /* 0x000fe20000100800 */
[----:B-1----:R-:W-:Y:S01]  /*3e2c0*/  IMAD.MOV.U32 R40, RZ, RZ, R43 ;  /* 0x000000ffff287224 */ /* 0x002fe200078e002b */
[----:B------:R-:W-:Y:S02]  /*3e2d0*/  MOV R41, R51 ;  /* 0x0000003300297202 */ /* 0x000fe40000000f00 */
[----:B------:R1:W-:Y:S04]  /*3e2e0*/  STL [R1+0x1358], R51 ;  /* 0x0013583301007387 */ /* 0x0003e80000100800 */
[----:B------:R3:W-:Y:S04]  /*3e2f0*/  LDGSTS.E [R7+0xa00], desc[UR10][R40.64], P2 ;  /* 0x00a0000028077fae */ /* 0x0007e800091a100a */
[----:B-1----:R-:W4:Y:S04]  /*3e300*/  LDL.LU R51, [R1+0x12dc] ;  /* 0x0012dc0001337983 */ /* 0x002f280000300800 */
[----:B------:R-:W4:Y:S01]  /*3e310*/  LDL.LU R43, [R1+0x12a4] ;  /* 0x0012a400012b7983 */ /* 0x000f220000300800 */
[----:B---3--:R-:W-:-:S04]  /*3e320*/  SEL R40, RZ, 0x4, !P1 ;  /* 0x00000004ff287807 */ /* 0x008fc80004800000 */
[----:B------:R-:W-:-:S04]  /*3e330*/  SEL R40, R40, RZ, !P0 ;  /* 0x000000ff28287207 */ /* 0x000fc80004000000 */
[----:B------:R-:W-:Y:S02]  /*3e340*/  ISETP.NE.U32.AND P1, PT, R40, RZ, PT ;  /* 0x000000ff2800720c */ /* 0x000fe40003f25070 */
[----:B------:R-:W-:-:S05]  /*3e350*/  IADD3 R50, P3, PT, R50, R5, RZ ;  /* 0x0000000532327210 */ /* 0x000fca0007f7e0ff */
[----:B------:R-:W-:Y:S01]  /*3e360*/  IMAD.X R54, R54, 0x1, R4, P3 ;  /* 0x0000000136367824 */ /* 0x000fe200018e0604 */
[----:B--2---:R-:W-:Y:S01]  /*3e370*/  IADD3 R46, P4, PT, R46, R5, RZ ;  /* 0x000000052e2e7210 */ /* 0x004fe20007f9e0ff */
[----:B------:R-:W-:Y:S03]  /*3e380*/  STL [R1+0x135c], R50 ;  /* 0x00135c3201007387 */ /* 0x000fe60000100800 */
[----:B------:R-:W-:Y:S01]  /*3e390*/  MOV R41, R54 ;  /* 0x0000003600297202 */ /* 0x000fe20000000f00 */
[----:B------:R1:W-:Y:S01]  /*3e3a0*/  STL [R1+0x1350], R54 ;  /* 0x0013503601007387 */ /* 0x0003e20000100800 */
[----:B------:R-:W-:-:S03]  /*3e3b0*/  IADD3.X R56, PT, PT, R56, R4, RZ, P4, !PT ;  /* 0x0000000438387210 */ /* 0x000fc600027fe4ff */
[----:B------:R2:W-:Y:S01]  /*3e3c0*/  STL [R1+0x1324], R46 ;  /* 0x0013242e01007387 */ /* 0x0005e20000100800 */
[----:B------:R-:W-:-:S03]  /*3e3d0*/  IMAD.MOV.U32 R40, RZ, RZ, R50 ;  /* 0x000000ffff287224 */ /* 0x000fc600078e0032 */
[----:B-1----:R-:W3:Y:S04]  /*3e3e0*/  LDL.LU R54, [R1+0x12d0] ;  /* 0x0012d00001367983 */ /* 0x002ee80000300800 */
[----:B------:R-:W-:Y:S04]  /*3e3f0*/  STL [R1+0x1318], R56 ;  /* 0x0013183801007387 */ /* 0x000fe80000100800 */
[----:B------:R-:W3:Y:S04]  /*3e400*/  LDL.LU R50, [R1+0x1298] ;  /* 0x0012980001327983 */ /* 0x000ee80000300800 */
[----:B------:R1:W-:Y:S01]  /*3e410*/  LDGSTS.E [R7+0xb00], desc[UR10][R40.64], P2 ;  /* 0x00b0000028077fae */ /* 0x0003e200091a100a */
[----:B------:R-:W-:-:S03]  /*3e420*/  ISETP.GT.AND P2, PT, R0, 0xd, PT ;  /* 0x0000000d0000780c */ /* 0x000fc60003f44270 */
[----:B------:R-:W3:Y:S01]  /*3e430*/  LDL.LU R57, [R1+0x129c] ;  /* 0x00129c0001397983 */ /* 0x000ee20000300800 */
[-C--:B----4-:R-:W-:Y:S01]  /*3e440*/  IADD3 R49, P3, PT, R49, R5.reuse, RZ ;  /* 0x0000000531317210 */ /* 0x090fe20007f7e0ff */
[----:B-1----:R-:W-:Y:S01]  /*3e450*/  IMAD.MOV.U32 R40, RZ, RZ, R46 ;  /* 0x000000ffff287224 */ /* 0x002fe200078e002e */
[----:B------:R-:W-:Y:S01]  /*3e460*/  MOV R41, R56 ;  /* 0x0000003800297202 */ /* 0x000fe20000000f00 */
[----:B--2---:R-:W2:Y:S02]  /*3e470*/  LDL.LU R46, [R1+0x1264] ;  /* 0x00126400012e7983 */ /* 0x004ea40000300800 */
[----:B------:R-:W-:Y:S01]  /*3e480*/  IMAD.X R55, R55, 0x1, R4, P3 ;  /* 0x0000000137377824 */ /* 0x000fe200018e0604 */
[----:B------:R-:W-:Y:S01]  /*3e490*/  IADD3 R42, P4, PT, R42, R5, RZ ;  /* 0x000000052a2a7210 */ /* 0x000fe20007f9e0ff */
[----:B------:R1:W-:Y:S04]  /*3e4a0*/  LDGSTS.E [R7+0x1200], desc[UR10][R40.64], P1 ;  /* 0x0120000028077fae */ /* 0x0003e800089a100a */
[----:B------:R4:W-:Y:S01]  /*3e4b0*/  STL [R1+0x131c], R49 ;  /* 0x00131c3101007387 */ /* 0x0009e20000100800 */
[----:B------:R-:W-:-:S03]  /*3e4c0*/  IADD3.X R47, PT, PT, R47, R4, RZ, P4, !PT ;  /* 0x000000042f2f7210 */ /* 0x000fc600027fe4ff */
[----:B------:R4:W-:Y:S01]  /*3e4d0*/  STL [R1+0x1310], R55 ;  /* 0x0013103701007387 */ /* 0x0009e20000100800 */
[----:B-1----:R-:W-:-:S03]  /*3e4e0*/  SEL R40, RZ, 0x4, !P2 ;  /* 0x00000004ff287807 */ /* 0x002fc60005000000 */
[----:B------:R-:W-:Y:S01]  /*3e4f0*/  STL [R1+0x12e4], R42 ;  /* 0x0012e42a01007387 */ /* 0x000fe20000100800 */
[----:B------:R-:W-:-:S03]  /*3e500*/  SEL R40, R40, RZ, !P0 ;  /* 0x000000ff28287207 */ /* 0x000fc60004000000 */
[----:B------:R-:W2:Y:S01]  /*3e510*/  LDL.LU R58, [R1+0x1290] ;  /* 0x00129000013a7983 */ /* 0x000ea20000300800 */
[----:B------:R-:W-:Y:S02]  /*3e520*/  MOV R41, R55 ;  /* 0x0000003700297202 */ /* 0x000fe40000000f00 */
[----:B------:R-:W-:Y:S01]  /*3e530*/  ISETP.NE.U32.AND P2, PT, R40, RZ, PT ;  /* 0x000000ff2800720c */ /* 0x000fe20003f45070 */
[----:B------:R-:W-:Y:S01]  /*3e540*/  IMAD.MOV.U32 R40, RZ, RZ, R49 ;  /* 0x000000ffff287224 */ /* 0x000fe200078e0031 */
[----:B------:R1:W-:Y:S04]  /*3e550*/  STL [R1+0x12d8], R47 ;  /* 0x0012d82f01007387 */ /* 0x0003e80000100800 */
[----:B----4-:R-:W4:Y:S04]  /*3e560*/  LDL.LU R49, [R1+0x1258] ;  /* 0x0012580001317983 */ /* 0x010f280000300800 */
[----:B------:R1:W-:Y:S04]  /*3e570*/  LDGSTS.E [R7+0x1300], desc[UR10][R40.64], P1 ;  /* 0x0130000028077fae */ /* 0x0003e800089a100a */
[----:B------:R-:W4:Y:S01]  /*3e580*/  LDL.LU R55, [R1+0x1250] ;  /* 0x0012500001377983 */ /* 0x000f220000300800 */
[----:B-1----:R-:W-:-:S03]  /*3e590*/  MOV R41, R47 ;  /* 0x0000002f00297202 */ /* 0x002fc60000000f00 */
[----:B------:R-:W4:Y:S01]  /*3e5a0*/  LDL.LU R47, [R1+0x125c] ;  /* 0x00125c00012f7983 */ /* 0x000f220000300800 */
[----:B------:R-:W-:-:S03]  /*3e5b0*/  IMAD.MOV.U32 R40, RZ, RZ, R42 ;  /* 0x000000ffff287224 */ /* 0x000fc600078e002a */
[----:B------:R-:W4:Y:S04]  /*3e5c0*/  LDL.LU R56, [R1+0x1218] ;  /* 0x0012180001387983 */ /* 0x000f280000300800 */
[----:B------:R-:W4:Y:S01]  /*3e5d0*/  LDL.LU R42, [R1+0x1224] ;  /* 0x00122400012a7983 */ /* 0x000f220000300800 */
[----:B------:R-:W-:-:S03]  /*3e5e0*/  ISETP.GT.AND P1, PT, R0, 0x11, PT ;  /* 0x000000110000780c */ /* 0x000fc60003f24270 */
[----:B------:R1:W-:Y:S02]  /*3e5f0*/  LDGSTS.E [R7+0x1a00], desc[UR10][R40.64], P2 ;  /* 0x01a0000028077fae */ /* 0x0003e400091a100a */
[----:B-1----:R-:W-:-:S04]  /*3e600*/  SEL R40, RZ, 0x4, !P1 ;  /* 0x00000004ff287807 */ /* 0x002fc80004800000 */
[----:B------:R-:W-:-:S04]  /*3e610*/  SEL R40, R40, RZ, !P0 ;  /* 0x000000ff28287207 */ /* 0x000fc80004000000 */
[----:B------:R-:W-:Y:S02]  /*3e620*/  ISETP.NE.U32.AND P1, PT, R40, RZ, PT ;  /* 0x000000ff2800720c */ /* 0x000fe40003f25070 */
[-C--:B------:R-:W-:Y:S02]  /*3e630*/  IADD3 R51, P3, PT, R51, R5.reuse, RZ ;  /* 0x0000000533337210 */ /* 0x080fe40007f7e0ff */
[----:B------:R-:W-:-:S03]  /*3e640*/  IADD3 R43, P4, PT, R43, R5, RZ ;  /* 0x000000052b2b7210 */ /* 0x000fc60007f9e0ff */
[----:B------:R-:W-:Y:S01]  /*3e650*/  IMAD.MOV.U32 R40, RZ, RZ, R51 ;  /* 0x000000ffff287224 */ /* 0x000fe200078e0033 */
[----:B------:R-:W-:Y:S01]  /*3e660*/  STL [R1+0x12dc], R51 ;  /* 0x0012dc3301007387 */ /* 0x000fe20000100800 */
[----:B---3--:R-:W-:-:S05]  /*3e670*/  IMAD.X R54, R54, 0x1, R4, P3 ;  /* 0x0000000136367824 */ /* 0x008fca00018e0604 */
[----:B------:R-:W-:Y:S02]  /*3e680*/  MOV R41, R54 ;  /* 0x0000003600297202 */ /* 0x000fe40000000f00 */
[----:B------:R-:W-:Y:S01]  /*3e690*/  IADD3.X R50, PT, PT, R50, R4, RZ, P4, !PT ;  /* 0x0000000432327210 */ /* 0x000fe200027fe4ff */
[----:B------:R1:W-:Y:S04]  /*3e6a0*/  STL [R1+0x12d0], R54 ;  /* 0x0012d03601007387 */ /* 0x0003e80000100800 */
[----:B------:R-:W-:Y:S04]  /*3e6b0*/  STL [R1+0x12a4], R43 ;  /* 0x0012a42b01007387 */ /* 0x000fe80000100800 */
[----:B------:R3:W-:Y:S01]  /*3e6c0*/  LDGSTS.E [R7+0x1b00], desc[UR10][R40.64], P2 ;  /* 0x01b0000028077fae */ /* 0x0007e200091a100a */
[----:B------:R-:W-:-:S03]  /*3e6d0*/  ISETP.GT.AND P2, PT, R0, 0x15, PT ;  /* 0x000000150000780c */ /* 0x000fc60003f44270 */
[----:B------:R3:W-:Y:S04]  /*3e6e0*/  STL [R1+0x1298], R50 ;  /* 0x0012983201007387 */ /* 0x0007e80000100800 */
[----:B-1----:R-:W4:Y:S01]  /*3e6f0*/  LDL.LU R54, [R1+0x1210] ;  /* 0x0012100001367983 */ /* 0x002f220000300800 */
[----:B---3--:R-:W-:Y:S01]  /*3e700*/  IMAD.MOV.U32 R40, RZ, RZ, R43 ;  /* 0x000000ffff287224 */ /* 0x008fe200078e002b */
[----:B------:R-:W-:Y:S02]  /*3e710*/  MOV R41, R50 ;  /* 0x0000003200297202 */ /* 0x000fe40000000f00 */
[----:B------:R-:W3:Y:S01]  /*3e720*/  LDL.LU R51, [R1+0x121c] ;  /* 0x00121c0001337983 */ /* 0x000ee20000300800 */
[----:B------:R-:W-:-:S03]  /*3e730*/  IADD3 R57, P3, PT, R57, R5, RZ ;  /* 0x0000000539397210 */ /* 0x000fc60007f7e0ff */
[----:B------:R1:W-:Y:S04]  /*3e740*/  LDGSTS.E [R7+0x2200], desc[UR10][R40.64], P1 ;  /* 0x0220000028077fae */ /* 0x0003e800089a100a */
[----:B------:R-:W3:Y:S04]  /*3e750*/  LDL.LU R50, [R1+0x11d8] ;  /* 0x0011d80001327983 */ /* 0x000ee80000300800 */
[----:B------:R-:W3:Y:S01]  /*3e760*/  LDL.LU R43, [R1+0x11f4] ;  /* 0x0011f400012b7983 */ /* 0x000ee20000300800 */
[----:B-1----:R-:W-:Y:S01]  /*3e770*/  SEL R40, RZ, 0x4, !P2 ;  /* 0x00000004ff287807 */ /* 0x002fe20005000000 */
[----:B--2---:R-:W-:-:S03]  /*3e780*/  IMAD.X R58, R58, 0x1, R4, P3 ;  /* 0x000000013a3a7824 */ /* 0x004fc600018e0604 */
[----:B------:R-:W-:Y:S02]  /*3e790*/  SEL R40, R40, RZ, !P0 ;  /* 0x000000ff28287207 */ /* 0x000fe40004000000 */
[----:B------:R-:W-:Y:S02]  /*3e7a0*/  IADD3 R46, P4, PT, R46, R5, RZ ;  /* 0x000000052e2e7210 */ /* 0x000fe40007f9e0ff */
[----:B------:R-:W-:Y:S01]  /*3e7b0*/  ISETP.NE.U32.AND P2, PT, R40, RZ, PT ;  /* 0x000000ff2800720c */ /* 0x000fe20003f45070 */
[----:B------:R-:W-:Y:S01]  /*3e7c0*/  IMAD.MOV.U32 R40, RZ, RZ, R57 ;  /* 0x000000ffff287224 */ /* 0x000fe200078e0039 */
[----:B------:R-:W-:Y:S02]  /*3e7d0*/  MOV R41, R58 ;  /* 0x0000003a00297202 */ /* 0x000fe40000000f00 */
[----:B----4-:R-:W-:-:S03]  /*3e7e0*/  IADD3.X R49, PT, PT, R49, R4, RZ, P4, !PT ;  /* 0x0000000431317210 */ /* 0x010fc600027fe4ff */
[----:B------:R1:W-:Y:S01]  /*3e7f0*/  LDGSTS.E [R7+0x2300], desc[UR10][R40.64], P1 ;  /* 0x0230000028077fae */ /* 0x0003e200089a100a */
[----:B------:R-:W-:-:S03]  /*3e800*/  ISETP.GT.AND P1, PT, R0, 0x19, PT ;  /* 0x000000190000780c */ /* 0x000fc60003f24270 */
[----:B------:R-:W-:Y:S01]  /*3e810*/  STL [R1+0x129c], R57 ;  /* 0x00129c3901007387 */ /* 0x000fe20000100800 */
[----:B-1----:R-:W-:Y:S01]  /*3e820*/  IMAD.MOV.U32 R40, RZ, RZ, R46 ;  /* 0x000000ffff287224 */ /* 0x002fe200078e002e */
[----:B------:R-:W-:Y:S02]  /*3e830*/  MOV R41, R49 ;  /* 0x0000003100297202 */ /* 0x000fe40000000f00 */
[-C--:B------:R-:W-:Y:S01]  /*3e840*/  IADD3 R47, P3, PT, R47, R5.reuse, RZ ;  /* 0x000000052f2f7210 */ /* 0x080fe20007f7e0ff */
[----:B------:R-:W-:Y:S04]  /*3e850*/  STL [R1+0x1290], R58 ;  /* 0x0012903a01007387 */ /* 0x000fe80000100800 */
[----:B------:R1:W-:Y:S01]  /*3e860*/  LDGSTS.E [R7+0x2a00], desc[UR10][R40.64], P2 ;  /* 0x02a0000028077fae */ /* 0x0003e200091a100a */
[----:B------:R-:W-:Y:S01]  /*3e870*/  IADD3 R42, P4, PT, R42, R5, RZ ;  /* 0x000000052a2a7210 */ /* 0x000fe20007f9e0ff */
[----:B------:R-:W-:-:S02]  /*3e880*/  IMAD.X R55, R55, 0x1, R4, P3 ;  /* 0x0000000137377824 */ /* 0x000fc400018e0604 */
[----:B------:R-:W-:Y:S01]  /*3e890*/  STL [R1+0x1264], R46 ;  /* 0x0012642e01007387 */ /* 0x000fe20000100800 */
[----:B------:R-:W-:-:S03]  /*3e8a0*/  IADD3.X R56, PT, PT, R56, R4, RZ, P4, !PT ;  /* 0x0000000438387210 */ /* 0x000fc600027fe4ff */
[----:B------:R2:W-:Y:S01]  /*3e8b0*/  STL [R1+0x1258], R49 ;  /* 0x0012583101007387 */ /* 0x0005e20000100800 */
[----:B-1----:R-:W-:-:S04]  /*3e8c0*/  SEL R40, RZ, 0x4, !P1 ;  /* 0x00000004ff287807 */ /* 0x002fc80004800000 */
[----:B------:R-:W-:Y:S01]  /*3e8d0*/  SEL R40, R40, RZ, !P0 ;  /* 0x000000ff28287207 */ /* 0x000fe20004000000 */
[----:B--2---:R-:W2:Y:S01]  /*3e8e0*/  LDL.LU R49, [R1+0x11dc] ;  /* 0x0011dc0001317983 */ /* 0x004ea20000300800 */
[----:B------:R-:W-:-:S03]  /*3e8f0*/  MOV R41, R55 ;  /* 0x0000003700297202 */ /* 0x000fc60000000f00 */
[----:B------:R-:W4:Y:S01]  /*3e900*/  LDL.LU R46, [R1+0x11b4] ;  /* 0x0011b400012e7983 */ /* 0x000f220000300800 */
[----:B------:R-:W-:-:S03]  /*3e910*/  ISETP.NE.U32.AND P1, PT, R40, RZ, PT ;  /* 0x000000ff2800720c */ /* 0x000fc60003f25070 */
[----:B------:R-:W-:Y:S01]  /*3e920*/  STL [R1+0x125c], R47 ;  /* 0x00125c2f01007387 */ /* 0x000fe20000100800 */
[----:B------:R-:W-:-:S03]  /*3e930*/  IMAD.MOV.U32 R40, RZ, RZ, R47 ;  /* 0x000000ffff287224 */ /* 0x000fc600078e002f */
[----:B------:R1:W-:Y:S04]  /*3e940*/  STL [R1+0x1250], R55 ;  /* 0x0012503701007387 */ /* 0x0003e80000100800 */
[----:B------:R1:W-:Y:S04]  /*3e950*/  STL [R1+0x1224], R42 ;  /* 0x0012242a01007387 */ /* 0x0003e80000100800 */
[----:B------:R1:W-:Y:S04]  /*3e960*/  LDGSTS.E [R7+0x2b00], desc[UR10][R40.64], P2 ;  /* 0x02b0000028077fae */ /* 0x0003e800091a100a */
[----:B-1----:R-:W4:Y:S04]  /*3e970*/  LDL.LU R55, [R1+0x11d0] ;  /* 0x0011d00001377983 */ /* 0x002f280000300800 */
[----:B------:R-:W-:Y:S04]  /*3e980*/  STL [R1+0x1218], R56 ;  /* 0x0012183801007387 */ /* 0x000fe80000100800 */
[----:B------:R-:W4:Y:S01]  /*3e990*/  LDL.LU R47, [R1+0x1198] ;  /* 0x00119800012f7983 */ /* 0x000f220000300800 */
[----:B------:R-:W-:Y:S01]  /*3e9a0*/  IMAD.MOV.U32 R40, RZ, RZ, R42 ;  /* 0x000000ffff287224 */ /* 0x000fe200078e002a */
[----:B------:R-:W-:-:S02]  /*3e9b0*/  MOV R41, R56 ;  /* 0x0000003800297202 */ /* 0x000fc40000000f00 */
[----:B------:R-:W-:Y:S01]  /*3e9c0*/  ISETP.GT.AND P2, PT, R0, 0x1d, PT ;  /* 0x0000001d0000780c */ /* 0x000fe20003f44270 */
[----:B------:R-:W4:Y:S04]  /*3e9d0*/  LDL.LU R57, [R1+0x119c] ;  /* 0x00119c0001397983 */ /* 0x000f280000300800 */
[----:B------:R1:W-:Y:S04]  /*3e9e0*/  LDGSTS.E [R7+0x3200], desc[UR10][R40.64], P1 ;  /* 0x0320000028077fae */ /* 0x0003e800089a100a */
[----:B------:R-:W4:Y:S01]  /*3e9f0*/  LDL.LU R42, [R1+0x1174] ;  /* 0x00117400012a7983 */ /* 0x000f220000300800 */
[----:B-1----:R-:W-:-:S04]  /*3ea00*/  SEL R40, RZ, 0x4, !P2 ;  /* 0x00000004ff287807 */ /* 0x002fc80005000000 */
[----:B------:R-:W-:-:S04]  /*3ea10*/  SEL R40, R40, RZ, !P0 ;  /* 0x000000ff28287207 */ /* 0x000fc80004000000 */
[----:B------:R-:W-:Y:S02]  /*3ea20*/  ISETP.NE.U32.AND P2, PT, R40, RZ, PT ;  /* 0x000000ff2800720c */ /* 0x000fe40003f45070 */
[----:B---3--:R-:W-:-:S05]  /*3ea30*/  IADD3 R51, P3, PT, R51, R5, RZ ;  /* 0x0000000533337210 */ /* 0x008fca0007f7e0ff */
[----:B------:R-:W-:Y:S01]  /*3ea40*/  IMAD.X R54, R54, 0x1, R4, P3 ;  /* 0x0000000136367824 */ /* 0x000fe200018e0604 */
[----:B------:R1:W-:Y:S01]  /*3ea50*/  STL [R1+0x121c], R51 ;  /* 0x00121c3301007387 */ /* 0x0003e20000100800 */
[----:B------:R-:W-:-:S03]  /*3ea60*/  IADD3 R43, P4, PT, R43, R5, RZ ;  /* 0x000000052b2b7210 */ /* 0x000fc60007f9e0ff */
[----:B------:R3:W-:Y:S01]  /*3ea70*/  STL [R1+0x1210], R54 ;  /* 0x0012103601007387 */ /* 0x0007e20000100800 */
[----:B------:R-:W-:-:S03]  /*3ea80*/  IMAD.MOV.U32 R40, RZ, RZ, R51 ;  /* 0x000000ffff287224 */ /* 0x000fc600078e0033 */
[----:B------:R-:W-:Y:S01]  /*3ea90*/  STL [R1+0x11f4], R43 ;  /* 0x0011f42b01007387 */ /* 0x000fe20000100800 */
[----:B------:R-:W-:-:S03]  /*3eaa0*/  IADD3.X R50, PT, PT, R50, R4, RZ, P4, !PT ;  /* 0x0000000432327210 */ /* 0x000fc600027fe4ff */
[----:B------:R-:W4:Y:S01]  /*3eab0*/  LDL.LU R58, [R1+0x1190] ;  /* 0x00119000013a7983 */ /* 0x000f220000300800 */
[----:B------:R-:W-:-:S03]  /*3eac0*/  MOV R41, R54 ;  /* 0x0000003600297202 */ /* 0x000fc60000000f00 */
[----:B------:R3:W-:Y:S04]  /*3ead0*/  STL [R1+0x11d8], R50 ;  /* 0x0011d83201007387 */ /* 0x0007e80000100800 */
[----:B-1----:R-:W4:Y:S04]  /*3eae0*/  LDL.LU R51, [R1+0x1158] ;  /* 0x0011580001337983 */ /* 0x002f280000300800 */
[----:B------:R1:W-:Y:S04]  /*3eaf0*/  LDGSTS.E [R7+0x3300], desc[UR10][R40.64], P1 ;  /* 0x0330000028077fae */ /* 0x0003e800089a100a */
[----:B---3--:R-:W3:Y:S01]  /*3eb00*/  LDL.LU R54, [R1+0x1150] ;  /* 0x0011500001367983 */ /* 0x008ee20000300800 */
[----:B-1----:R-:W-:-:S03]  /*3eb10*/  MOV R41, R50 ;  /* 0x0000003200297202 */ /* 0x002fc60000000f00 */
[----:B------:R-:W3:Y:S01]  /*3eb20*/  LDL.LU R50, [R1+0x115c] ;  /* 0x00115c0001327983 */ /* 0x000ee20000300800 */
[----:B------:R-:W-:Y:S01]  /*3eb30*/  IMAD.MOV.U32 R40, RZ, RZ, R43 ;  /* 0x000000ffff287224 */ /* 0x000fe200078e002b */
[----:B------:R-:W-:Y:S02]  /*3eb40*/  ISETP.GT.AND P1, PT, R0, 0x21, PT ;  /* 0x000000210000780c */ /* 0x000fe40003f24270 */
[----:B------:R-:W3:Y:S04]  /*3eb50*/  LDL.LU R56, [R1+0x1118] ;  /* 0x0011180001387983 */ /* 0x000ee80000300800 */
[----:B------:R-:W3:Y:S04]  /*3eb60*/  LDL.LU R43, [R1+0x1134] ;  /* 0x00113400012b7983 */ /* 0x000ee80000300800 */
[----:B------:R1:W-:Y:S01]  /*3eb70*/  LDGSTS.E [R7+0x3a00], desc[UR10][R40.64], P2 ;  /* 0x03a0000028077fae */ /* 0x0003e200091a100a */
[----:B--2---:R-:W-:-:S02]  /*3eb80*/  IADD3 R49, P3, PT, R49, R5, RZ ;  /* 0x0000000531317210 */ /* 0x004fc40007f7e0ff */
[----:B-1----:R-:W-:Y:S02]  /*3eb90*/  SEL R40, RZ, 0x4, !P1 ;  /* 0x00000004ff287807 */ /* 0x002fe40004800000 */
[----:B----4-:R-:W-:Y:S02]  /*3eba0*/  IADD3 R46, P4, PT, R46, R5, RZ ;  /* 0x000000052e2e7210 */ /* 0x010fe40007f9e0ff */
[----:B------:R-:W-:Y:S01]  /*3ebb0*/  SEL R40, R40, RZ, !P0 ;  /* 0x000000ff28287207 */ /* 0x000fe20004000000 */
[----:B------:R-:W-:Y:S03]  /*3ebc0*/  STL [R1+0x11dc], R49 ;  /* 0x0011dc3101007387 */ /* 0x000fe60000100800 */
[----:B------:R-:W-:Y:S01]  /*3ebd0*/  ISETP.NE.U32.AND P1, PT, R40, RZ, PT ;  /* 0x000000ff2800720c */ /* 0x000fe20003f25070 */
[----:B------:R-:W-:Y:S02]  /*3ebe0*/  IMAD.MOV.U32 R40, RZ, RZ, R49 ;  /* 0x000000ffff287224 */ /* 0x000fe400078e0031 */
[----:B------:R-:W-:-:S05]  /*3ebf0*/  IMAD.X R55, R55, 0x1, R4, P3 ;  /* 0x0000000137377824 */ /* 0x000fca00018e0604 */
[----:B------:R1:W-:Y:S01]  /*3ec00*/  STL [R1+0x11d0], R55 ;  /* 0x0011d03701007387 */ /* 0x0003e20000100800 */
[----:B------:R-:W-:-:S03]  /*3ec10*/  IADD3.X R47, PT, PT, R47, R4, RZ, P4, !PT ;  /* 0x000000042f2f7210 */ /* 0x000fc600027fe4ff */
[----:B------:R-:W-:Y:S01]  /*3ec20*/  STL [R1+0x11b4], R46 ;  /* 0x0011b42e01007387 */ /* 0x000fe20000100800 */
[----:B------:R-:W-:-:S03]  /*3ec30*/  MOV R41, R55 ;  /* 0x0000003700297202 */ /* 0x000fc60000000f00 */
[----:B------:R2:W-:Y:S04]  /*3ec40*/  STL [R1+0x1198], R47 ;  /* 0x0011982f01007387 */ /* 0x0005e80000100800 */
[----:B-1----:R-:W4:Y:S04]  /*3ec50*/  LDL.LU R55, [R1+0x1110] ;  /* 0x0011100001377983 */ /* 0x002f280000300800 */
[----:B------:R-:W4:Y:S04]  /*3ec60*/  LDL.LU R49, [R1+0x111c] ;  /* 0x00111c0001317983 */ /* 0x000f280000300800 */
[----:B------:R1:W-:Y:S02]  /*3ec70*/  LDGSTS.E [R7+0x3b00], desc[UR10][R40.64], P2 ;  /* 0x03b0000028077fae */ /* 0x0003e400091a100a */
[----:B-1----:R-:W-:Y:S01]  /*3ec80*/  MOV R41, R47 ;  /* 0x0000002f00297202 */ /* 0x002fe20000000f00 */
[----:B------:R-:W-:Y:S01]  /*3ec90*/  IMAD.MOV.U32 R40, RZ, RZ, R46 ;  /* 0x000000ffff287224 */ /* 0x000fe200078e002e */
[----:B--2---:R-:W2:Y:S04]  /*3eca0*/  LDL.LU R47, [R1+0x10e4] ;  /* 0x0010e400012f7983 */ /* 0x004ea80000300800 */
[----:B------:R-:W2:Y:S01]  /*3ecb0*/  LDL.LU R46, [R1+0x10e8] ;  /* 0x0010e800012e7983 */ /* 0x000ea20000300800 */
[----:B------:R-:W-:-:S02]  /*3ecc0*/  ISETP.GT.AND P2, PT, R0, 0x25, PT ;  /* 0x000000250000780c */ /* 0x000fc40003f44270 */
[-C--:B------:R-:W-:Y:S01]  /*3ecd0*/  IADD3 R57, P3, PT, R57, R5.reuse, RZ ;  /* 0x0000000539397210 */ /* 0x080fe20007f7e0ff */
[----:B------:R1:W-:Y:S01]  /*3ece0*/  LDGSTS.E [R7+0x4200], desc[UR10][R40.64], P1 ;  /* 0x0420000028077fae */ /* 0x0003e200089a100a */
[----:B------:R-:W-:Y:S02]  /*3ecf0*/  IADD3 R42, P4, PT, R42, R5, RZ ;  /* 0x000000052a2a7210 */ /* 0x000fe40007f9e0ff */
[----:B-1----:R-:W-:-:S04]  /*3ed00*/  SEL R40, RZ, 0x4, !P2 ;  /* 0x00000004ff287807 */ /* 0x002fc80005000000 */
[----:B------:R-:W-:-:S04]  /*3ed10*/  SEL R40, R40, RZ, !P0 ;  /* 0x000000ff28287207 */ /* 0x000fc80004000000 */
[----:B------:R-:W-:Y:S01]  /*3ed20*/  ISETP.NE.U32.AND P2, PT, R40, RZ, PT ;  /* 0x000000ff2800720c */ /* 0x000fe20003f45070 */
[----:B------:R-:W-:Y:S01]  /*3ed30*/  IMAD.MOV.U32 R40, RZ, RZ, R57 ;  /* 0x000000ffff287224 */ /* 0x000fe200078e0039 */
[----:B------:R-:W-:Y:S01]  /*3ed40*/  STL [R1+0x119c], R57 ;  /* 0x00119c3901007387 */ /* 0x000fe20000100800 */
[----:B------:R-:W-:-:S05]  /*3ed50*/  IMAD.X R58, R58, 0x1, R4, P3 ;  /* 0x000000013a3a7824 */ /* 0x000fca00018e0604 */
[----:B------:R-:W-:Y:S02]  /*3ed60*/  MOV R41, R58 ;  /* 0x0000003a00297202 */ /* 0x000fe40000000f00 */
[----:B------:R-:W-:-:S03]  /*3ed70*/  IADD3.X R51, PT, PT, R51, R4, RZ, P4, !PT ;  /* 0x0000000433337210 */ /* 0x000fc600027fe4ff */
[----:B------:R1:W-:Y:S01]  /*3ed80*/  LDGSTS.E [R7+0x4300], desc[UR10][R40.64], P1 ;  /* 0x0430000028077fae */ /* 0x0003e200089a100a */
[----:B------:R-:W-:-:S03]  /*3ed90*/  ISETP.GT.AND P1, PT, R0, 0x29, PT ;  /* 0x000000290000780c */ /* 0x000fc60003f24270 */
[----:B------:R-:W-:Y:S04]  /*3eda0*/  STL [R1+0x1190], R58 ;  /* 0x0011903a01007387 */ /* 0x000fe80000100800 */
[----:B------:R-:W-:Y:S01]  /*3edb0*/  STL [R1+0x1174], R42 ;  /* 0x0011742a01007387 */ /* 0x000fe20000100800 */
[----:B-1----:R-:W-:Y:S01]  /*3edc0*/  IMAD.MOV.U32 R40, RZ, RZ, R42 ;  /* 0x000000ffff287224 */ /* 0x002fe200078e002a */
[----:B------:R-:W-:Y:S02]  /*3edd0*/  MOV R41, R51 ;  /* 0x0000003300297202 */ /* 0x000fe40000000f00 */
[-C--:B---3--:R-:W-:Y:S01]  /*3ede0*/  IADD3 R50, P3, PT, R50, R5.reuse, RZ ;  /* 0x0000000532327210 */ /* 0x088fe20007f7e0ff */
[----:B------:R1:W-:Y:S04]  /*3edf0*/  STL [R1+0x1158], R51 ;  /* 0x0011583301007387 */ /* 0x0003e80000100800 */
[----:B------:R-:W-:Y:S01]  /*3ee00*/  IMAD.X R54, R54, 0x1, R4, P3 ;  /* 0x0000000136367824 */ /* 0x000fe200018e0604 */
[----:B------:R3:W-:Y:S01]  /*3ee10*/  LDGSTS.E [R7+0x4a00], desc[UR10][R40.64], P2 ;  /* 0x04a0000028077fae */ /* 0x0007e200091a100a */
[----:B------:R-:W-:-:S03]  /*3ee20*/  IADD3 R43, P4, PT, R43, R5, RZ ;  /* 0x000000052b2b7210 */ /* 0x000fc60007f9e0ff */
[----:B-1----:R-:W2:Y:S04]  /*3ee30*/  LDL.LU R51, [R1+0x10f0] ;  /* 0x0010f00001337983 */ /* 0x002ea80000300800 */
[----:B------:R-:W2:Y:S01]  /*3ee40*/  LDL.LU R42, [R1+0x10a8] ;  /* 0x0010a800012a7983 */ /* 0x000ea20000300800 */
[----:B---3--:R-:W-:-:S03]  /*3ee50*/  SEL R40, RZ, 0x4, !P1 ;  /* 0x00000004ff287807 */ /* 0x008fc60004800000 */
[----:B------:R-:W-:Y:S01]  /*3ee60*/  STL [R1+0x115c], R50 ;  /* 0x00115c3201007387 */ /* 0x000fe20000100800 */
[----:B------:R-:W-:-:S03]  /*3ee70*/  MOV R41, R54 ;  /* 0x0000003600297202 */ /* 0x000fc60000000f00 */
[----:B------:R1:W-:Y:S01]  /*3ee80*/  STL [R1+0x1150], R54 ;  /* 0x0011503601007387 */ /* 0x0003e20000100800 */
[----:B------:R-:W-:Y:S02]  /*3ee90*/  SEL R40, R40, RZ, !P0 ;  /* 0x000000ff28287207 */ /* 0x000fe40004000000 */
[----:B------:R-:W-:Y:S01]  /*3eea0*/  IADD3.X R56, PT, PT, R56, R4, RZ, P4, !PT ;  /* 0x0000000438387210 */ /* 0x000fe200027fe4ff */
[----:B------:R3:W-:Y:S01]  /*3eeb0*/  STL [R1+0x1134], R43 ;  /* 0x0011342b01007387 */ /* 0x0007e20000100800 */
[----:B------:R-:W-:-:S03]  /*3eec0*/  ISETP.NE.U32.AND P1, PT, R40, RZ, PT ;  /* 0x000000ff2800720c */ /* 0x000fc60003f25070 */
[----:B-1----:R-:W2:Y:S01]  /*3eed0*/  LDL.LU R54, [R1+0x10ec] ;  /* 0x0010ec0001367983 */ /* 0x002ea20000300800 */
[----:B------:R-:W-:-:S03]  /*3eee0*/  IMAD.MOV.U32 R40, RZ, RZ, R50 ;  /* 0x000000ffff287224 */ /* 0x000fc600078e0032 */
[----:B------:R-:W-:Y:S04]  /*3eef0*/  STL [R1+0x1118], R56 ;  /* 0x0011183801007387 */ /* 0x000fe80000100800 */
[----:B------:R-:W2:Y:S04]  /*3ef00*/  LDL.LU R50, [R1+0x10a4] ;  /* 0x0010a40001327983 */ /* 0x000ea80000300800 */
[----:B------:R1:W-:Y:S01]  /*3ef10*/  LDGSTS.E [R7+0x4b00], desc[UR10][R40.64], P2 ;  /* 0x04b0000028077fae */ /* 0x0003e200091a100a */
[----:B------:R-:W-:-:S03]  /*3ef20*/  ISETP.GT.AND P2, PT, R0, 0x2d, PT ;  /* 0x0000002d0000780c */ /* 0x000fc60003f44270 */
[----:B------:R-:W2:Y:S01]  /*3ef30*/  LDL.LU R57, [R1+0x10b0] ;  /* 0x0010b00001397983 */ /* 0x000ea20000300800 */
[----:B-1----:R-:W-:Y:S01]  /*3ef40*/  IMAD.MOV.U32 R40, RZ, RZ, R43 ;  /* 0x000000ffff287224 */ /* 0x002fe200078e002b */
[----:B------:R-:W-:Y:S02]  /*3ef50*/  MOV R41, R56 ;  /* 0x0000003800297202 */ /* 0x000fe40000000f00 */
[----:B---3--:R-:W3:Y:S04]  /*3ef60*/  LDL.LU R43, [R1+0x1068] ;  /* 0x00106800012b7983 */ /* 0x008ee80000300800 */
[----:B------:R1:W-:Y:S01]  /*3ef70*/  LDGSTS.E [R7+0x5200], desc[UR10][R40.64], P1 ;  /* 0x0520000028077fae */ /* 0x0003e200089a100a */
[----:B----4-:R-:W-:-:S05]  /*3ef80*/  IADD3 R49, P3, PT, R49, R5, RZ ;  /* 0x0000000531317210 */ /* 0x010fca0007f7e0ff */
[----:B------:R-:W-:Y:S01]  /*3ef90*/  IMAD.X R55, R55, 0x1, R4, P3 ;  /* 0x0000000137377824 */ /* 0x000fe200018e0604 */
[----:B------:R4:W-:Y:S01]  /*3efa0*/  STL [R1+0x111c], R49 ;  /* 0x00111c3101007387 */ /* 0x0009e20000100800 */
[----:B-1----:R-:W-:-:S03]  /*3efb0*/  SEL R40, RZ, 0x4, !P2 ;  /* 0x00000004ff287807 */ /* 0x002fc60005000000 */
[----:B------:R1:W-:Y:S01]  /*3efc0*/  STL [R1+0x1110], R55 ;  /* 0x0011103701007387 */ /* 0x0003e20000100800 */
[----:B------:R-:W-:Y:S02]  /*3efd0*/  SEL R40, R40, RZ, !P0 ;  /* 0x000000ff28287207 */ /* 0x000fe40004000000 */
[----:B--2---:R-:W-:-:S05]  /*3efe0*/  IADD3 R46, P4, PT, R46, R5, RZ ;  /* 0x000000052e2e7210 */ /* 0x004fca0007f9e0ff */
[----:B------:R-:W-:Y:S01]  /*3eff0*/  STL [R1+0x10e8], R46 ;  /* 0x0010e82e01007387 */ /* 0x000fe20000100800 */
[----:B------:R-:W-:-:S03]  /*3f000*/  IADD3.X R47, PT, PT, R47, R4, RZ, P4, !PT ;  /* 0x000000042f2f7210 */ /* 0x000fc600027fe4ff */
[----:B------:R-:W2:Y:S01]  /*3f010*/  LDL.LU R58, [R1+0x10ac] ;  /* 0x0010ac00013a7983 */ /* 0x000ea20000300800 */
[----:B------:R-:W-:Y:S01]  /*3f020*/  ISETP.NE.U32.AND P2, PT, R40, RZ, PT ;  /* 0x000000ff2800720c */ /* 0x000fe20003f45070 */
[----:B------:R-:W-:Y:S01]  /*3f030*/  IMAD.MOV.U32 R40, RZ, RZ, R49 ;  /* 0x000000ffff287224 */ /* 0x000fe200078e0031 */
[----:B------:R-:W-:Y:S01]  /*3f040*/  MOV R41, R55 ;  /* 0x0000003700297202 */ /* 0x000fe20000000f00 */
[----:B------:R1:W-:Y:S04]  /*3f050*/  STL [R1+0x10e4], R47 ;  /* 0x0010e42f01007387 */ /* 0x0003e80000100800 */
[----:B----4-:R-:W4:Y:S04]  /*3f060*/  LDL.LU R49, [R1+0x1064] ;  /* 0x0010640001317983 */ /* 0x010f280000300800 */
[----:B------:R1:W-:Y:S04]  /*3f070*/  LDGSTS.E [R7+0x5300], desc[UR10][R40.64], P1 ;  /* 0x0530000028077fae */ /* 0x0003e800089a100a */
[----:B-1----:R-:W4:Y:S01]  /*3f080*/  LDL.LU R55, [R1+0x106c] ;  /* 0x00106c0001377983 */ /* 0x002f220000300800 */
[----:B------:R-:W-:-:S03]  /*3f090*/  MOV R41, R47 ;  /* 0x0000002f00297202 */ /* 0x000fc60000000f00 */
        /* <DEDUP_REMOVED lines=13> */
[----:B------:R-:W-:-:S05]  /*3f170*/  IMAD.X R54, R54, 0x1, R4, P3 ;  /* 0x0000000136367824 */ /* 0x000fca00018e0604 */
        /* <DEDUP_REMOVED lines=15> */
[----:B-1----:R-:W-:-:S04]  /*3f270*/  SEL R40, RZ, 0x4, !P2 ;  /* 0x00000004ff287807 */ /* 0x002fc80005000000 */
[----:B------:R-:W-:Y:S02]  /*3f280*/  SEL R40, R40, RZ, !P0 ;  /* 0x000000ff28287207 */ /* 0x000fe40004000000 */
[----:B------:R-:W-:Y:S02]  /*3f290*/  IADD3 R43, P4, PT, R43, R5, RZ ;  /* 0x000000052b2b7210 */ /* 0x000fe40007f9e0ff */
[----:B------:R-:W-:Y:S01]  /*3f2a0*/  ISETP.NE.U32.AND P2, PT, R40, RZ, PT ;  /* 0x000000ff2800720c */ /* 0x000fe20003f45070 */
[----:B------:R-:W-:Y:S02]  /*3f2b0*/  IMAD.MOV.U32 R40, RZ, RZ, R57 ;  /* 0x000000ffff287224 */ /* 0x000fe400078e0039 */
[----:B--2---:R-:W-:-:S05]  /*3f2c0*/  IMAD.X R58, R58, 0x1, R4, P3 ;  /* 0x000000013a3a7824 */ /* 0x004fca00018e0604 */
        /* <DEDUP_REMOVED lines=10> */
[----:B------:R-:W-:Y:S01]  /*3f370*/  IMAD.X R55, R55, 0x1, R4, P3 ;  /* 0x0000000137377824 */ /* 0x000fe200018e0604 */
[----:B------:R-:W-:-:S02]  /*3f380*/  IADD3 R46, P4, PT, R46, R5, RZ ;  /* 0x000000052e2e7210 */ /* 0x000fc40007f9e0ff */
[----:B------:R-:W-:Y:S04]  /*3f390*/  STL [R1+0x1068], R43 ;  /* 0x0010682b01007387 */ /* 0x000fe80000100800 */
[----:B------:R2:W-:Y:S01]  /*3f3a0*/  STL [R1+0x1064], R49 ;  /* 0x0010643101007387 */ /* 0x0005e20000100800 */
[----:B-1----:R-:W-:Y:S02]  /*3f3b0*/  SEL R40, RZ, 0x4, !P1 ;  /* 0x00000004ff287807 */ /* 0x002fe40004800000 */
[----:B------:R-:W-:Y:S02]  /*3f3c0*/  IADD3.X R56, PT, PT, R56, R4, RZ, P4, !PT ;  /* 0x0000000438387210 */ /* 0x000fe400027fe4ff */
        /* <DEDUP_REMOVED lines=42> */
[----:B------:R1:W-:Y:S02]  /*3f670*/  LDGSTS.E [R7+0x7a00], desc[UR10][R40.64], P2 ;  /* 0x07a0000028077fae */ /* 0x0003e400091a100a */
[----:B-1----:R-:W-:-:S04]  /*3f680*/  SEL R40, RZ, 0x4, !P1 ;  /* 0x00000004ff287807 */ /* 0x002fc80004800000 */
[----:B------:R-:W-:Y:S02]  /*3f690*/  SEL R40, R40, RZ, !P0 ;  /* 0x000000ff28287207 */ /* 0x000fe40004000000 */
[-C--:B--2---:R-:W-:Y:S02]  /*3f6a0*/  IADD3 R49, P3, PT, R49, R5.reuse, RZ ;  /* 0x0000000531317210 */ /* 0x084fe40007f7e0ff */
[----:B----4-:R-:W-:-:S03]  /*3f6b0*/  IADD3 R43, P4, PT, R43, R5, RZ ;  /* 0x000000052b2b7210 */ /* 0x010fc60007f9e0ff */
[----:B------:R-:W-:Y:S01]  /*3f6c0*/  STL [R1+0xfe0], R49 ;  /* 0x000fe03101007387 */ /* 0x000fe20000100800 */
        /* <DEDUP_REMOVED lines=61> */
[----:B-1----:R-:W-:Y:S01]  /*3faa0*/  SEL R40, RZ, 0x4, !P2 ;  /* 0x00000004ff287807 */ /* 0x002fe20005000000 */
[----:B------:R1:W-:Y:S04]  /*3fab0*/  STL [R1+0xf20], R49 ;  /* 0x000f203101007387 */ /* 0x0003e80000100800 */
[----:B------:R4:W-:Y:S01]  /*3fac0*/  STL [R1+0xf1c], R55 ;  /* 0x000f1c3701007387 */ /* 0x0009e20000100800 */
[----:B------:R-:W-:Y:S02]  /*3fad0*/  SEL R40, R40, RZ, !P0 ;  /* 0x000000ff28287207 */ /* 0x000fe40004000000 */
[----:B--2---:R-:W-:-:S05]  /*3fae0*/  IADD3 R43, P4, PT, R43, R5, RZ ;  /* 0x000000052b2b7210 */ /* 0x004fca0007f9e0ff */
[----:B------:R2:W-:Y:S01]  /*3faf0*/  STL [R1+0xed8], R43 ;  /* 0x000ed82b01007387 */ /* 0x0005e20000100800 */
[----:B------:R-:W-:-:S03]  /*3fb00*/  IADD3.X R47, PT, PT, R47, R4, RZ, P4, !PT ;  /* 0x000000042f2f7210 */ /* 0x000fc600027fe4ff */
[----:B------:R-:W3:Y:S01]  /*3fb10*/  LDL.LU R58, [R1+0x3d0] ;  /* 0x0003d000013a7983 */ /* 0x000ee20000300800 */
[----:B------:R-:W-:Y:S01]  /*3fb20*/  ISETP.NE.U32.AND P2, PT, R40, RZ, PT ;  /* 0x000000ff2800720c */ /* 0x000fe20003f45070 */
[----:B------:R-:W-:Y:S01]  /*3fb30*/  IMAD.MOV.U32 R40, RZ, RZ, R49 ;  /* 0x000000ffff287224 */ /* 0x000fe200078e0031 */
[----:B------:R-:W-:Y:S01]  /*3fb40*/  MOV R41, R55 ;  /* 0x0000003700297202 */ /* 0x000fe20000000f00 */
[----:B------:R2:W-:Y:S04]  /*3fb50*/  STL [R1+0xed4], R47 ;  /* 0x000ed42f01007387 */ /* 0x0005e80000100800 */
[----:B-1----:R-:W3:Y:S04]  /*3fb60*/  LDL.LU R49, [R1+0x408] ;  /* 0x0004080001317983 */ /* 0x002ee80000300800 */
[----:B------:R1:W-:Y:S04]  /*3fb70*/  LDGSTS.E [R7+0x9300], desc[UR10][R40.64], P1 ;  /* 0x0930000028077fae */ /* 0x0003e800089a100a */
[----:B----4-:R-:W4:Y:S01]  /*3fb80*/  LDL.LU R55, [R1+0x410] ;  /* 0x0004100001377983 */ /* 0x010f220000300800 */
[----:B-1----:R-:W-:-:S03]  /*3fb90*/  IMAD.MOV.U32 R40, RZ, RZ, R43 ;  /* 0x000000ffff287224 */ /* 0x002fc600078e002b */
[----:B--2---:R-:W2:Y:S01]  /*3fba0*/  LDL.LU R43, [R1+0x414] ;  /* 0x00041400012b7983 */ /* 0x004ea20000300800 */
[----:B------:R-:W-:-:S03]  /*3fbb0*/  MOV R41, R47 ;  /* 0x0000002f00297202 */ /* 0x000fc60000000f00 */
        /* <DEDUP_REMOVED lines=20> */
[----:B------:R-:W-:Y:S01]  /*3fd00*/  IMAD.MOV.U32 R40, RZ, RZ, R46 ;  /* 0x000000ffff287224 */ /* 0x000fe200078e002e */
[----:B------:R-:W-:Y:S02]  /*3fd10*/  MOV R41, R50 ;  /* 0x0000003200297202 */ /* 0x000fe40000000f00 */
[----:B------:R-:W4:Y:S01]  /*3fd20*/  LDL.LU R51, [R1+0x454] ;  /* 0x0004540001337983 */ /* 0x000f220000300800 */
[----:B------:R-:W-:-:S03]  /*3fd30*/  IADD3 R57, P3, PT, R57, R5, RZ ;  /* 0x0000000539397210 */ /* 0x000fc60007f7e0ff */
[----:B------:R1:W-:Y:S04]  /*3fd40*/  LDGSTS.E [R7+0xa200], desc[UR10][R40.64], P1 ;  /* 0x0a20000028077fae */ /* 0x0003e800089a100a */
[----:B------:R-:W4:Y:S04]  /*3fd50*/  LDL.LU R50, [R1+0x488] ;  /* 0x0004880001327983 */ /* 0x000f280000300800 */
[----:B------:R-:W4:Y:S01]  /*3fd60*/  LDL.LU R46, [R1+0x48c] ;  /* 0x00048c00012e7983 */ /* 0x000f220000300800 */
[----:B-1----:R-:W-:-:S04]  /*3fd70*/  SEL R40, RZ, 0x4, !P2 ;  /* 0x00000004ff287807 */ /* 0x002fc80005000000 */
[----:B------:R-:W-:Y:S02]  /*3fd80*/  SEL R40, R40, RZ, !P0 ;  /* 0x000000ff28287207 */ /* 0x000fe40004000000 */
[----:B---3--:R-:W-:Y:S02]  /*3fd90*/  IADD3 R42, P4, PT, R42, R5, RZ ;  /* 0x000000052a2a7210 */ /* 0x008fe40007f9e0ff */
        /* <DEDUP_REMOVED lines=8> */
[----:B------:R-:W-:Y:S01]  /*3fe20*/  STL [R1+0x3d0], R58 ;  /* 0x0003d03a01007387 */ /* 0x000fe20000100800 */
[----:B-1----:R-:W-:Y:S01]  /*3fe30*/  IMAD.MOV.U32 R40, RZ, RZ, R42 ;  /* 0x000000ffff287224 */ /* 0x002fe200078e002a */
[----:B------:R-:W-:Y:S02]  /*3fe40*/  MOV R41, R49 ;  /* 0x0000003100297202 */ /* 0x000fe40000000f00 */
[----:B--2---:R-:W-:-:S03]  /*3fe50*/  IADD3 R43, P3, PT, R43, R5, RZ ;  /* 0x000000052b2b7210 */ /* 0x004fc60007f7e0ff */
[----:B------:R1:W-:Y:S02]  /*3fe60*/  LDGSTS.E [R7+0xaa00], desc[UR10][R40.64], P2 ;  /* 0x0aa0000028077fae */ /* 0x0003e400091a100a */
[----:B----4-:R-:W-:Y:S02]  /*3fe70*/  IMAD.X R55, R55, 0x1, R4, P3 ;  /* 0x0000000137377824 */ /* 0x010fe400018e0604 */
[----:B------:R-:W-:Y:S01]  /*3fe80*/  STL [R1+0x40c], R42 ;  /* 0x00040c2a01007387 */ /* 0x000fe20000100800 */
[----:B------:R-:W-:-:S03]  /*3fe90*/  IADD3 R47, P4, PT, R47, R5, RZ ;  /* 0x000000052f2f7210 */ /* 0x000fc60007f9e0ff */
[----:B------:R2:W-:Y:S01]  /*3fea0*/  STL [R1+0x408], R49 ;  /* 0x0004083101007387 */ /* 0x0005e20000100800 */
[----:B-1----:R-:W-:Y:S02]  /*3feb0*/  SEL R40, RZ, 0x4, !P1 ;  /* 0x00000004ff287807 */ /* 0x002fe40004800000 */
[----:B------:R-:W-:Y:S02]  /*3fec0*/  IADD3.X R56, PT, PT, R56, R4, RZ, P4, !PT ;  /* 0x0000000438387210 */ /* 0x000fe400027fe4ff */
[----:B------:R-:W-:Y:S01]  /*3fed0*/  SEL R40, R40, RZ, !P0 ;  /* 0x000000ff28287207 */ /* 0x000fe20004000000 */
[----:B--2---:R-:W2:Y:S01]  /*3fee0*/  LDL.LU R49, [R1+0x494] ;  /* 0x0004940001317983 */ /* 0x004ea20000300800 */
[----:B------:R-:W-:-:S03]  /*3fef0*/  MOV R41, R55 ;  /* 0x0000003700297202 */ /* 0x000fc60000000f00 */
[----:B------:R-:W3:Y:S01]  /*3ff00*/  LDL.LU R42, [R1+0x4cc] ;  /* 0x0004cc00012a7983 */ /* 0x000ee20000300800 */
[----:B------:R-:W-:-:S03]  /*3ff10*/  ISETP.NE.U32.AND P1, PT, R40, RZ, PT ;  /* 0x000000ff2800720c */ /* 0x000fc60003f25070 */
[----:B------:R-:W-:Y:S01]  /*3ff20*/  STL [R1+0x414], R43 ;  /* 0x0004142b01007387 */ /* 0x000fe20000100800 */
[----:B------:R-:W-:-:S03]  /*3ff30*/  IMAD.MOV.U32 R40, RZ, RZ, R43 ;  /* 0x000000ffff287224 */ /* 0x000fc600078e002b */
[----:B------:R1:W-:Y:S04]  /*3ff40*/  STL [R1+0x410], R55 ;  /* 0x0004103701007387 */ /* 0x0003e80000100800 */
[----:B------:R4:W-:Y:S04]  /*3ff50*/  STL [R1+0x44c], R47 ;  /* 0x00044c2f01007387 */ /* 0x0009e80000100800 */
[----:B------:R1:W-:Y:S04]  /*3ff60*/  LDGSTS.E [R7+0xab00], desc[UR10][R40.64], P2 ;  /* 0x0ab0000028077fae */ /* 0x0003e800091a100a */
[----:B-1----:R-:W3:Y:S04]  /*3ff70*/  LDL.LU R55, [R1+0x490] ;  /* 0x0004900001377983 */ /* 0x002ee80000300800 */
[----:B------:R-:W-:Y:S04]  /*3ff80*/  STL [R1+0x448], R56 ;  /* 0x0004483801007387 */ /* 0x000fe80000100800 */
[----:B------:R-:W3:Y:S01]  /*3ff90*/  LDL.LU R43, [R1+0x4c8] ;  /* 0x0004c800012b7983 */ /* 0x000ee20000300800 */
[----:B------:R-:W-:Y:S01]  /*3ffa0*/  IMAD.MOV.U32 R40, RZ, RZ, R47 ;  /* 0x000000ffff287224 */ /* 0x000fe200078e002f */
[----:B------:R-:W-:-:S02]  /*3ffb0*/  MOV R41, R56 ;  /* 0x0000003800297202 */ /* 0x000fc40000000f00 */
[----:B------:R-:W-:Y:S01]  /*3ffc0*/  ISETP.GT.AND P2, PT, R0, 0x5d, PT ;  /* 0x0000005d0000780c */ /* 0x000fe20003f44270 */
[----:B------:R-:W3:Y:S04]  /*3ffd0*/  LDL.LU R57, [R1+0x4d4] ;  /* 0x0004d40001397983 */ /* 0x000ee80000300800 */
[----:B------:R1:W-:Y:S04]  /*3ffe0*/  LDGSTS.E [R7+0xb200], desc[UR10][R40.64], P1 ;  /* 0x0b20000028077fae */ /* 0x0003e800089a100a */
[----:B----4-:R-:W4:Y:S01]  /*3fff0*/  LDL.LU R47, [R1+0x50c] ;  /* 0x00050c00012f7983 */ /* 0x010f220000300800 */
[----:B-1----:R-:W-:-:S04]  /*40000*/  SEL R40, RZ, 0x4, !P2 ;  /* 0x00000004ff287807 */ /* 0x002fc80005000000 */
[----:B------:R-:W-:-:S04]  /*40010*/  SEL R40, R40, RZ, !P0 ;  /* 0x000000ff28287207 */ /* 0x000fc80004000000 */
[----:B------:R-:W-:Y:S02]  /*40020*/  ISETP.NE.U32.AND P2, PT, R40, RZ, PT ;  /* 0x000000ff2800720c */ /* 0x000fe40003f45070 */
[----:B------:R-:W-:-:S05]  /*40030*/  IADD3 R51, P3, PT, R51, R5, RZ ;  /* 0x0000000533337210 */ /* 0x000fca0007f7e0ff */
[----:B------:R-:W-:Y:S01]  /*40040*/  IMAD.X R54, R54, 0x1, R4, P3 ;  /* 0x0000000136367824 */ /* 0x000fe200018e0604 */
[----:B------:R1:W-:Y:S01]  /*40050*/  STL [R1+0x454], R51 ;  /* 0x0004543301007387 */ /* 0x0003e20000100800 */
[----:B------:R-:W-:-:S03]  /*40060*/  IADD3 R46, P4, PT, R46, R5, RZ ;  /* 0x000000052e2e7210 */ /* 0x000fc60007f9e0ff */
[----:B------:R1:W-:Y:S04]  /*40070*/  STL [R1+0x450], R54 ;  /* 0x0004503601007387 */ /* 0x0003e80000100800 */
[----:B------:R-:W-:Y:S01]  /*40080*/  STL [R1+0x48c], R46 ;  /* 0x00048c2e01007387 */ /* 0x000fe20000100800 */
[----:B------:R-:W-:-:S03]  /*40090*/  IADD3.X R50, PT, PT, R50, R4, RZ, P4, !PT ;  /* 0x0000000432327210 */ /* 0x000fc600027fe4ff */
[----:B------:R-:W4:Y:S01]  /*400a0*/  LDL.LU R58, [R1+0x4d0] ;  /* 0x0004d000013a7983 */ /* 0x000f220000300800 */
[----:B------:R-:W-:Y:S01]  /*400b0*/  IMAD.MOV.U32 R40, RZ, RZ, R51 ;  /* 0x000000ffff287224 */ /* 0x000fe200078e0033 */
[----:B------:R-:W-:Y:S02]  /*400c0*/  MOV R41, R54 ;  /* 0x0000003600297202 */ /* 0x000fe40000000f00 */
[----:B------:R1:W-:Y:S04]  /*400d0*/  STL [R1+0x488], R50 ;  /* 0x0004883201007387 */ /* 0x0003e80000100800 */
[----:B-1----:R-:W4:Y:S04]  /*400e0*/  LDL.LU R51, [R1+0x508] ;  /* 0x0005080001337983 */ /* 0x002f280000300800 */
[----:B------:R1:W-:Y:S04]  /*400f0*/  LDGSTS.E [R7+0xb300], desc[UR10][R40.64], P1 ;  /* 0x0b30000028077fae */ /* 0x0003e800089a100a */
[----:B------:R-:W4:Y:S01]  /*40100*/  LDL.LU R54, [R1+0x510] ;  /* 0x0005100001367983 */ /* 0x000f220000300800 */
[----:B------:R-:W-:-:S02]  /*40110*/  ISETP.GT.AND P1, PT, R0, 0x61, PT ;  /* 0x000000610000780c */ /* 0x000fc40003f24270 */
[----:B-1----:R-:W-:Y:S02]  /*40120*/  MOV R41, R50 ;  /* 0x0000003200297202 */ /* 0x002fe40000000f00 */
[----:B------:R-:W4:Y:S01]  /*40130*/  LDL.LU R50, [R1+0x514] ;  /* 0x0005140001327983 */ /* 0x000f220000300800 */
[----:B------:R-:W-:-:S03]  /*40140*/  IMAD.MOV.U32 R40, RZ, RZ, R46 ;  /* 0x000000ffff287224 */ /* 0x000fc600078e002e */
[----:B------:R-:W4:Y:S04]  /*40150*/  LDL.LU R56, [R1+0x548] ;  /* 0x0005480001387983 */ /* 0x000f280000300800 */
[----:B------:R-:W4:Y:S04]  /*40160*/  LDL.LU R46, [R1+0x54c] ;  /* 0x00054c00012e7983 */ /* 0x000f280000300800 */
[----:B------:R1:W-:Y:S02]  /*40170*/  LDGSTS.E [R7+0xba00], desc[UR10][R40.64], P2 ;  /* 0x0ba0000028077fae */ /* 0x0003e400091a100a */
[----:B-1----:R-:W-:-:S04]  /*40180*/  SEL R40, RZ, 0x4, !P1 ;  /* 0x00000004ff287807 */ /* 0x002fc80004800000 */
[----:B------:R-:W-:-:S04]  /*40190*/  SEL R40, R40, RZ, !P0 ;  /* 0x000000ff28287207 */ /* 0x000fc80004000000 */
[----:B------:R-:W-:Y:S02]  /*401a0*/  ISETP.NE.U32.AND P1, PT, R40, RZ, PT ;  /* 0x000000ff2800720c */ /* 0x000fe40003f25070 */
[-C--:B--2---:R-:W-:Y:S02]  /*401b0*/  IADD3 R49, P3, PT, R49, R5.reuse, RZ ;  /* 0x0000000531317210 */ /* 0x084fe40007f7e0ff */
[----:B---3--:R-:W-:-:S03]  /*401c0*/  IADD3 R42, P4, PT, R42, R5, RZ ;  /* 0x000000052a2a7210 */ /* 0x008fc60007f9e0ff */
[----:B------:R-:W-:Y:S01]  /*401d0*/  STL [R1+0x494], R49 ;  /* 0x0004943101007387 */ /* 0x000fe20000100800 */
[----:B------:R-:W-:Y:S02]  /*401e0*/  IMAD.MOV.U32 R40, RZ, RZ, R49 ;  /* 0x000000ffff287224 */ /* 0x000fe400078e0031 */
[----:B------:R-:W-:-:S05]  /*401f0*/  IMAD.X R55, R55, 0x1, R4, P3 ;  /* 0x0000000137377824 */ /* 0x000fca00018e0604 */
[----:B------:R1:W-:Y:S01]  /*40200*/  STL [R1+0x490], R55 ;  /* 0x0004903701007387 */ /* 0x0003e20000100800 */
[----:B------:R-:W-:-:S03]  /*40210*/  IADD3.X R43, PT, PT, R43, R4, RZ, P4, !PT ;  /* 0x000000042b2b7210 */ /* 0x000fc600027fe4ff */
[----:B------:R-:W-:Y:S01]  /*40220*/  STL [R1+0x4cc], R42 ;  /* 0x0004cc2a01007387 */ /* 0x000fe20000100800 */
[----:B------:R-:W-:-:S03]  /*40230*/  MOV R41, R55 ;  /* 0x0000003700297202 */ /* 0x000fc60000000f00 */
[----:B------:R2:W-:Y:S04]  /*40240*/  STL [R1+0x4c8], R43 ;  /* 0x0004c82b01007387 */ /* 0x0005e80000100800 */
[----:B-1----:R-:W3:Y:S04]  /*40250*/  LDL.LU R55, [R1+0x550] ;  /* 0x0005500001377983 */ /* 0x002ee80000300800 */
[----:B------:R-:W3:Y:S04]  /*40260*/  LDL.LU R49, [R1+0x554] ;  /* 0x0005540001317983 */ /* 0x000ee80000300800 */
        /* <DEDUP_REMOVED lines=8> */
[----:B----4-:R-:W-:Y:S02]  /*402f0*/  IADD3 R47, P4, PT, R47, R5, RZ ;  /* 0x000000052f2f7210 */ /* 0x010fe40007f9e0ff */
        /* <DEDUP_REMOVED lines=14> */
[-C--:B------:R-:W-:Y:S01]  /*403e0*/  IADD3 R50, P3, PT, R50, R5.reuse, RZ ;  /* 0x0000000532327210 */ /* 0x080fe20007f7e0ff */
[----:B------:R1:W-:Y:S04]  /*403f0*/  STL [R1+0x508], R51 ;  /* 0x0005083301007387 */ /* 0x0003e80000100800 */
[----:B------:R-:W-:Y:S01]  /*40400*/  IMAD.X R54, R54, 0x1, R4, P3 ;  /* 0x0000000136367824 */ /* 0x000fe200018e0604 */
[----:B------:R4:W-:Y:S01]  /*40410*/  LDGSTS.E [R7+0xca00], desc[UR10][R40.64], P2 ;  /* 0x0ca0000028077fae */ /* 0x0009e200091a100a */
[----:B------:R-:W-:-:S03]  /*40420*/  IADD3 R46, P4, PT, R46, R5, RZ ;  /* 0x000000052e2e7210 */ /* 0x000fc60007f9e0ff */
[----:B-1----:R-:W2:Y:S04]  /*40430*/  LDL.LU R51, [R1+0x594] ;  /* 0x0005940001337983 */ /* 0x002ea80000300800 */
[----:B------:R-:W2:Y:S01]  /*40440*/  LDL.LU R47, [R1+0x5cc] ;  /* 0x0005cc00012f7983 */ /* 0x000ea20000300800 */
[----:B----4-:R-:W-:-:S03]  /*40450*/  SEL R40, RZ, 0x4, !P1 ;  /* 0x00000004ff287807 */ /* 0x010fc60004800000 */
[----:B------:R-:W-:Y:S01]  /*40460*/  STL [R1+0x514], R50 ;  /* 0x0005143201007387 */ /* 0x000fe20000100800 */
[----:B------:R-:W-:Y:S02]  /*40470*/  MOV R41, R54 ;  /* 0x0000003600297202 */ /* 0x000fe40000000f00 */
[----:B------:R-:W-:Y:S01]  /*40480*/  SEL R40, R40, RZ, !P0 ;  /* 0x000000ff28287207 */ /* 0x000fe20004000000 */
[----:B------:R1:W-:Y:S01]  /*40490*/  STL [R1+0x510], R54 ;  /* 0x0005103601007387 */ /* 0x0003e20000100800 */
[----:B------:R-:W-:-:S03]  /*404a0*/  IADD3.X R56, PT, PT, R56, R4, RZ, P4, !PT ;  /* 0x0000000438387210 */ /* 0x000fc600027fe4ff */
        /* <DEDUP_REMOVED lines=11> */
[----:B----4-:R-:W4:Y:S04]  /*40560*/  LDL.LU R46, [R1+0x60c] ;  /* 0x00060c00012e7983 */ /* 0x010f280000300800 */
[----:B------:R1:W-:Y:S02]  /*40570*/  LDGSTS.E [R7+0xd200], desc[UR10][R40.64], P1 ;  /* 0x0d20000028077fae */ /* 0x0003e400089a100a */
[----:B-1----:R-:W-:-:S04]  /*40580*/  SEL R40, RZ, 0x4, !P2 ;  /* 0x00000004ff287807 */ /* 0x002fc80005000000 */
[----:B------:R-:W-:Y:S02]  /*40590*/  SEL R40, R40, RZ, !P0 ;  /* 0x000000ff28287207 */ /* 0x000fe40004000000 */
[----:B---3--:R-:W-:-:S05]  /*405a0*/  IADD3 R49, P3, PT, R49, R5, RZ ;  /* 0x0000000531317210 */ /* 0x008fca0007f7e0ff */
[----:B------:R-:W-:Y:S01]  /*405b0*/  IMAD.X R55, R55, 0x1, R4, P3 ;  /* 0x0000000137377824 */ /* 0x000fe200018e0604 */
[----:B------:R1:W-:Y:S04]  /*405c0*/  STL [R1+0x554], R49 ;  /* 0x0005543101007387 */ /* 0x0003e80000100800 */
[----:B------:R3:W-:Y:S01]  /*405d0*/  STL [R1+0x550], R55 ;  /* 0x0005503701007387 */ /* 0x0007e20000100800 */
[----:B------:R-:W-:Y:S02]  /*405e0*/  ISETP.NE.U32.AND P2, PT, R40, RZ, PT ;  /* 0x000000ff2800720c */ /* 0x000fe40003f45070 */
[----:B--2---:R-:W-:-:S04]  /*405f0*/  IADD3 R42, P4, PT, R42, R5, RZ ;  /* 0x000000052a2a7210 */ /* 0x004fc80007f9e0ff */
[----:B------:R-:W-:Y:S01]  /*40600*/  IADD3.X R43, PT, PT, R43, R4, RZ, P4, !PT ;  /* 0x000000042b2b7210 */ /* 0x000fe200027fe4ff */
[----:B------:R-:W-:Y:S04]  /*40610*/  STL [R1+0x58c], R42 ;  /* 0x00058c2a01007387 */ /* 0x000fe80000100800 */
[----:B------:R-:W2:Y:S01]  /*40620*/  LDL.LU R58, [R1+0x5d0] ;  /* 0x0005d000013a7983 */ /* 0x000ea20000300800 */
[----:B------:R-:W-:-:S03]  /*40630*/  IMAD.MOV.U32 R40, RZ, RZ, R49 ;  /* 0x000000ffff287224 */ /* 0x000fc600078e0031 */
[----:B------:R3:W-:Y:S04]  /*40640*/  STL [R1+0x588], R43 ;  /* 0x0005882b01007387 */ /* 0x0007e80000100800 */
[----:B-1----:R-:W2:Y:S01]  /*40650*/  LDL.LU R49, [R1+0x608] ;  /* 0x0006080001317983 */ /* 0x002ea20000300800 */
[----:B------:R-:W-:-:S03]  /*40660*/  MOV R41, R55 ;  /* 0x0000003700297202 */ /* 0x000fc60000000f00 */
[----:B------:R-:W2:Y:S04]  /*40670*/  LDL.LU R56, [R1+0x610] ;  /* 0x0006100001387983 */ /* 0x000ea80000300800 */
[----:B------:R1:W-:Y:S01]  /*40680*/  LDGSTS.E [R7+0xd300], desc[UR10][R40.64], P1 ;  /* 0x0d30000028077fae */ /* 0x0003e200089a100a */
[----:B------:R-:W-:-:S03]  /*40690*/  ISETP.GT.AND P1, PT, R0, 0x71, PT ;  /* 0x000000710000780c */ /* 0x000fc60003f24270 */
[----:B---3--:R-:W3:Y:S01]  /*406a0*/  LDL.LU R55, [R1+0x614] ;  /* 0x0006140001377983 */ /* 0x008ee20000300800 */
[----:B-1----:R-:W-:Y:S01]  /*406b0*/  IMAD.MOV.U32 R40, RZ, RZ, R42 ;  /* 0x000000ffff287224 */ /* 0x002fe200078e002a */
[----:B------:R-:W-:Y:S02]  /*406c0*/  MOV R41, R43 ;  /* 0x0000002b00297202 */ /* 0x000fe40000000f00 */
[----:B------:R-:W3:Y:S04]  /*406d0*/  LDL.LU R43, [R1+0x648] ;  /* 0x00064800012b7983 */ /* 0x000ee80000300800 */
[----:B------:R1:W-:Y:S04]  /*406e0*/  LDGSTS.E [R7+0xda00], desc[UR10][R40.64], P2 ;  /* 0x0da0000028077fae */ /* 0x0003e800091a100a */
[----:B------:R-:W3:Y:S01]  /*406f0*/  LDL.LU R42, [R1+0x64c] ;  /* 0x00064c00012a7983 */ /* 0x000ee20000300800 */
[----:B-1----:R-:W-:-:S04]  /*40700*/  SEL R40, RZ, 0x4, !P1 ;  /* 0x00000004ff287807 */ /* 0x002fc80004800000 */
[----:B------:R-:W-:-:S04]  /*40710*/  SEL R40, R40, RZ, !P0 ;  /* 0x000000ff28287207 */ /* 0x000fc80004000000 */
[----:B------:R-:W-:Y:S02]  /*40720*/  ISETP.NE.U32.AND P1, PT, R40, RZ, PT ;  /* 0x000000ff2800720c */ /* 0x000fe40003f25070 */
[-C--:B------:R-:W-:Y:S02]  /*40730*/  IADD3 R51, P3, PT, R51, R5.reuse, RZ ;  /* 0x0000000533337210 */ /* 0x080fe40007f7e0ff */
[----:B------:R-:W-:-:S03]  /*40740*/  IADD3 R47, P4, PT, R47, R5, RZ ;  /* 0x000000052f2f7210 */ /* 0x000fc60007f9e0ff */
[----:B------:R-:W-:Y:S02]  /*40750*/  IMAD.MOV.U32 R40, RZ, RZ, R51 ;  /* 0x000000ffff287224 */ /* 0x000fe400078e0033 */
[----:B------:R-:W-:-:S05]  /*40760*/  IMAD.X R54, R54, 0x1, R4, P3 ;  /* 0x0000000136367824 */ /* 0x000fca00018e0604 */
[----:B------:R-:W-:Y:S02]  /*40770*/  MOV R41, R54 ;  /* 0x0000003600297202 */ /* 0x000fe40000000f00 */
[----:B------:R-:W-:-:S03]  /*40780*/  IADD3.X R50, PT, PT, R50, R4, RZ, P4, !PT ;  /* 0x0000000432327210 */ /* 0x000fc600027fe4ff */
[----:B------:R1:W-:Y:S01]  /*40790*/  LDGSTS.E [R7+0xdb00], desc[UR10][R40.64], P2 ;  /* 0x0db0000028077fae */ /* 0x0003e200091a100a */
[----:B------:R-:W-:-:S03]  /*407a0*/  ISETP.GT.AND P2, PT, R0, 0x75, PT ;  /* 0x000000750000780c */ /* 0x000fc60003f44270 */
[----:B------:R-:W-:Y:S01]  /*407b0*/  STL [R1+0x594], R51 ;  /* 0x0005943301007387 */ /* 0x000fe20000100800 */
[-C--:B------:R-:W-:Y:S01]  /*407c0*/  IADD3 R57, P3, PT, R57, R5.reuse, RZ ;  /* 0x0000000539397210 */ /* 0x080fe20007f7e0ff */
[----:B-1----:R-:W-:Y:S01]  /*407d0*/  IMAD.MOV.U32 R40, RZ, RZ, R47 ;  /* 0x000000ffff287224 */ /* 0x002fe200078e002f */
[----:B------:R-:W-:Y:S01]  /*407e0*/  MOV R41, R50 ;  /* 0x0000003200297202 */ /* 0x000fe20000000f00 */
[----:B------:R1:W-:Y:S04]  /*407f0*/  STL [R1+0x590], R54 ;  /* 0x0005903601007387 */ /* 0x0003e80000100800 */
[----:B------:R1:W-:Y:S01]  /*40800*/  LDGSTS.E [R7+0xe200], desc[UR10][R40.64], P1 ;  /* 0x0e20000028077fae */ /* 0x0003e200089a100a */
[----:B----4-:R-:W-:-:S03]  /*40810*/  IADD3 R46, P4, PT, R46, R5, RZ ;  /* 0x000000052e2e7210 */ /* 0x010fc60007f9e0ff */
[----:B------:R4:W-:Y:S04]  /*40820*/  STL [R1+0x5cc], R47 ;  /* 0x0005cc2f01007387 */ /* 0x0009e80000100800 */
[----:B------:R4:W-:Y:S01]  /*40830*/  STL [R1+0x5c8], R50 ;  /* 0x0005c83201007387 */ /* 0x0009e20000100800 */
[----:B-1----:R-:W-:-:S03]  /*40840*/  SEL R40, RZ, 0x4, !P2 ;  /* 0x00000004ff287807 */ /* 0x002fc60005000000 */
[----:B------:R-:W3:Y:S01]  /*40850*/  LDL.LU R54, [R1+0x650] ;  /* 0x0006500001367983 */ /* 0x000ee20000300800 */
[----:B------:R-:W-:-:S03]  /*40860*/  SEL R40, R40, RZ, !P0 ;  /* 0x000000ff28287207 */ /* 0x000fc60004000000 */
[----:B----4-:R-:W4:Y:S01]  /*40870*/  LDL.LU R47, [R1+0x654] ;  /* 0x00065400012f7983 */ /* 0x010f220000300800 */
[----:B------:R-:W-:Y:S01]  /*40880*/  ISETP.NE.U32.AND P2, PT, R40, RZ, PT ;  /* 0x000000ff2800720c */ /* 0x000fe20003f45070 */
[----:B------:R-:W-:Y:S02]  /*40890*/  IMAD.MOV.U32 R40, RZ, RZ, R57 ;  /* 0x000000ffff287224 */ /* 0x000fe400078e0039 */
[----:B------:R-:W4:Y:S04]  /*408a0*/  LDL.LU R51, [R1+0x688] ;  /* 0x0006880001337983 */ /* 0x000f280000300800 */
[----:B------:R-:W4:Y:S04]  /*408b0*/  LDL.LU R50, [R1+0x68c] ;  /* 0x00068c0001327983 */ /* 0x000f280000300800 */
[----:B------:R-:W-:Y:S01]  /*408c0*/  STL [R1+0x5d4], R57 ;  /* 0x0005d43901007387 */ /* 0x000fe20000100800 */
[----:B--2---:R-:W-:-:S05]  /*408d0*/  IMAD.X R58, R58, 0x1, R4, P3 ;  /* 0x000000013a3a7824 */ /* 0x004fca00018e0604 */
[----:B------:R-:W-:Y:S02]  /*408e0*/  MOV R41, R58 ;  /* 0x0000003a00297202 */ /* 0x000fe40000000f00 */
[----:B------:R-:W-:Y:S01]  /*408f0*/  IADD3.X R49, PT, PT, R49, R4, RZ, P4, !PT ;  /* 0x0000000431317210 */ /* 0x000fe200027fe4ff */
[----:B------:R-:W-:Y:S04]  /*40900*/  STL [R1+0x5d0], R58 ;  /* 0x0005d03a01007387 */ /* 0x000fe80000100800 */
[----:B------:R-:W-:Y:S04]  /*40910*/  STL [R1+0x60c], R46 ;  /* 0x00060c2e01007387 */ /* 0x000fe80000100800 */
[----:B------:R1:W-:Y:S04]  /*40920*/  LDGSTS.E [R7+0xe300], desc[UR10][R40.64], P1 ;  /* 0x0e30000028077fae */ /* 0x0003e800089a100a */
[----:B------:R2:W-:Y:S01]  /*40930*/  STL [R1+0x608], R49 ;  /* 0x0006083101007387 */ /* 0x0005e20000100800 */
[----:B-1----:R-:W-:Y:S01]  /*40940*/  MOV R41, R49 ;  /* 0x0000003100297202 */ /* 0x002fe20000000f00 */
[----:B------:R-:W-:-:S02]  /*40950*/  IMAD.MOV.U32 R40, RZ, RZ, R46 ;  /* 0x000000ffff287224 */ /* 0x000fc400078e002e */
[----:B--2---:R-:W2:Y:S04]  /*40960*/  LDL.LU R49, [R1+0x690] ;  /* 0x0006900001317983 */ /* 0x004ea80000300800 */
[----:B------:R-:W2:Y:S01]  /*40970*/  LDL.LU R46, [R1+0x694] ;  /* 0x00069400012e7983 */ /* 0x000ea20000300800 */
[----:B------:R-:W-:Y:S02]  /*40980*/  ISETP.GT.AND P1, PT, R0, 0x79, PT ;  /* 0x000000790000780c */ /* 0x000fe40003f24270 */
[-C--:B---3--:R-:W-:Y:S01]  /*40990*/  IADD3 R55, P3, PT, R55, R5.reuse, RZ ;  /* 0x0000000537377210 */ /* 0x088fe20007f7e0ff */
[----:B------:R1:W-:Y:S01]  /*409a0*/  LDGSTS.E [R7+0xea00], desc[UR10][R40.64], P2 ;  /* 0x0ea0000028077fae */ /* 0x0003e200091a100a */
[----:B------:R-:W-:-:S03]  /*409b0*/  IADD3 R42, P4, PT, R42, R5, RZ ;  /* 0x000000052a2a7210 */ /* 0x000fc60007f9e0ff */
[----:B------:R-:W-:Y:S01]  /*409c0*/  IMAD.X R56, R56, 0x1, R4, P3 ;  /* 0x0000000138387824 */ /* 0x000fe200018e0604 */
[----:B-1----:R-:W-:-:S04]  /*409d0*/  SEL R40, RZ, 0x4, !P1 ;  /* 0x00000004ff287807 */ /* 0x002fc80004800000 */
[----:B------:R-:W-:Y:S02]  /*409e0*/  SEL R40, R40, RZ, !P0 ;  /* 0x000000ff28287207 */ /* 0x000fe40004000000 */
[----:B------:R-:W-:Y:S02]  /*409f0*/  MOV R41, R56 ;  /* 0x0000003800297202 */ /* 0x000fe40000000f00 */
[----:B------:R-:W-:Y:S01]  /*40a00*/  ISETP.NE.U32.AND P1, PT, R40, RZ, PT ;  /* 0x000000ff2800720c */ /* 0x000fe20003f25070 */
[----:B------:R-:W-:Y:S01]  /*40a10*/  IMAD.MOV.U32 R40, RZ, RZ, R55 ;  /* 0x000000ffff287224 */ /* 0x000fe200078e0037 */
[----:B------:R-:W-:Y:S01]  /*40a20*/  IADD3.X R43, PT, PT, R43, R4, RZ, P4, !PT ;  /* 0x000000042b2b7210 */ /* 0x000fe200027fe4ff */
[----:B------:R-:W-:Y:S04]  /*40a30*/  STL [R1+0x614], R55 ;  /* 0x0006143701007387 */ /* 0x000fe80000100800 */
[----:B------:R-:W-:Y:S04]  /*40a40*/  STL [R1+0x610], R56 ;  /* 0x0006103801007387 */ /* 0x000fe80000100800 */
[----:B------:R-:W-:Y:S04]  /*40a50*/  STL [R1+0x64c], R42 ;  /* 0x00064c2a01007387 */ /* 0x000fe80000100800 */
[----:B------:R1:W-:Y:S04]  /*40a60*/  LDGSTS.E [R7+0xeb00], desc[UR10][R40.64], P2 ;  /* 0x0eb0000028077fae */ /* 0x0003e800091a100a */
[----:B------:R3:W-:Y:S01]  /*40a70*/  STL [R1+0x648], R43 ;  /* 0x0006482b01007387 */ /* 0x0007e20000100800 */
[----:B-1----:R-:W-:Y:S01]  /*40a80*/  MOV R41, R43 ;  /* 0x0000002b00297202 */ /* 0x002fe20000000f00 */
[----:B------:R-:W-:-:S02]  /*40a90*/  IMAD.MOV.U32 R40, RZ, RZ, R42 ;  /* 0x000000ffff287224 */ /* 0x000fc400078e002a */
[----:B---3--:R-:W3:Y:S04]  /*40aa0*/  LDL.LU R43, [R1+0x1388] ;  /* 0x00138800012b7983 */ /* 0x008ee80000300800 */
[----:B------:R-:W3:Y:S01]  /*40ab0*/  LDL.LU R42, [R1+0x1394] ;  /* 0x00139400012a7983 */ /* 0x000ee20000300800 */
[----:B------:R-:W-:-:S03]  /*40ac0*/  ISETP.GT.AND P2, PT, R0, 0x7d, PT ;  /* 0x0000007d0000780c */ /* 0x000fc60003f44270 */
[----:B------:R1:W-:Y:S02]  /*40ad0*/  LDGSTS.E [R7+0xf200], desc[UR10][R40.64], P1 ;  /* 0x0f20000028077fae */ /* 0x0003e400089a100a */
[----:B-1----:R-:W-:-:S04]  /*40ae0*/  SEL R40, RZ, 0x4, !P2 ;  /* 0x00000004ff287807 */ /* 0x002fc80005000000 */
[----:B------:R-:W-:-:S04]  /*40af0*/  SEL R40, R40, RZ, !P0 ;  /* 0x000000ff28287207 */ /* 0x000fc80004000000 */
[----:B------:R-:W-:Y:S02]  /*40b00*/  ISETP.NE.U32.AND P2, PT, R40, RZ, PT ;  /* 0x000000ff2800720c */ /* 0x000fe40003f45070 */
[----:B----4-:R-:W-:-:S05]  /*40b10*/  IADD3 R47, P3, PT, R47, R5, RZ ;  /* 0x000000052f2f7210 */ /* 0x010fca0007f7e0ff */
[----:B------:R-:W-:Y:S01]  /*40b20*/  IMAD.X R54, R54, 0x1, R4, P3 ;  /* 0x0000000136367824 */ /* 0x000fe200018e0604 */
[----:B------:R-:W-:Y:S01]  /*40b30*/  IADD3 R50, P4, PT, R50, R5, RZ ;  /* 0x0000000532327210 */ /* 0x000fe20007f9e0ff */
[----:B------:R1:W-:Y:S03]  /*40b40*/  STL [R1+0x654], R47 ;  /* 0x0006542f01007387 */ /* 0x0003e60000100800 */
[----:B------:R-:W-:Y:S01]  /*40b50*/  IADD3.X R51, PT, PT, R51, R4, RZ, P4, !PT ;  /* 0x0000000433337210 */ /* 0x000fe200027fe4ff */
[----:B------:R-:W-:Y:S01]  /*40b60*/  STL [R1+0x650], R54 ;  /* 0x0006503601007387 */ /* 0x000fe20000100800 */
[----:B------:R-:W-:Y:S01]  /*40b70*/  IMAD.MOV.U32 R40, RZ, RZ, R47 ;  /* 0x000000ffff287224 */ /* 0x000fe200078e002f */
[----:B------:R-:W-:Y:S02]  /*40b80*/  MOV R41, R54 ;  /* 0x0000003600297202 */ /* 0x000fe40000000f00 */
[----:B------:R-:W-:Y:S04]  /*40b90*/  STL [R1+0x68c], R50 ;  /* 0x00068c3201007387 */ /* 0x000fe80000100800 */
[----:B------:R-:W4:Y:S04]  /*40ba0*/  LDL.LU R59, [R1+0x138c] ;  /* 0x00138c00013b7983 */ /* 0x000f280000300800 */
[----:B------:R-:W-:Y:S04]  /*40bb0*/  STL [R1+0x688], R51 ;  /* 0x0006883301007387 */ /* 0x000fe80000100800 */
[----:B-1----:R-:W4:Y:S04]  /*40bc0*/  LDL.LU R47, [R1+0x1354] ;  /* 0x00135400012f7983 */ /* 0x002f280000300800 */
[----:B------:R-:W4:Y:S04]  /*40bd0*/  LDL.LU R60, [R1+0x1380] ;  /* 0x00138000013c7983 */ /* 0x000f280000300800 */
[----:B------:R1:W-:Y:S04]  /*40be0*/  LDGSTS.E [R7+0xf300], desc[UR10][R40.64], P1 ;  /* 0x0f30000028077fae */ /* 0x0003e800089a100a */
[----:B------:R-:W4:Y:S01]  /*40bf0*/  LDL.LU R56, [R1+0x1348] ;  /* 0x0013480001387983 */ /* 0x000f220000300800 */
[----:B-1----:R-:W-:Y:S01]  /*40c00*/  IMAD.MOV.U32 R40, RZ, RZ, R50 ;  /* 0x000000ffff287224 */ /* 0x002fe200078e0032 */
[----:B------:R-:W-:-:S05]  /*40c10*/  MOV R41, R51 ;  /* 0x0000003300297202 */ /* 0x000fca0000000f00 */
[----:B------:R1:W-:Y:S01]  /*40c20*/  LDGSTS.E [R7+0xfa00], desc[UR10][R40.64], P2 ;  /* 0x0fa0000028077fae */ /* 0x0003e200091a100a */
[----:B--2---:R-:W-:-:S05]  /*40c30*/  IADD3 R46, P3, PT, R46, R5, RZ ;  /* 0x000000052e2e7210 */ /* 0x004fca0007f7e0ff */
[----:B------:R-:W-:Y:S01]  /*40c40*/  IMAD.X R49, R49, 0x1, R4, P3 ;  /* 0x0000000131317824 */ /* 0x000fe200018e0604 */
[----:B------:R-:W-:Y:S04]  /*40c50*/  STL [R1+0x694], R46 ;  /* 0x0006942e01007387 */ /* 0x000fe80000100800 */
[----:B------:R2:W-:Y:S01]  /*40c60*/  STL [R1+0x690], R49 ;  /* 0x0006903101007387 */ /* 0x0005e20000100800 */
[----:B-1----:R-:W-:-:S03]  /*40c70*/  IMAD.MOV.U32 R41, RZ, RZ, R49 ;  /* 0x000000ffff297224 */ /* 0x002fc600078e0031 */
[----:B------:R-:W4:Y:S04]  /*40c80*/  LDL.LU R57, [R1+0x1340] ;  /* 0x0013400001397983 */ /* 0x000f280000300800 */
[----:B------:R-:W4:Y:S04]  /*40c90*/  LDL.LU R55, [R1+0x134c] ;  /* 0x00134c0001377983 */ /* 0x000f280000300800 */
[----:B------:R-:W4:Y:S04]  /*40ca0*/  LDL.LU R58, [R1+0x1308] ;  /* 0x00130800013a7983 */ /* 0x000f280000300800 */
[----:B--2---:R-:W2:Y:S01]  /*40cb0*/  LDL.LU R49, [R1+0x1314] ;  /* 0x0013140001317983 */ /* 0x004ea20000300800 */
[----:B------:R-:W-:-:S04]  /*40cc0*/  ISETP.GT.AND P1, PT, R0, 0x2, PT ;  /* 0x000000020000780c */ /* 0x000fc80003f24270 */
[----:B------:R-:W-:-:S04]  /*40cd0*/  SEL R40, RZ, 0x4, !P1 ;  /* 0x00000004ff287807 */ /* 0x000fc80004800000 */
[----:B------:R-:W-:-:S04]  /*40ce0*/  SEL R40, R40, RZ, !P0 ;  /* 0x000000ff28287207 */ /* 0x000fc80004000000 */
[----:B------:R-:W-:Y:S02]  /*40cf0*/  ISETP.NE.U32.AND P1, PT, R40, RZ, PT ;  /* 0x000000ff2800720c */ /* 0x000fe40003f25070 */
[----:B------:R-:W-:-:S05]  /*40d00*/  MOV R40, R46 ;  /* 0x0000002e00287202 */ /* 0x000fca0000000f00 */
[----:B------:R1:W-:Y:S01]  /*40d10*/  LDGSTS.E [R7+0xfb00], desc[UR10][R40.64], P2 ;  /* 0x0fb0000028077fae */ /* 0x0003e200091a100a */
[----:B---3--:R-:W-:-:S04]  /*40d20*/  IADD3 R42, P2, PT, R42, R5, RZ ;  /* 0x000000052a2a7210 */ /* 0x008fc80007f5e0ff */
[----:B------:R-:W-:Y:S01]  /*40d30*/  IADD3.X R43, PT, PT, R43, R4, RZ, P2, !PT ;  /* 0x000000042b2b7210 */ /* 0x000fe200017fe4ff */
[----:B------:R3:W-:Y:S04]  /*40d40*/  STL [R1+0x1394], R42 ;  /* 0x0013942a01007387 */ /* 0x0007e80000100800 */
[----:B------:R1:W-:Y:S04]  /*40d50*/  STL [R1+0x1388], R43 ;  /* 0x0013882b01007387 */ /* 0x0003e80000100800 */
[----:B------:R-:W2:Y:S04]  /*40d60*/  LDL.LU R54, [R1+0x1300] ;  /* 0x0013000001367983 */ /* 0x000ea80000300800 */
[----:B------:R-:W2:Y:S04]  /*40d70*/  LDL.LU R51, [R1+0x130c] ;  /* 0x00130c0001337983 */ /* 0x000ea80000300800 */
[----:B------:R-:W2:Y:S01]  /*40d80*/  LDL.LU R50, [R1+0x12c8] ;  /* 0x0012c80001327983 */ /* 0x000ea20000300800 */
[----:B------:R-:W-:-:S03]  /*40d90*/  ISETP.GT.AND P2, PT, R0, 0x6, PT ;  /* 0x000000060000780c */ /* 0x000fc60003f44270 */
[----:B------:R-:W2:Y:S01]  /*40da0*/  LDL.LU R46, [R1+0x12d4] ;  /* 0x0012d400012e7983 */ /* 0x000ea20000300800 */
[----:B-1----:R-:W-:Y:S02]  /*40db0*/  LOP3.LUT R40, R44, 0x40, RZ, 0x3c, !PT ;  /* 0x000000402c287812 */ /* 0x002fe400078e3cff */
[----:B------:R-:W-:-:S03]  /*40dc0*/  SEL R41, RZ, 0x4, !P2 ;  /* 0x00000004ff297807 */ /* 0x000fc60005000000 */
[----:B------:R-:W-:Y:S01]  /*40dd0*/  VIADD R40, R40, UR7 ;  /* 0x0000000728287c36 */ /* 0x000fe20008000000 */
[----:B------:R-:W-:-:S04]  /*40de0*/  SEL R41, R41, RZ, !P0 ;  /* 0x000000ff29297207 */ /* 0x000fc80004000000 */
[----:B------:R-:W-:Y:S01]  /*40df0*/  ISETP.NE.U32.AND P2, PT, R41, RZ, PT ;  /* 0x000000ff2900720c */ /* 0x000fe20003f45070 */
[----:B------:R3:W-:Y:S01]  /*40e00*/  LDGSTS.E [R40+0x400], desc[UR10][R42.64], P1 ;  /* 0x004000002a287fae */ /* 0x0007e200089a100a */
[----:B----4-:R-:W-:-:S04]  /*40e10*/  IADD3 R59, P3, PT, R59, R5, RZ ;  /* 0x000000053b3b7210 */ /* 0x010fc80007f7e0ff */
[----:B---3--:R-:W-:Y:S02]  /*40e20*/  MOV R42, R59 ;  /* 0x0000003b002a7202 */ /* 0x008fe40000000f00 */
[----:B------:R-:W-:Y:S02]  /*40e30*/  IADD3 R47, P4, PT, R47, R5, RZ ;  /* 0x000000052f2f7210 */ /* 0x000fe40007f9e0ff */
[----:B------:R-:W-:Y:S01]  /*40e40*/  IADD3.X R60, PT, PT, R60, R4, RZ, P3, !PT ;  /* 0x000000043c3c7210 */ /* 0x000fe20001ffe4ff */
[----:B------:R-:W-:Y:S04]  /*40e50*/  STL [R1+0x138c], R59 ;  /* 0x00138c3b01007387 */ /* 0x000fe80000100800 */
[----:B------:R-:W-:Y:S02]  /*40e60*/  IMAD.MOV.U32 R43, RZ, RZ, R60 ;  /* 0x000000ffff2b7224 */ /* 0x000fe400078e003c */
[----:B------:R-:W-:Y:S01]  /*40e70*/  IMAD.X R56, R56, 0x1, R4, P4 ;  /* 0x0000000138387824 */ /* 0x000fe200020e0604 */
[----:B------:R-:W-:Y:S04]  /*40e80*/  STL [R1+0x1380], R60 ;  /* 0x0013803c01007387 */ /* 0x000fe80000100800 */
[----:B------:R1:W-:Y:S04]  /*40e90*/  LDGSTS.E [R40+0x500], desc[UR10][R42.64], P1 ;  /* 0x005000002a287fae */ /* 0x0003e800089a100a */
[----:B------:R-:W-:Y:S04]  /*40ea0*/  STL [R1+0x1354], R47 ;  /* 0x0013542f01007387 */ /* 0x000fe80000100800 */
[----:B------:R3:W-:Y:S01]  /*40eb0*/  STL [R1+0x1348], R56 ;  /* 0x0013483801007387 */ /* 0x0007e20000100800 */
[----:B-1----:R-:W-:Y:S01]  /*40ec0*/  MOV R42, R47 ;  /* 0x0000002f002a7202 */ /* 0x002fe20000000f00 */
[----:B------:R-:W-:-:S02]  /*40ed0*/  IMAD.MOV.U32 R43, RZ, RZ, R56 ;  /* 0x000000ffff2b7224 */ /* 0x000fc400078e0038 */
[----:B---3--:R-:W3:Y:S04]  /*40ee0*/  LDL.LU R56, [R1+0x12cc] ;  /* 0x0012cc0001387983 */ /* 0x008ee80000300800 */
[----:B------:R-:W4:Y:S04]  /*40ef0*/  LDL.LU R47, [R1+0x1294] ;  /* 0x00129400012f7983 */ /* 0x000f280000300800 */
[----:B------:R1:W-:Y:S01]  /*40f00*/  LDGSTS.E [R40+0xc00], desc[UR10][R42.64], P2 ;  /* 0x00c000002a287fae */ /* 0x0003e200091a100a */
[----:B------:R-:W-:-:S04]  /*40f10*/  IADD3 R55, P3, PT, R55, R5, RZ ;  /* 0x0000000537377210 */ /* 0x000fc80007f7e0ff */
[----:B------:R-:W-:Y:S02]  /*40f20*/  IADD3.X R57, PT, PT, R57, R4, RZ, P3, !PT ;  /* 0x0000000439397210 */ /* 0x000fe40001ffe4ff */
[----:B--2---:R-:W-:Y:S01]  /*40f30*/  IADD3 R49, P4, PT, R49, R5, RZ ;  /* 0x0000000531317210 */ /* 0x004fe20007f9e0ff */
[----:B------:R-:W-:Y:S02]  /*40f40*/  STL [R1+0x134c], R55 ;  /* 0x00134c3701007387 */ /* 0x000fe40000100800 */
[----:B-1----:R-:W-:Y:S02]  /*40f50*/  IMAD.MOV.U32 R43, RZ, RZ, R57 ;  /* 0x000000ffff2b7224 */ /* 0x002fe400078e0039 */
[----:B------:R-:W-:Y:S01]  /*40f60*/  IMAD.X R58, R58, 0x1, R4, P4 ;  /* 0x000000013a3a7824 */ /* 0x000fe200020e0604 */
[----:B------:R1:W-:Y:S01]  /*40f70*/  STL [R1+0x1340], R57 ;  /* 0x0013403901007387 */ /* 0x0003e20000100800 */
[----:B------:R-:W-:-:S03]  /*40f80*/  MOV R42, R55 ;  /* 0x00000037002a7202 */ /* 0x000fc60000000f00 */
[----:B------:R2:W-:Y:S01]  /*40f90*/  STL [R1+0x1314], R49 ;  /* 0x0013143101007387 */ /* 0x0005e20000100800 */
[----:B------:R-:W-:-:S03]  /*40fa0*/  ISETP.GT.AND P1, PT, R0, 0xa, PT ;  /* 0x0000000a0000780c */ /* 0x000fc60003f24270 */
[----:B------:R2:W-:Y:S04]  /*40fb0*/  LDGSTS.E [R40+0xd00], desc[UR10][R42.64], P2 ;  /* 0x00d000002a287fae */ /* 0x0005e800091a100a */
[----:B-1----:R-:W4:Y:S04]  /*40fc0*/  LDL.LU R57, [R1+0x12c0] ;  /* 0x0012c00001397983 */ /* 0x002f280000300800 */
[----:B------:R-:W-:Y:S04]  /*40fd0*/  STL [R1+0x1308], R58 ;  /* 0x0013083a01007387 */ /* 0x000fe80000100800 */
[----:B------:R-:W4:Y:S01]  /*40fe0*/  LDL.LU R55, [R1+0x1288] ;  /* 0x0012880001377983 */ /* 0x000f220000300800 */
[----:B------:R-:W-:Y:S01]  /*40ff0*/  SEL R41, RZ, 0x4, !P1 ;  /* 0x00000004ff297807 */ /* 0x000fe20004800000 */
[----:B--2---:R-:W-:Y:S01]  /*41000*/  IMAD.MOV.U32 R43, RZ, RZ, R58 ;  /* 0x000000ffff2b7224 */ /* 0x004fe200078e003a */
[----:B------:R-:W-:Y:S01]  /*41010*/  MOV R42, R49 ;  /* 0x00000031002a7202 */ /* 0x000fe20000000f00 */
[----:B------:R-:W2:Y:S01]  /*41020*/  LDL.LU R59, [R1+0x128c] ;  /* 0x00128c00013b7983 */ /* 0x000ea20000300800 */
[----:B------:R-:W-:-:S03]  /*41030*/  SEL R41, R41, RZ, !P0 ;  /* 0x000000ff29297207 */ /* 0x000fc60004000000 */
[----:B------:R-:W2:Y:S01]  /*41040*/  LDL.LU R49, [R1+0x1254] ;  /* 0x0012540001317983 */ /* 0x000ea20000300800 */
[----:B------:R-:W-:Y:S02]  /*41050*/  ISETP.NE.U32.AND P1, PT, R41, RZ, PT ;  /* 0x000000ff2900720c */ /* 0x000fe40003f25070 */
[----:B------:R-:W-:-:S11]  /*41060*/  IADD3 R51, P3, PT, R51, R5, RZ ;  /* 0x0000000533337210 */ /* 0x000fd60007f7e0ff */
[----:B------:R1:W-:Y:S01]  /*41070*/  LDGSTS.E [R40+0x1400], desc[UR10][R42.64], P1 ;  /* 0x014000002a287fae */ /* 0x0003e200089a100a */
[----:B------:R-:W-:-:S03]  /*41080*/  IADD3.X R54, PT, PT, R54, R4, RZ, P3, !PT ;  /* 0x0000000436367210 */ /* 0x000fc60001ffe4ff */
[----:B------:R1:W-:Y:S01]  /*41090*/  STL [R1+0x130c], R51 ;  /* 0x00130c3301007387 */ /* 0x0003e20000100800 */
[----:B------:R-:W-:-:S03]  /*410a0*/  IADD3 R46, P4, PT, R46, R5, RZ ;  /* 0x000000052e2e7210 */ /* 0x000fc60007f9e0ff */
[----:B------:R1:W-:Y:S02]  /*410b0*/  STL [R1+0x1300], R54 ;  /* 0x0013003601007387 */ /* 0x0003e40000100800 */
[----:B------:R-:W-:Y:S02]  /*410c0*/  IMAD.X R50, R50, 0x1, R4, P4 ;  /* 0x0000000132327824 */ /* 0x000fe400020e0604 */
[----:B------:R-:W-:Y:S01]  /*410d0*/  STL [R1+0x12d4], R46 ;  /* 0x0012d42e01007387 */ /* 0x000fe20000100800 */
[----:B-1----:R-:W-:Y:S01]  /*410e0*/  MOV R42, R51 ;  /* 0x00000033002a7202 */ /* 0x002fe20000000f00 */
[----:B------:R-:W-:Y:S02]  /*410f0*/  IMAD.MOV.U32 R43, RZ, RZ, R54 ;  /* 0x000000ffff2b7224 */ /* 0x000fe400078e0036 */
[----:B------:R-:W2:Y:S01]  /*41100*/  LDL.LU R60, [R1+0x1280] ;  /* 0x00128000013c7983 */ /* 0x000ea20000300800 */
[----:B------:R-:W-:-:S03]  /*41110*/  ISETP.GT.AND P2, PT, R0, 0xe, PT ;  /* 0x0000000e0000780c */ /* 0x000fc60003f44270 */
[----:B------:R1:W-:Y:S01]  /*41120*/  STL [R1+0x12c8], R50 ;  /* 0x0012c83201007387 */ /* 0x0003e20000100800 */
[----:B------:R-:W-:-:S03]  /*41130*/  SEL R41, RZ, 0x4, !P2 ;  /* 0x00000004ff297807 */ /* 0x000fc60005000000 */
[----:B------:R-:W2:Y:S04]  /*41140*/  LDL.LU R51, [R1+0x1248] ;  /* 0x0012480001337983 */ /* 0x000ea80000300800 */
[----:B------:R1:W-:Y:S04]  /*41150*/  LDGSTS.E [R40+0x1500], desc[UR10][R42.64], P1 ;  /* 0x015000002a287fae */ /* 0x0003e800089a100a */
[----:B------:R-:W2:Y:S01]  /*41160*/  LDL.LU R54, [R1+0x1240] ;  /* 0x0012400001367983 */ /* 0x000ea20000300800 */
[----:B------:R-:W-:Y:S01]  /*41170*/  SEL R41, R41, RZ, !P0 ;  /* 0x000000ff29297207 */ /* 0x000fe20004000000 */
[----:B-1----:R-:W-:Y:S01]  /*41180*/  IMAD.MOV.U32 R43, RZ, RZ, R50 ;  /* 0x000000ffff2b7224 */ /* 0x002fe200078e0032 */
[----:B------:R-:W-:Y:S01]  /*41190*/  MOV R42, R46 ;  /* 0x0000002e002a7202 */ /* 0x000fe20000000f00 */
[----:B------:R-:W2:Y:S04]  /*411a0*/  LDL.LU R50, [R1+0x124c] ;  /* 0x00124c0001327983 */ /* 0x000ea80000300800 */
[----:B------:R-:W2:Y:S04]  /*411b0*/  LDL.LU R58, [R1+0x1208] ;  /* 0x00120800013a7983 */ /* 0x000ea80000300800 */
[----:B------:R-:W2:Y:S01]  /*411c0*/  LDL.LU R46, [R1+0x1214] ;  /* 0x00121400012e7983 */ /* 0x000ea20000300800 */
[----:B------:R-:W-:-:S13]  /*411d0*/  ISETP.NE.U32.AND P2, PT, R41, RZ, PT ;  /* 0x000000ff2900720c */ /* 0x000fda0003f45070 */
[----:B------:R1:W-:Y:S01]  /*411e0*/  LDGSTS.E [R40+0x1c00], desc[UR10][R42.64], P2 ;  /* 0x01c000002a287fae */ /* 0x0003e200091a100a */
[-C--:B---3--:R-:W-:Y:S02]  /*411f0*/  IADD3 R56, P3, PT, R56, R5.reuse, RZ ;  /* 0x0000000538387210 */ /* 0x088fe40007f7e0ff */
        /* <DEDUP_REMOVED lines=14> */
[----:B---3--:R-:W3:Y:S04]  /*412e0*/  LDL.LU R55, [R1+0x11c8] ;  /* 0x0011c80001377983 */ /* 0x008ee80000300800 */
[----:B------:R-:W3:Y:S01]  /*412f0*/  LDL.LU R47, [R1+0x11d4] ;  /* 0x0011d400012f7983 */ /* 0x000ee20000300800 */
[----:B------:R-:W-:-:S04]  /*41300*/  ISETP.GT.AND P1, PT, R0, 0x12, PT ;  /* 0x000000120000780c */ /* 0x000fc80003f24270 */
[----:B------:R-:W-:-:S04]  /*41310*/  SEL R41, RZ, 0x4, !P1 ;  /* 0x00000004ff297807 */ /* 0x000fc80004800000 */
[----:B------:R-:W-:Y:S02]  /*41320*/  SEL R41, R41, RZ, !P0 ;  /* 0x000000ff29297207 */ /* 0x000fe40004000000 */
[----:B------:R-:W-:Y:S02]  /*41330*/  ISETP.GT.AND P2, PT, R0, 0x16, PT ;  /* 0x000000160000780c */ /* 0x000fe40003f44270 */
[----:B------:R-:W-:Y:S02]  /*41340*/  ISETP.NE.U32.AND P1, PT, R41, RZ, PT ;  /* 0x000000ff2900720c */ /* 0x000fe40003f25070 */
[----:B------:R-:W-:Y:S02]  /*41350*/  SEL R41, RZ, 0x4, !P2 ;  /* 0x00000004ff297807 */ /* 0x000fe40005000000 */
[----:B--2---:R-:W-:Y:S02]  /*41360*/  IADD3 R59, P3, PT, R59, R5, RZ ;  /* 0x000000053b3b7210 */ /* 0x004fe40007f7e0ff */
[----:B------:R-:W-:-:S02]  /*41370*/  SEL R41, R41, RZ, !P0 ;  /* 0x000000ff29297207 */ /* 0x000fc40004000000 */
[-C--:B------:R-:W-:Y:S02]  /*41380*/  IADD3.X R60, PT, PT, R60, R4.reuse, RZ, P3, !PT ;  /* 0x000000043c3c7210 */ /* 0x080fe40001ffe4ff */
[-C--:B------:R-:W-:Y:S02]  /*41390*/  IADD3 R49, P4, PT, R49, R5.reuse, RZ ;  /* 0x0000000531317210 */ /* 0x080fe40007f9e0ff */
[----:B------:R-:W-:Y:S01]  /*413a0*/  ISETP.NE.U32.AND P2, PT, R41, RZ, PT ;  /* 0x000000ff2900720c */ /* 0x000fe20003f45070 */
[----:B------:R1:W-:Y:S02]  /*413b0*/  LDGSTS.E [R40+0x2400], desc[UR10][R42.64], P1 ;  /* 0x024000002a287fae */ /* 0x0003e400089a100a */
[----:B------:R-:W-:Y:S01]  /*413c0*/  IMAD.X R51, R51, 0x1, R4, P4 ;  /* 0x0000000133337824 */ /* 0x000fe200020e0604 */
[----:B------:R-:W-:Y:S01]  /*413d0*/  IADD3 R50, P3, PT, R50, R5, RZ ;  /* 0x0000000532327210 */ /* 0x000fe20007f7e0ff */
[----:B------:R-:W-:Y:S01]  /*413e0*/  STL [R1+0x128c], R59 ;  /* 0x00128c3b01007387 */ /* 0x000fe20000100800 */
[----:B-1----:R-:W-:Y:S01]  /*413f0*/  MOV R42, R59 ;  /* 0x0000003b002a7202 */ /* 0x002fe20000000f00 */
[----:B------:R-:W-:Y:S01]  /*41400*/  IMAD.MOV.U32 R43, RZ, RZ, R60 ;  /* 0x000000ffff2b7224 */ /* 0x000fe200078e003c */
[----:B------:R-:W-:Y:S01]  /*41410*/  IADD3 R46, P4, PT, R46, R5, RZ ;  /* 0x000000052e2e7210 */ /* 0x000fe20007f9e0ff */
[----:B------:R-:W-:Y:S01]  /*41420*/  STL [R1+0x1280], R60 ;  /* 0x0012803c01007387 */ /* 0x000fe20000100800 */
[----:B------:R-:W-:-:S03]  /*41430*/  IADD3.X R54, PT, PT, R54, R4, RZ, P3, !PT ;  /* 0x0000000436367210 */ /* 0x000fc60001ffe4ff */
[----:B------:R1:W-:Y:S01]  /*41440*/  LDGSTS.E [R40+0x2500], desc[UR10][R42.64], P1 ;  /* 0x025000002a287fae */ /* 0x0003e200089a100a */
[----:B------:R-:W-:-:S03]  /*41450*/  IMAD.X R58, R58, 0x1, R4, P4 ;  /* 0x000000013a3a7824 */ /* 0x000fc600020e0604 */
[----:B------:R-:W-:Y:S04]  /*41460*/  STL [R1+0x1254], R49 ;  /* 0x0012543101007387 */ /* 0x000fe80000100800 */
[----:B------:R2:W-:Y:S01]  /*41470*/  STL [R1+0x1248], R51 ;  /* 0x0012483301007387 */ /* 0x0005e20000100800 */
[----:B-1----:R-:W-:Y:S01]  /*41480*/  MOV R42, R49 ;  /* 0x00000031002a7202 */ /* 0x002fe20000000f00 */
[----:B------:R-:W-:Y:S02]  /*41490*/  IMAD.MOV.U32 R43, RZ, RZ, R51 ;  /* 0x000000ffff2b7224 */ /* 0x000fe400078e0033 */
[----:B--2---:R-:W2:Y:S04]  /*414a0*/  LDL.LU R51, [R1+0x11cc] ;  /* 0x0011cc0001337983 */ /* 0x004ea80000300800 */
[----:B------:R-:W2:Y:S01]  /*414b0*/  LDL.LU R49, [R1+0x1194] ;  /* 0x0011940001317983 */ /* 0x000ea20000300800 */
[----:B------:R-:W-:-:S03]  /*414c0*/  ISETP.GT.AND P1, PT, R0, 0x1a, PT ;  /* 0x0000001a0000780c */ /* 0x000fc60003f24270 */
[----:B------:R-:W-:Y:S04]  /*414d0*/  STL [R1+0x124c], R50 ;  /* 0x00124c3201007387 */ /* 0x000fe80000100800 */
[----:B------:R1:W-:Y:S04]  /*414e0*/  LDGSTS.E [R40+0x2c00], desc[UR10][R42.64], P2 ;  /* 0x02c000002a287fae */ /* 0x0003e800091a100a */
[----:B------:R1:W-:Y:S04]  /*414f0*/  STL [R1+0x1240], R54 ;  /* 0x0012403601007387 */ /* 0x0003e80000100800 */
[----:B------:R1:W-:Y:S02]  /*41500*/  STL [R1+0x1214], R46 ;  /* 0x0012142e01007387 */ /* 0x0003e40000100800 */
[----:B-1----:R-:W-:Y:S01]  /*41510*/  IMAD.MOV.U32 R43, RZ, RZ, R54 ;  /* 0x000000ffff2b7224 */ /* 0x002fe200078e0036 */
[----:B------:R-:W-:Y:S01]  /*41520*/  MOV R42, R50 ;  /* 0x00000032002a7202 */ /* 0x000fe20000000f00 */
[----:B------:R-:W2:Y:S01]  /*41530*/  LDL.LU R54, [R1+0x11c0] ;  /* 0x0011c00001367983 */ /* 0x000ea20000300800 */
[----:B------:R-:W-:-:S03]  /*41540*/  SEL R41, RZ, 0x4, !P1 ;  /* 0x00000004ff297807 */ /* 0x000fc60004800000 */
[----:B------:R-:W-:Y:S04]  /*41550*/  STL [R1+0x1208], R58 ;  /* 0x0012083a01007387 */ /* 0x000fe80000100800 */
[----:B------:R-:W2:Y:S01]  /*41560*/  LDL.LU R50, [R1+0x1188] ;  /* 0x0011880001327983 */ /* 0x000ea20000300800 */
[----:B------:R-:W-:-:S03]  /*41570*/  SEL R41, R41, RZ, !P0 ;  /* 0x000000ff29297207 */ /* 0x000fc60004000000 */
[----:B------:R1:W-:Y:S01]  /*41580*/  LDGSTS.E [R40+0x2d00], desc[UR10][R42.64], P2 ;  /* 0x02d000002a287fae */ /* 0x0003e200091a100a */
[----:B------:R-:W-:-:S03]  /*41590*/  ISETP.NE.U32.AND P1, PT, R41, RZ, PT ;  /* 0x000000ff2900720c */ /* 0x000fc60003f25070 */
[----:B------:R-:W2:Y:S01]  /*415a0*/  LDL.LU R59, [R1+0x118c] ;  /* 0x00118c00013b7983 */ /* 0x000ea20000300800 */
[----:B-1----:R-:W-:Y:S01]  /*415b0*/  MOV R42, R46 ;  /* 0x0000002e002a7202 */ /* 0x002fe20000000f00 */
[----:B------:R-:W-:Y:S02]  /*415c0*/  IMAD.MOV.U32 R43, RZ, RZ, R58 ;  /* 0x000000ffff2b7224 */ /* 0x000fe400078e003a */
[----:B------:R-:W2:Y:S06]  /*415d0*/  LDL.LU R46, [R1+0x1154] ;  /* 0x00115400012e7983 */ /* 0x000eac0000300800 */
        /* <DEDUP_REMOVED lines=24> */
[----:B------:R-:W-:Y:S02]  /*41760*/  ISETP.GT.AND P1, PT, R0, 0x22, PT ;  /* 0x000000220000780c */ /* 0x000fe40003f24270 */
[----:B--2---:R-:W-:-:S09]  /*41770*/  IADD3 R51, P3, PT, R51, R5, RZ ;  /* 0x0000000533337210 */ /* 0x004fd20007f7e0ff */
[----:B------:R1:W-:Y:S01]  /*41780*/  LDGSTS.E [R40+0x3c00], desc[UR10][R42.64], P2 ;  /* 0x03c000002a287fae */ /* 0x0003e200091a100a */
[----:B------:R-:W-:-:S03]  /*41790*/  IADD3 R49, P4, PT, R49, R5, RZ ;  /* 0x0000000531317210 */ /* 0x000fc60007f9e0ff */
[----:B------:R-:W-:Y:S01]  /*417a0*/  STL [R1+0x11cc], R51 ;  /* 0x0011cc3301007387 */ /* 0x000fe20000100800 */
[----:B------:R-:W-:Y:S02]  /*417b0*/  SEL R41, RZ, 0x4, !P1 ;  /* 0x00000004ff297807 */ /* 0x000fe40004800000 */
        /* <DEDUP_REMOVED lines=8> */
[----:B------:R-:W4:Y:S01]  /*41840*/  LDL.LU R51, [R1+0x110c] ;  /* 0x00110c0001337983 */ /* 0x000f220000300800 */
[----:B------:R-:W-:-:S03]  /*41850*/  SEL R41, R41, RZ, !P0 ;  /* 0x000000ff29297207 */ /* 0x000fc60004000000 */
[----:B------:R1:W-:Y:S01]  /*41860*/  LDGSTS.E [R40+0x3d00], desc[UR10][R42.64], P2 ;  /* 0x03d000002a287fae */ /* 0x0003e200091a100a */
[----:B------:R-:W-:Y:S02]  /*41870*/  ISETP.NE.U32.AND P1, PT, R41, RZ, PT ;  /* 0x000000ff2900720c */ /* 0x000fe40003f25070 */
[----:B------:R-:W-:Y:S01]  /*41880*/  ISETP.GT.AND P2, PT, R0, 0x26, PT ;  /* 0x000000260000780c */ /* 0x000fe20003f44270 */
[----:B-1----:R-:W-:Y:S01]  /*41890*/  IMAD.MOV.U32 R43, RZ, RZ, R50 ;  /* 0x000000ffff2b7224 */ /* 0x002fe200078e0032 */
[----:B------:R-:W-:Y:S01]  /*418a0*/  MOV R42, R49 ;  /* 0x00000031002a7202 */ /* 0x000fe20000000f00 */
[----:B--2---:R-:W2:Y:S04]  /*418b0*/  LDL.LU R50, [R1+0x10c8] ;  /* 0x0010c80001327983 */ /* 0x004ea80000300800 */
[----:B------:R-:W2:Y:S01]  /*418c0*/  LDL.LU R49, [R1+0x10f4] ;  /* 0x0010f40001317983 */ /* 0x000ea20000300800 */
[----:B------:R-:W-:-:S02]  /*418d0*/  SEL R41, RZ, 0x4, !P2 ;  /* 0x00000004ff297807 */ /* 0x000fc40005000000 */
[-C--:B------:R-:W-:Y:S01]  /*418e0*/  IADD3 R59, P3, PT, R59, R5.reuse, RZ ;  /* 0x000000053b3b7210 */ /* 0x080fe20007f7e0ff */
[----:B------:R1:W-:Y:S01]  /*418f0*/  LDGSTS.E [R40+0x4400], desc[UR10][R42.64], P1 ;  /* 0x044000002a287fae */ /* 0x0003e200089a100a */
[----:B------:R-:W-:Y:S02]  /*41900*/  SEL R41, R41, RZ, !P0 ;  /* 0x000000ff29297207 */ /* 0x000fe40004000000 */
[----:B------:R-:W-:Y:S02]  /*41910*/  IADD3 R46, P4, PT, R46, R5, RZ ;  /* 0x000000052e2e7210 */ /* 0x000fe40007f9e0ff */
[----:B------:R-:W-:Y:S01]  /*41920*/  ISETP.NE.U32.AND P2, PT, R41, RZ, PT ;  /* 0x000000ff2900720c */ /* 0x000fe20003f45070 */
[----:B------:R-:W-:Y:S01]  /*41930*/  STL [R1+0x118c], R59 ;  /* 0x00118c3b01007387 */ /* 0x000fe20000100800 */
[----:B-1----:R-:W-:Y:S02]  /*41940*/  MOV R42, R59 ;  /* 0x0000003b002a7202 */ /* 0x002fe40000000f00 */
[----:B---3--:R-:W-:-:S05]  /*41950*/  IADD3.X R60, PT, PT, R60, R4, RZ, P3, !PT ;  /* 0x000000043c3c7210 */ /* 0x008fca0001ffe4ff */
        /* <DEDUP_REMOVED lines=12> */
[----:B---3--:R-:W3:Y:S04]  /*41a20*/  LDL.LU R56, [R1+0x10cc] ;  /* 0x0010cc0001387983 */ /* 0x008ee80000300800 */
        /* <DEDUP_REMOVED lines=19> */
[----:B------:R-:W-:-:S08]  /*41b60*/  ISETP.GT.AND P2, PT, R0, 0x2e, PT ;  /* 0x0000002e0000780c */ /* 0x000fd00003f44270 */
[----:B------:R1:W-:Y:S01]  /*41b70*/  LDGSTS.E [R40+0x5400], desc[UR10][R42.64], P1 ;  /* 0x054000002a287fae */ /* 0x0003e200089a100a */
[----:B------:R-:W-:-:S04]  /*41b80*/  IADD3 R51, P3, PT, R51, R5, RZ ;  /* 0x0000000533337210 */ /* 0x000fc80007f7e0ff */
[----:B------:R-:W-:Y:S01]  /*41b90*/  IADD3.X R54, PT, PT, R54, R4, RZ, P3, !PT ;  /* 0x0000000436367210 */ /* 0x000fe20001ffe4ff */
[----:B------:R2:W-:Y:S01]  /*41ba0*/  STL [R1+0x110c], R51 ;  /* 0x00110c3301007387 */ /* 0x0005e20000100800 */
[----:B-1----:R-:W-:-:S03]  /*41bb0*/  MOV R42, R51 ;  /* 0x00000033002a7202 */ /* 0x002fc60000000f00 */
[----:B------:R1:W-:Y:S01]  /*41bc0*/  STL [R1+0x1100], R54 ;  /* 0x0011003601007387 */ /* 0x0003e20000100800 */
[----:B------:R-:W-:Y:S01]  /*41bd0*/  IMAD.MOV.U32 R43, RZ, RZ, R54 ;  /* 0x000000ffff2b7224 */ /* 0x000fe200078e0036 */
[----:B--2---:R-:W-:-:S04]  /*41be0*/  IADD3 R49, P4, PT, R49, R5, RZ ;  /* 0x0000000531317210 */ /* 0x004fc80007f9e0ff */
[----:B------:R2:W-:Y:S01]  /*41bf0*/  LDGSTS.E [R40+0x5500], desc[UR10][R42.64], P1 ;  /* 0x055000002a287fae */ /* 0x0005e200089a100a */
[----:B------:R-:W-:-:S03]  /*41c00*/  IMAD.X R50, R50, 0x1, R4, P4 ;  /* 0x0000000132327824 */ /* 0x000fc600020e0604 */
[----:B------:R-:W-:Y:S04]  /*41c10*/  STL [R1+0x10f4], R49 ;  /* 0x0010f43101007387 */ /* 0x000fe80000100800 */
[----:B------:R-:W4:Y:S04]  /*41c20*/  LDL.LU R60, [R1+0x1080] ;  /* 0x00108000013c7983 */ /* 0x000f280000300800 */
[----:B------:R1:W-:Y:S01]  /*41c30*/  STL [R1+0x10c8], R50 ;  /* 0x0010c83201007387 */ /* 0x0003e20000100800 */
[----:B--2---:R-:W-:-:S03]  /*41c40*/  IMAD.MOV.U32 R43, RZ, RZ, R50 ;  /* 0x000000ffff2b7224 */ /* 0x004fc600078e0032 */
[----:B------:R-:W2:Y:S01]  /*41c50*/  LDL.LU R51, [R1+0x1048] ;  /* 0x0010480001337983 */ /* 0x000ea20000300800 */
[----:B------:R-:W-:-:S03]  /*41c60*/  SEL R41, RZ, 0x4, !P2 ;  /* 0x00000004ff297807 */ /* 0x000fc60005000000 */
[----:B-1----:R-:W2:Y:S04]  /*41c70*/  LDL.LU R54, [R1+0x1040] ;  /* 0x0010400001367983 */ /* 0x002ea80000300800 */
[----:B------:R-:W2:Y:S01]  /*41c80*/  LDL.LU R50, [R1+0x104c] ;  /* 0x00104c0001327983 */ /* 0x000ea20000300800 */
[----:B------:R-:W-:Y:S02]  /*41c90*/  MOV R42, R49 ;  /* 0x00000031002a7202 */ /* 0x000fe40000000f00 */
[----:B------:R-:W-:Y:S01]  /*41ca0*/  SEL R41, R41, RZ, !P0 ;  /* 0x000000ff29297207 */ /* 0x000fe20004000000 */
        /* <DEDUP_REMOVED lines=31> */
[----:B------:R1:W-:Y:S01]  /*41ea0*/  LDGSTS.E [R40+0x6400], desc[UR10][R42.64], P1 ;  /* 0x064000002a287fae */ /* 0x0003e200089a100a */
[----:B------:R-:W-:-:S03]  /*41eb0*/  IADD3.X R60, PT, PT, R60, R4, RZ, P3, !PT ;  /* 0x000000043c3c7210 */ /* 0x000fc60001ffe4ff */
[----:B------:R-:W-:Y:S01]  /*41ec0*/  STL [R1+0x108c], R59 ;  /* 0x00108c3b01007387 */ /* 0x000fe20000100800 */
[----:B-1----:R-:W-:Y:S01]  /*41ed0*/  MOV R42, R59 ;  /* 0x0000003b002a7202 */ /* 0x002fe20000000f00 */
[----:B------:R-:W-:Y:S02]  /*41ee0*/  IMAD.MOV.U32 R43, RZ, RZ, R60 ;  /* 0x000000ffff2b7224 */ /* 0x000fe400078e003c */
[----:B--2---:R-:W-:Y:S01]  /*41ef0*/  IMAD.X R51, R51, 0x1, R4, P4 ;  /* 0x0000000133337824 */ /* 0x004fe200020e0604 */
[----:B------:R-:W-:Y:S04]  /*41f00*/  STL [R1+0x1080], R60 ;  /* 0x0010803c01007387 */ /* 0x000fe80000100800 */
[----:B------:R1:W-:Y:S01]  /*41f10*/  LDGSTS.E [R40+0x6500], desc[UR10][R42.64], P1 ;  /* 0x065000002a287fae */ /* 0x0003e200089a100a */
[----:B------:R-:W-:-:S03]  /*41f20*/  IADD3 R50, P3, PT, R50, R5, RZ ;  /* 0x0000000532327210 */ /* 0x000fc60007f7e0ff */
[----:B------:R-:W-:Y:S01]  /*41f30*/  STL [R1+0x1074], R47 ;  /* 0x0010742f01007387 */ /* 0x000fe20000100800 */
[----:B------:R-:W-:-:S03]  /*41f40*/  IADD3.X R54, PT, PT, R54, R4, RZ, P3, !PT ;  /* 0x0000000436367210 */ /* 0x000fc60001ffe4ff */
[----:B------:R2:W-:Y:S01]  /*41f50*/  STL [R1+0x1048], R51 ;  /* 0x0010483301007387 */ /* 0x0005e20000100800 */
[----:B------:R-:W-:Y:S02]  /*41f60*/  IADD3 R49, P4, PT, R49, R5, RZ ;  /* 0x0000000531317210 */ /* 0x000fe40007f9e0ff */
[----:B-1----:R-:W-:Y:S01]  /*41f70*/  MOV R42, R47 ;  /* 0x0000002f002a7202 */ /* 0x002fe20000000f00 */
[----:B------:R-:W-:Y:S02]  /*41f80*/  IMAD.MOV.U32 R43, RZ, RZ, R51 ;  /* 0x000000ffff2b7224 */ /* 0x000fe400078e0033 */
[----:B--2---:R-:W2:Y:S01]  /*41f90*/  LDL.LU R51, [R1+0xff0] ;  /* 0x000ff00001337983 */ /* 0x004ea20000300800 */
[----:B------:R-:W-:-:S03]  /*41fa0*/  IMAD.X R58, R58, 0x1, R4, P4 ;  /* 0x000000013a3a7824 */ /* 0x000fc600020e0604 */
[----:B------:R-:W2:Y:S01]  /*41fb0*/  LDL.LU R47, [R1+0xfa8] ;  /* 0x000fa800012f7983 */ /* 0x000ea20000300800 */
[----:B------:R-:W-:-:S03]  /*41fc0*/  ISETP.GT.AND P1, PT, R0, 0x3a, PT ;  /* 0x0000003a0000780c */ /* 0x000fc60003f24270 */
[----:B------:R-:W-:Y:S04]  /*41fd0*/  STL [R1+0x104c], R50 ;  /* 0x00104c3201007387 */ /* 0x000fe80000100800 */
[----:B------:R1:W-:Y:S04]  /*41fe0*/  LDGSTS.E [R40+0x6c00], desc[UR10][R42.64], P2 ;  /* 0x06c000002a287fae */ /* 0x0003e800091a100a */
[----:B------:R1:W-:Y:S04]  /*41ff0*/  STL [R1+0x1040], R54 ;  /* 0x0010403601007387 */ /* 0x0003e80000100800 */
[----:B------:R1:W-:Y:S02]  /*42000*/  STL [R1+0x1034], R49 ;  /* 0x0010343101007387 */ /* 0x0003e40000100800 */
[----:B-1----:R-:W-:-:S02]  /*42010*/  IMAD.MOV.U32 R43, RZ, RZ, R54 ;  /* 0x000000ffff2b7224 */ /* 0x002fc400078e0036 */
[----:B------:R-:W2:Y:S01]  /*42020*/  LDL.LU R54, [R1+0xfec] ;  /* 0x000fec0001367983 */ /* 0x000ea20000300800 */
[----:B------:R-:W-:Y:S02]  /*42030*/  SEL R41, RZ, 0x4, !P1 ;  /* 0x00000004ff297807 */ /* 0x000fe40004800000 */
[----:B------:R-:W-:Y:S01]  /*42040*/  MOV R42, R50 ;  /* 0x00000032002a7202 */ /* 0x000fe20000000f00 */
[----:B------:R-:W-:Y:S01]  /*42050*/  STL [R1+0x1008], R58 ;  /* 0x0010083a01007387 */ /* 0x000fe20000100800 */
[----:B------:R-:W-:-:S03]  /*42060*/  SEL R41, R41, RZ, !P0 ;  /* 0x000000ff29297207 */ /* 0x000fc60004000000 */
[----:B------:R-:W2:Y:S01]  /*42070*/  LDL.LU R50, [R1+0xfa4] ;  /* 0x000fa40001327983 */ /* 0x000ea20000300800 */
[----:B------:R-:W-:-:S03]  /*42080*/  ISETP.NE.U32.AND P1, PT, R41, RZ, PT ;  /* 0x000000ff2900720c */ /* 0x000fc60003f25070 */
[----:B------:R1:W-:Y:S04]  /*42090*/  LDGSTS.E [R40+0x6d00], desc[UR10][R42.64], P2 ;  /* 0x06d000002a287fae */ /* 0x0003e800091a100a */
[----:B------:R-:W2:Y:S01]  /*420a0*/  LDL.LU R59, [R1+0xfb0] ;  /* 0x000fb000013b7983 */ /* 0x000ea20000300800 */
[----:B-1----:R-:W-:Y:S01]  /*420b0*/  MOV R42, R49 ;  /* 0x00000031002a7202 */ /* 0x002fe20000000f00 */
[----:B------:R-:W-:Y:S02]  /*420c0*/  IMAD.MOV.U32 R43, RZ, RZ, R58 ;  /* 0x000000ffff2b7224 */ /* 0x000fe400078e003a */
[----:B------:R-:W2:Y:S04]  /*420d0*/  LDL.LU R49, [R1+0xf68] ;  /* 0x000f680001317983 */ /* 0x000ea80000300800 */
        /* <DEDUP_REMOVED lines=32> */
[----:B------:R-:W-:Y:S02]  /*422e0*/  IMAD.MOV.U32 R43, RZ, RZ, R54 ;  /* 0x000000ffff2b7224 */ /* 0x000fe400078e0036 */
[----:B------:R-:W-:Y:S01]  /*422f0*/  IMAD.X R50, R50, 0x1, R4, P4 ;  /* 0x0000000132327824 */ /* 0x000fe200020e0604 */
[----:B------:R1:W-:Y:S04]  /*42300*/  STL [R1+0xfec], R54 ;  /* 0x000fec3601007387 */ /* 0x0003e80000100800 */
[----:B------:R-:W-:Y:S01]  /*42310*/  STL [R1+0xfa8], R47 ;  /* 0x000fa82f01007387 */ /* 0x000fe20000100800 */
[----:B------:R-:W-:-:S03]  /*42320*/  SEL R41, R41, RZ, !P0 ;  /* 0x000000ff29297207 */ /* 0x000fc60004000000 */
[----:B------:R2:W-:Y:S04]  /*42330*/  LDGSTS.E [R40+0x7d00], desc[UR10][R42.64], P2 ;  /* 0x07d000002a287fae */ /* 0x0005e800091a100a */
[----:B------:R2:W-:Y:S04]  /*42340*/  STL [R1+0xfa4], R50 ;  /* 0x000fa43201007387 */ /* 0x0005e80000100800 */
[----:B-1----:R-:W4:Y:S01]  /*42350*/  LDL.LU R54, [R1+0xf2c] ;  /* 0x000f2c0001367983 */ /* 0x002f220000300800 */
[----:B--2---:R-:W-:-:S03]  /*42360*/  IMAD.MOV.U32 R43, RZ, RZ, R50 ;  /* 0x000000ffff2b7224 */ /* 0x004fc600078e0032 */
[----:B------:R-:W2:Y:S01]  /*42370*/  LDL.LU R50, [R1+0xf30] ;  /* 0x000f300001327983 */ /* 0x000ea20000300800 */
[----:B------:R-:W-:Y:S02]  /*42380*/  MOV R42, R47 ;  /* 0x0000002f002a7202 */ /* 0x000fe40000000f00 */
[----:B------:R-:W-:Y:S01]  /*42390*/  ISETP.NE.U32.AND P1, PT, R41, RZ, PT ;  /* 0x000000ff2900720c */ /* 0x000fe20003f25070 */
[----:B------:R-:W2:Y:S01]  /*423a0*/  LDL.LU R51, [R1+0xee4] ;  /* 0x000ee40001337983 */ /* 0x000ea20000300800 */
[----:B------:R-:W-:-:S03]  /*423b0*/  ISETP.GT.AND P2, PT, R0, 0x46, PT ;  /* 0x000000460000780c */ /* 0x000fc60003f44270 */
[----:B------:R-:W2:Y:S01]  /*423c0*/  LDL.LU R47, [R1+0xee8] ;  /* 0x000ee800012f7983 */ /* 0x000ea20000300800 */
[----:B------:R-:W-:Y:S02]  /*423d0*/  SEL R41, RZ, 0x4, !P2 ;  /* 0x00000004ff297807 */ /* 0x000fe40005000000 */
[-C--:B------:R-:W-:Y:S02]  /*423e0*/  IADD3 R59, P3, PT, R59, R5.reuse, RZ ;  /* 0x000000053b3b7210 */ /* 0x080fe40007f7e0ff */
[----:B------:R-:W-:Y:S02]  /*423f0*/  SEL R41, R41, RZ, !P0 ;  /* 0x000000ff29297207 */ /* 0x000fe40004000000 */
[----:B------:R-:W-:Y:S01]  /*42400*/  IADD3 R49, P4, PT, R49, R5, RZ ;  /* 0x0000000531317210 */ /* 0x000fe20007f9e0ff */
[----:B------:R1:W-:Y:S01]  /*42410*/  LDGSTS.E [R40+0x8400], desc[UR10][R42.64], P1 ;  /* 0x084000002a287fae */ /* 0x0003e200089a100a */
[----:B------:R-:W-:-:S03]  /*42420*/  ISETP.NE.U32.AND P2, PT, R41, RZ, PT ;  /* 0x000000ff2900720c */ /* 0x000fc60003f45070 */
        /* <DEDUP_REMOVED lines=37> */
[----:B------:R-:W-:Y:S02]  /*42680*/  SEL R41, RZ, 0x4, !P2 ;  /* 0x00000004ff297807 */ /* 0x000fe40005000000 */
[----:B--2---:R-:W-:-:S04]  /*42690*/  IADD3 R50, P3, PT, R50, R5, RZ ;  /* 0x0000000532327210 */ /* 0x004fc80007f7e0ff */
[----:B------:R-:W-:Y:S01]  /*426a0*/  IADD3.X R54, PT, PT, R54, R4, RZ, P3, !PT ;  /* 0x0000000436367210 */ /* 0x000fe20001ffe4ff */
[----:B------:R2:W-:Y:S01]  /*426b0*/  STL [R1+0xf30], R50 ;  /* 0x000f303201007387 */ /* 0x0005e20000100800 */
[----:B------:R-:W-:-:S03]  /*426c0*/  IADD3 R47, P4, PT, R47, R5, RZ ;  /* 0x000000052f2f7210 */ /* 0x000fc60007f9e0ff */
[----:B------:R2:W-:Y:S01]  /*426d0*/  STL [R1+0xf2c], R54 ;  /* 0x000f2c3601007387 */ /* 0x0005e20000100800 */
[----:B-1----:R-:W-:Y:S01]  /*426e0*/  MOV R42, R50 ;  /* 0x00000032002a7202 */ /* 0x002fe20000000f00 */
[----:B------:R-:W-:Y:S02]  /*426f0*/  IMAD.MOV.U32 R43, RZ, RZ, R54 ;  /* 0x000000ffff2b7224 */ /* 0x000fe400078e0036 */
[----:B------:R-:W-:Y:S01]  /*42700*/  IMAD.X R51, R51, 0x1, R4, P4 ;  /* 0x0000000133337824 */ /* 0x000fe200020e0604 */
[----:B------:R1:W-:Y:S04]  /*42710*/  STL [R1+0xee8], R47 ;  /* 0x000ee82f01007387 */ /* 0x0003e80000100800 */
[----:B------:R-:W4:Y:S04]  /*42720*/  LDL.LU R60, [R1+0x3e0] ;  /* 0x0003e000013c7983 */ /* 0x000f280000300800 */
[----:B------:R1:W-:Y:S04]  /*42730*/  STL [R1+0xee4], R51 ;  /* 0x000ee43301007387 */ /* 0x0003e80000100800 */
[----:B--2---:R-:W2:Y:S04]  /*42740*/  LDL.LU R50, [R1+0x418] ;  /* 0x0004180001327983 */ /* 0x004ea80000300800 */
[----:B------:R1:W-:Y:S01]  /*42750*/  LDGSTS.E [R40+0x9500], desc[UR10][R42.64], P1 ;  /* 0x095000002a287fae */ /* 0x0003e200089a100a */
[----:B------:R-:W-:-:S03]  /*42760*/  SEL R41, R41, RZ, !P0 ;  /* 0x000000ff29297207 */ /* 0x000fc60004000000 */
[----:B------:R-:W2:Y:S01]  /*42770*/  LDL.LU R54, [R1+0x420] ;  /* 0x0004200001367983 */ /* 0x000ea20000300800 */
[----:B------:R-:W-:Y:S02]  /*42780*/  ISETP.NE.U32.AND P2, PT, R41, RZ, PT ;  /* 0x000000ff2900720c */ /* 0x000fe40003f45070 */
[----:B-1----:R-:W-:Y:S01]  /*42790*/  MOV R42, R47 ;  /* 0x0000002f002a7202 */ /* 0x002fe20000000f00 */
[----:B------:R-:W-:Y:S01]  /*427a0*/  IMAD.MOV.U32 R43, RZ, RZ, R51 ;  /* 0x000000ffff2b7224 */ /* 0x000fe200078e0033 */
[----:B------:R-:W2:Y:S04]  /*427b0*/  LDL.LU R47, [R1+0x424] ;  /* 0x00042400012f7983 */ /* 0x000ea80000300800 */
[----:B------:R-:W2:Y:S04]  /*427c0*/  LDL.LU R58, [R1+0x458] ;  /* 0x00045800013a7983 */ /* 0x000ea80000300800 */
[----:B------:R-:W2:Y:S04]  /*427d0*/  LDL.LU R51, [R1+0x45c] ;  /* 0x00045c0001337983 */ /* 0x000ea80000300800 */
[----:B------:R1:W-:Y:S01]  /*427e0*/  LDGSTS.E [R40+0x9c00], desc[UR10][R42.64], P2 ;  /* 0x09c000002a287fae */ /* 0x0003e200091a100a */
[----:B---3--:R-:W-:-:S02]  /*427f0*/  IADD3 R56, P3, PT, R56, R5, RZ ;  /* 0x0000000538387210 */ /* 0x008fc40007f7e0ff */
        /* <DEDUP_REMOVED lines=33> */
[----:B------:R1:W-:Y:S04]  /*42a10*/  LDGSTS.E [R40+0xa500], desc[UR10][R42.64], P1 ;  /* 0x0a5000002a287fae */ /* 0x0003e800089a100a */
[----:B------:R-:W-:Y:S01]  /*42a20*/  STL [R1+0x41c], R46 ;  /* 0x00041c2e01007387 */ /* 0x000fe20000100800 */
[----:B------:R-:W-:-:S03]  /*42a30*/  IADD3 R47, P3, PT, R47, R5, RZ ;  /* 0x000000052f2f7210 */ /* 0x000fc60007f7e0ff */
[----:B------:R2:W-:Y:S01]  /*42a40*/  STL [R1+0x418], R50 ;  /* 0x0004183201007387 */ /* 0x0005e20000100800 */
[----:B-1----:R-:W-:Y:S01]  /*42a50*/  MOV R42, R46 ;  /* 0x0000002e002a7202 */ /* 0x002fe20000000f00 */
[----:B------:R-:W-:Y:S01]  /*42a60*/  IMAD.MOV.U32 R43, RZ, RZ, R50 ;  /* 0x000000ffff2b7224 */ /* 0x000fe200078e0032 */
[----:B------:R-:W-:Y:S02]  /*42a70*/  IADD3.X R54, PT, PT, R54, R4, RZ, P3, !PT ;  /* 0x0000000436367210 */ /* 0x000fe40001ffe4ff */
[----:B------:R-:W-:Y:S02]  /*42a80*/  IADD3 R51, P4, PT, R51, R5, RZ ;  /* 0x0000000533337210 */ /* 0x000fe40007f9e0ff */
[----:B------:R1:W-:Y:S01]  /*42a90*/  LDGSTS.E [R40+0xac00], desc[UR10][R42.64], P2 ;  /* 0x0ac000002a287fae */ /* 0x0003e200091a100a */
[----:B------:R-:W-:-:S03]  /*42aa0*/  ISETP.GT.AND P1, PT, R0, 0x5a, PT ;  /* 0x0000005a0000780c */ /* 0x000fc60003f24270 */
[----:B--2---:R-:W2:Y:S01]  /*42ab0*/  LDL.LU R50, [R1+0x4a4] ;  /* 0x0004a40001327983 */ /* 0x004ea20000300800 */
[----:B------:R-:W-:-:S03]  /*42ac0*/  IMAD.X R58, R58, 0x1, R4, P4 ;  /* 0x000000013a3a7824 */ /* 0x000fc600020e0604 */
[----:B------:R-:W2:Y:S04]  /*42ad0*/  LDL.LU R46, [R1+0x4dc] ;  /* 0x0004dc00012e7983 */ /* 0x000ea80000300800 */
[----:B------:R-:W-:Y:S01]  /*42ae0*/  STL [R1+0x424], R47 ;  /* 0x0004242f01007387 */ /* 0x000fe20000100800 */
[----:B-1----:R-:W-:-:S03]  /*42af0*/  IMAD.MOV.U32 R43, RZ, RZ, R54 ;  /* 0x000000ffff2b7224 */ /* 0x002fc600078e0036 */
[----:B------:R1:W-:Y:S01]  /*42b00*/  STL [R1+0x420], R54 ;  /* 0x0004203601007387 */ /* 0x0003e20000100800 */
[----:B------:R-:W-:-:S03]  /*42b10*/  SEL R41, RZ, 0x4, !P1 ;  /* 0x00000004ff297807 */ /* 0x000fc60004800000 */
[----:B------:R1:W-:Y:S01]  /*42b20*/  STL [R1+0x45c], R51 ;  /* 0x00045c3301007387 */ /* 0x0003e20000100800 */
[----:B------:R-:W-:-:S03]  /*42b30*/  MOV R42, R47 ;  /* 0x0000002f002a7202 */ /* 0x000fc60000000f00 */
[----:B-1----:R-:W2:Y:S04]  /*42b40*/  LDL.LU R54, [R1+0x4a0] ;  /* 0x0004a00001367983 */ /* 0x002ea80000300800 */
        /* <DEDUP_REMOVED lines=14> */
[----:B------:R-:W-:Y:S01]  /*42c30*/  STL [R1+0x460], R57 ;  /* 0x0004603901007387 */ /* 0x000fe20000100800 */
        /* <DEDUP_REMOVED lines=8> */
[----:B----4-:R-:W4:Y:S04]  /*42cc0*/  LDL.LU R56, [R1+0x518] ;  /* 0x0005180001387983 */ /* 0x010f280000300800 */
[----:B------:R-:W4:Y:S04]  /*42cd0*/  LDL.LU R58, [R1+0x520] ;  /* 0x00052000013a7983 */ /* 0x000f280000300800 */
[----:B-1----:R-:W4:Y:S01]  /*42ce0*/  LDL.LU R55, [R1+0x524] ;  /* 0x0005240001377983 */ /* 0x002f220000300800 */
[----:B------:R-:W-:-:S03]  /*42cf0*/  MOV R42, R49 ;  /* 0x00000031002a7202 */ /* 0x000fc60000000f00 */
[----:B------:R-:W4:Y:S04]  /*42d00*/  LDL.LU R57, [R1+0x558] ;  /* 0x0005580001397983 */ /* 0x000f280000300800 */
[----:B------:R-:W4:Y:S01]  /*42d10*/  LDL.LU R49, [R1+0x55c] ;  /* 0x00055c0001317983 */ /* 0x000f220000300800 */
[----:B------:R-:W-:-:S04]  /*42d20*/  ISETP.GT.AND P2, PT, R0, 0x5e, PT ;  /* 0x0000005e0000780c */ /* 0x000fc80003f44270 */
[----:B------:R-:W-:-:S04]  /*42d30*/  SEL R41, RZ, 0x4, !P2 ;  /* 0x00000004ff297807 */ /* 0x000fc80005000000 */
[----:B------:R-:W-:-:S04]  /*42d40*/  SEL R41, R41, RZ, !P0 ;  /* 0x000000ff29297207 */ /* 0x000fc80004000000 */
[----:B------:R-:W-:Y:S02]  /*42d50*/  ISETP.NE.U32.AND P2, PT, R41, RZ, PT ;  /* 0x000000ff2900720c */ /* 0x000fe40003f45070 */
[----:B------:R-:W-:-:S04]  /*42d60*/  ISETP.GT.AND P1, PT, R0, 0x62, PT ;  /* 0x000000620000780c */ /* 0x000fc80003f24270 */
[----:B------:R-:W-:-:S07]  /*42d70*/  SEL R41, RZ, 0x4, !P1 ;  /* 0x00000004ff297807 */ /* 0x000fce0004800000 */
[----:B------:R1:W-:Y:S01]  /*42d80*/  LDGSTS.E [R40+0xbc00], desc[UR10][R42.64], P2 ;  /* 0x0bc000002a287fae */ /* 0x0003e200091a100a */
[-C--:B--2---:R-:W-:Y:S02]  /*42d90*/  IADD3 R50, P3, PT, R50, R5.reuse, RZ ;  /* 0x0000000532327210 */ /* 0x084fe40007f7e0ff */
[----:B------:R-:W-:-:S03]  /*42da0*/  IADD3 R46, P4, PT, R46, R5, RZ ;  /* 0x000000052e2e7210 */ /* 0x000fc60007f9e0ff */
[----:B------:R-:W-:Y:S01]  /*42db0*/  STL [R1+0x4a4], R50 ;  /* 0x0004a43201007387 */ /* 0x000fe20000100800 */
[----:B-1----:R-:W-:Y:S02]  /*42dc0*/  MOV R42, R50 ;  /* 0x00000032002a7202 */ /* 0x002fe40000000f00 */
[----:B------:R-:W-:Y:S02]  /*42dd0*/  SEL R41, R41, RZ, !P0 ;  /* 0x000000ff29297207 */ /* 0x000fe40004000000 */
        /* <DEDUP_REMOVED lines=8> */
[----:B------:R-:W-:-:S03]  /*42e60*/  ISETP.NE.U32.AND P1, PT, R41, RZ, PT ;  /* 0x000000ff2900720c */ /* 0x000fc60003f25070 */
[----:B------:R1:W-:Y:S01]  /*42e70*/  LDGSTS.E [R40+0xbd00], desc[UR10][R42.64], P2 ;  /* 0x0bd000002a287fae */ /* 0x0003e200091a100a */
[----:B------:R-:W-:Y:S02]  /*42e80*/  ISETP.GT.AND P2, PT, R0, 0x66, PT ;  /* 0x000000660000780c */ /* 0x000fe40003f44270 */
[----:B------:R-:W-:Y:S02]  /*42e90*/  IADD3 R59, P3, PT, R59, R5, RZ ;  /* 0x000000053b3b7210 */ /* 0x000fe40007f7e0ff */
[----:B------:R-:W-:Y:S01]  /*42ea0*/  SEL R41, RZ, 0x4, !P2 ;  /* 0x00000004ff297807 */ /* 0x000fe20005000000 */
[----:B-1----:R-:W-:Y:S01]  /*42eb0*/  IMAD.MOV.U32 R43, RZ, RZ, R47 ;  /* 0x000000ffff2b7224 */ /* 0x002fe200078e002f */
[----:B------:R-:W-:Y:S01]  /*42ec0*/  MOV R42, R46 ;  /* 0x0000002e002a7202 */ /* 0x000fe20000000f00 */
[----:B--2---:R-:W2:Y:S04]  /*42ed0*/  LDL.LU R47, [R1+0x598] ;  /* 0x00059800012f7983 */ /* 0x004ea80000300800 */
[----:B------:R-:W2:Y:S01]  /*42ee0*/  LDL.LU R46, [R1+0x59c] ;  /* 0x00059c00012e7983 */ /* 0x000ea20000300800 */
[----:B------:R-:W-:-:S02]  /*42ef0*/  SEL R41, R41, RZ, !P0 ;  /* 0x000000ff29297207 */ /* 0x000fc40004000000 */
        /* <DEDUP_REMOVED lines=16> */
[----:B------:R-:W-:Y:S01]  /*43000*/  MOV R42, R51 ;  /* 0x00000033002a7202 */ /* 0x000fe20000000f00 */
[----:B---3--:R-:W3:Y:S04]  /*43010*/  LDL.LU R56, [R1+0x5a4] ;  /* 0x0005a40001387983 */ /* 0x008ee80000300800 */
[----:B------:R-:W4:Y:S01]  /*43020*/  LDL.LU R51, [R1+0x5dc] ;  /* 0x0005dc0001337983 */ /* 0x000f220000300800 */
[----:B------:R-:W-:-:S03]  /*43030*/  IMAD.X R57, R57, 0x1, R4, P4 ;  /* 0x0000000139397824 */ /* 0x000fc600020e0604 */
[----:B------:R-:W-:Y:S04]  /*43040*/  STL [R1+0x524], R55 ;  /* 0x0005243701007387 */ /* 0x000fe80000100800 */
[----:B------:R1:W-:Y:S04]  /*43050*/  LDGSTS.E [R40+0xcc00], desc[UR10][R42.64], P2 ;  /* 0x0cc000002a287fae */ /* 0x0003e800091a100a */
[----:B------:R1:W-:Y:S04]  /*43060*/  STL [R1+0x520], R58 ;  /* 0x0005203a01007387 */ /* 0x0003e80000100800 */
[----:B------:R1:W-:Y:S02]  /*43070*/  STL [R1+0x55c], R49 ;  /* 0x00055c3101007387 */ /* 0x0003e40000100800 */
[----:B-1----:R-:W-:-:S02]  /*43080*/  IMAD.MOV.U32 R43, RZ, RZ, R58 ;  /* 0x000000ffff2b7224 */ /* 0x002fc400078e003a */
[----:B------:R-:W4:Y:S01]  /*43090*/  LDL.LU R58, [R1+0x5a0] ;  /* 0x0005a000013a7983 */ /* 0x000f220000300800 */
[----:B------:R-:W-:-:S03]  /*430a0*/  MOV R42, R55 ;  /* 0x00000037002a7202 */ /* 0x000fc60000000f00 */
        /* <DEDUP_REMOVED lines=8> */
[----:B-1----:R-:W-:Y:S02]  /*43130*/  MOV R42, R49 ;  /* 0x00000031002a7202 */ /* 0x002fe40000000f00 */
[----:B------:R-:W4:Y:S01]  /*43140*/  LDL.LU R49, [R1+0x61c] ;  /* 0x00061c0001317983 */ /* 0x000f220000300800 */
[----:B------:R-:W-:Y:S01]  /*43150*/  IMAD.MOV.U32 R43, RZ, RZ, R57 ;  /* 0x000000ffff2b7224 */ /* 0x000fe200078e0039 */
[----:B------:R-:W-:Y:S02]  /*43160*/  ISETP.GT.AND P2, PT, R0, 0x6e, PT ;  /* 0x0000006e0000780c */ /* 0x000fe40003f44270 */
[----:B------:R-:W-:-:S05]  /*43170*/  IADD3 R50, P3, PT, R50, R5, RZ ;  /* 0x0000000532327210 */ /* 0x000fca0007f7e0ff */
[----:B------:R1:W-:Y:S01]  /*43180*/  LDGSTS.E [R40+0xd400], desc[UR10][R42.64], P1 ;  /* 0x0d4000002a287fae */ /* 0x0003e200089a100a */
[----:B------:R-:W-:-:S03]  /*43190*/  IADD3.X R54, PT, PT, R54, R4, RZ, P3, !PT ;  /* 0x0000000436367210 */ /* 0x000fc60001ffe4ff */
[----:B------:R1:W-:Y:S04]  /*431a0*/  STL [R1+0x564], R50 ;  /* 0x0005643201007387 */ /* 0x0003e80000100800 */
[----:B------:R1:W-:Y:S01]  /*431b0*/  STL [R1+0x560], R54 ;  /* 0x0005603601007387 */ /* 0x0003e20000100800 */
[----:B------:R-:W-:Y:S02]  /*431c0*/  SEL R41, RZ, 0x4, !P2 ;  /* 0x00000004ff297807 */ /* 0x000fe40005000000 */
[----:B--2---:R-:W-:-:S05]  /*431d0*/  IADD3 R46, P4, PT, R46, R5, RZ ;  /* 0x000000052e2e7210 */ /* 0x004fca0007f9e0ff */
[----:B------:R-:W-:Y:S01]  /*431e0*/  STL [R1+0x59c], R46 ;  /* 0x00059c2e01007387 */ /* 0x000fe20000100800 */
[----:B------:R-:W-:-:S03]  /*431f0*/  IMAD.X R47, R47, 0x1, R4, P4 ;  /* 0x000000012f2f7824 */ /* 0x000fc600020e0604 */
[----:B------:R-:W2:Y:S01]  /*43200*/  LDL.LU R60, [R1+0x5e0] ;  /* 0x0005e000013c7983 */ /* 0x000ea20000300800 */
[----:B-1----:R-:W-:-:S03]  /*43210*/  MOV R42, R50 ;  /* 0x00000032002a7202 */ /* 0x002fc60000000f00 */
[----:B------:R1:W-:Y:S01]  /*43220*/  STL [R1+0x598], R47 ;  /* 0x0005982f01007387 */ /* 0x0003e20000100800 */
[----:B------:R-:W-:-:S03]  /*43230*/  SEL R41, R41, RZ, !P0 ;  /* 0x000000ff29297207 */ /* 0x000fc60004000000 */
[----:B------:R-:W2:Y:S01]  /*43240*/  LDL.LU R50, [R1+0x618] ;  /* 0x0006180001327983 */ /* 0x000ea20000300800 */
[----:B------:R-:W-:Y:S01]  /*43250*/  ISETP.NE.U32.AND P2, PT, R41, RZ, PT ;  /* 0x000000ff2900720c */ /* 0x000fe20003f45070 */
[----:B------:R-:W-:Y:S02]  /*43260*/  IMAD.MOV.U32 R43, RZ, RZ, R54 ;  /* 0x000000ffff2b7224 */ /* 0x000fe400078e0036 */
[----:B------:R-:W2:Y:S04]  /*43270*/  LDL.LU R57, [R1+0x620] ;  /* 0x0006200001397983 */ /* 0x000ea80000300800 */
[----:B------:R-:W2:Y:S04]  /*43280*/  LDL.LU R54, [R1+0x624] ;  /* 0x0006240001367983 */ /* 0x000ea80000300800 */
[----:B------:R1:W-:Y:S02]  /*43290*/  LDGSTS.E [R40+0xd500], desc[UR10][R42.64], P1 ;  /* 0x0d5000002a287fae */ /* 0x0003e400089a100a */
[----:B-1----:R-:W-:Y:S01]  /*432a0*/  IMAD.MOV.U32 R43, RZ, RZ, R47 ;  /* 0x000000ffff2b7224 */ /* 0x002fe200078e002f */
[----:B------:R-:W-:Y:S01]  /*432b0*/  MOV R42, R46 ;  /* 0x0000002e002a7202 */ /* 0x000fe20000000f00 */
[----:B------:R-:W2:Y:S04]  /*432c0*/  LDL.LU R47, [R1+0x658] ;  /* 0x00065800012f7983 */ /* 0x000ea80000300800 */
[----:B------:R-:W2:Y:S04]  /*432d0*/  LDL.LU R46, [R1+0x65c] ;  /* 0x00065c00012e7983 */ /* 0x000ea80000300800 */
[----:B------:R1:W-:Y:S01]  /*432e0*/  LDGSTS.E [R40+0xdc00], desc[UR10][R42.64], P2 ;  /* 0x0dc000002a287fae */ /* 0x0003e200091a100a */
[----:B---3--:R-:W-:-:S02]  /*432f0*/  IADD3 R56, P3, PT, R56, R5, RZ ;  /* 0x0000000538387210 */ /* 0x008fc40007f7e0ff */
[----:B----4-:R-:W-:Y:S02]  /*43300*/  IADD3 R51, P4, PT, R51, R5, RZ ;  /* 0x0000000533337210 */ /* 0x010fe40007f9e0ff */
[----:B-1----:R-:W-:Y:S01]  /*43310*/  MOV R42, R56 ;  /* 0x00000038002a7202 */ /* 0x002fe20000000f00 */
[----:B------:R-:W-:Y:S01]  /*43320*/  STL [R1+0x5a4], R56 ;  /* 0x0005a43801007387 */ /* 0x000fe20000100800 */
[----:B------:R-:W-:-:S05]  /*43330*/  IADD3.X R58, PT, PT, R58, R4, RZ, P3, !PT ;  /* 0x000000043a3a7210 */ /* 0x000fca0001ffe4ff */
[----:B------:R-:W-:Y:S02]  /*43340*/  IMAD.MOV.U32 R43, RZ, RZ, R58 ;  /* 0x000000ffff2b7224 */ /* 0x000fe400078e003a */
[----:B------:R-:W-:Y:S01]  /*43350*/  IMAD.X R55, R55, 0x1, R4, P4 ;  /* 0x0000000137377824 */ /* 0x000fe200020e0604 */
[----:B------:R-:W-:Y:S04]  /*43360*/  STL [R1+0x5a0], R58 ;  /* 0x0005a03a01007387 */ /* 0x000fe80000100800 */
[----:B------:R-:W-:Y:S04]  /*43370*/  STL [R1+0x5dc], R51 ;  /* 0x0005dc3301007387 */ /* 0x000fe80000100800 */
[----:B------:R1:W-:Y:S04]  /*43380*/  LDGSTS.E [R40+0xdd00], desc[UR10][R42.64], P2 ;  /* 0x0dd000002a287fae */ /* 0x0003e800091a100a */
[----:B------:R3:W-:Y:S01]  /*43390*/  STL [R1+0x5d8], R55 ;  /* 0x0005d83701007387 */ /* 0x0007e20000100800 */
[----:B-1----:R-:W-:Y:S01]  /*433a0*/  IMAD.MOV.U32 R43, RZ, RZ, R55 ;  /* 0x000000ffff2b7224 */ /* 0x002fe200078e0037 */
[----:B------:R-:W-:-:S02]  /*433b0*/  MOV R42, R51 ;  /* 0x00000033002a7202 */ /* 0x000fc40000000f00 */
[----:B---3--:R-:W3:Y:S04]  /*433c0*/  LDL.LU R55, [R1+0x660] ;  /* 0x0006600001377983 */ /* 0x008ee80000300800 */
[----:B------:R-:W4:Y:S04]  /*433d0*/  LDL.LU R51, [R1+0x664] ;  /* 0x0006640001337983 */ /* 0x000f280000300800 */
[----:B------:R-:W3:Y:S04]  /*433e0*/  LDL.LU R58, [R1+0x698] ;  /* 0x00069800013a7983 */ /* 0x000ee80000300800 */
[----:B------:R-:W3:Y:S01]  /*433f0*/  LDL.LU R56, [R1+0x69c] ;  /* 0x00069c0001387983 */ /* 0x000ee20000300800 */
[----:B------:R-:W-:-:S04]  /*43400*/  ISETP.GT.AND P1, PT, R0, 0x72, PT ;  /* 0x000000720000780c */ /* 0x000fc80003f24270 */
[----:B------:R-:W-:-:S04]  /*43410*/  SEL R41, RZ, 0x4, !P1 ;  /* 0x00000004ff297807 */ /* 0x000fc80004800000 */
[----:B------:R-:W-:-:S04]  /*43420*/  SEL R41, R41, RZ, !P0 ;  /* 0x000000ff29297207 */ /* 0x000fc80004000000 */
[----:B------:R-:W-:Y:S02]  /*43430*/  ISETP.NE.U32.AND P1, PT, R41, RZ, PT ;  /* 0x000000ff2900720c */ /* 0x000fe40003f25070 */
[-C--:B------:R-:W-:Y:S02]  /*43440*/  IADD3 R59, P3, PT, R59, R5.reuse, RZ ;  /* 0x000000053b3b7210 */ /* 0x080fe40007f7e0ff */
[----:B------:R-:W-:Y:S02]  /*43450*/  ISETP.GT.AND P2, PT, R0, 0x76, PT ;  /* 0x000000760000780c */ /* 0x000fe40003f44270 */
[----:B------:R-:W-:Y:S02]  /*43460*/  IADD3 R49, P4, PT, R49, R5, RZ ;  /* 0x0000000531317210 */ /* 0x000fe40007f9e0ff */
[----:B------:R-:W-:Y:S01]  /*43470*/  SEL R41, RZ, 0x4, !P2 ;  /* 0x00000004ff297807 */ /* 0x000fe20005000000 */
[----:B------:R-:W-:Y:S04]  /*43480*/  STL [R1+0x5e4], R59 ;  /* 0x0005e43b01007387 */ /* 0x000fe80000100800 */
[----:B------:R1:W-:Y:S01]  /*43490*/  LDGSTS.E [R40+0xe400], desc[UR10][R42.64], P1 ;  /* 0x0e4000002a287fae */ /* 0x0003e200089a100a */
[----:B--2---:R-:W-:-:S02]  /*434a0*/  IADD3.X R60, PT, PT, R60, R4, RZ, P3, !PT ;  /* 0x000000043c3c7210 */ /* 0x004fc40001ffe4ff */
[----:B------:R-:W-:Y:S02]  /*434b0*/  SEL R41, R41, RZ, !P0 ;  /* 0x000000ff29297207 */ /* 0x000fe40004000000 */
[----:B-1----:R-:W-:Y:S01]  /*434c0*/  MOV R42, R59 ;  /* 0x0000003b002a7202 */ /* 0x002fe20000000f00 */
[----:B------:R-:W-:Y:S02]  /*434d0*/  IMAD.MOV.U32 R43, RZ, RZ, R60 ;  /* 0x000000ffff2b7224 */ /* 0x000fe400078e003c */
[----:B------:R-:W-:Y:S01]  /*434e0*/  IMAD.X R50, R50, 0x1, R4, P4 ;  /* 0x0000000132327824 */ /* 0x000fe200020e0604 */
[----:B------:R-:W-:Y:S01]  /*434f0*/  STL [R1+0x5e0], R60 ;  /* 0x0005e03c01007387 */ /* 0x000fe20000100800 */
[----:B------:R-:W-:-:S03]  /*43500*/  ISETP.NE.U32.AND P2, PT, R41, RZ, PT ;  /* 0x000000ff2900720c */ /* 0x000fc60003f45070 */
[----:B------:R-:W-:Y:S04]  /*43510*/  STL [R1+0x61c], R49 ;  /* 0x00061c3101007387 */ /* 0x000fe80000100800 */
[----:B------:R1:W-:Y:S04]  /*43520*/  LDGSTS.E [R40+0xe500], desc[UR10][R42.64], P1 ;  /* 0x0e5000002a287fae */ /* 0x0003e800089a100a */
[----:B------:R2:W-:Y:S01]  /*43530*/  STL [R1+0x618], R50 ;  /* 0x0006183201007387 */ /* 0x0005e20000100800 */
[----:B------:R-:W-:Y:S01]  /*43540*/  IADD3 R54, P3, PT, R54, R5, RZ ;  /* 0x0000000536367210 */ /* 0x000fe20007f7e0ff */
[----:B-1----:R-:W-:Y:S01]  /*43550*/  IMAD.MOV.U32 R43, RZ, RZ, R50 ;  /* 0x000000ffff2b7224 */ /* 0x002fe200078e0032 */
[----:B------:R-:W-:Y:S01]  /*43560*/  MOV R42, R49 ;  /* 0x00000031002a7202 */ /* 0x000fe20000000f00 */
[----:B--2---:R-:W2:Y:S04]  /*43570*/  LDL.LU R50, [R1+0x6a0] ;  /* 0x0006a00001327983 */ /* 0x004ea80000300800 */
[----:B------:R-:W2:Y:S01]  /*43580*/  LDL.LU R49, [R1+0x6a4] ;  /* 0x0006a40001317983 */ /* 0x000ea20000300800 */
[----:B------:R-:W-:-:S02]  /*43590*/  ISETP.GT.AND P1, PT, R0, 0x7a, PT ;  /* 0x0000007a0000780c */ /* 0x000fc40003f24270 */
[----:B------:R-:W-:Y:S01]  /*435a0*/  IADD3 R46, P4, PT, R46, R5, RZ ;  /* 0x000000052e2e7210 */ /* 0x000fe20007f9e0ff */
[----:B------:R1:W-:Y:S01]  /*435b0*/  LDGSTS.E [R40+0xec00], desc[UR10][R42.64], P2 ;  /* 0x0ec000002a287fae */ /* 0x0003e200091a100a */
[----:B------:R-:W-:Y:S02]  /*435c0*/  IADD3.X R57, PT, PT, R57, R4, RZ, P3, !PT ;  /* 0x0000000439397210 */ /* 0x000fe40001ffe4ff */
[----:B------:R-:W-:Y:S01]  /*435d0*/  SEL R41, RZ, 0x4, !P1 ;  /* 0x00000004ff297807 */ /* 0x000fe20004800000 */
[----:B------:R-:W-:Y:S01]  /*435e0*/  IMAD.X R47, R47, 0x1, R4, P4 ;  /* 0x000000012f2f7824 */ /* 0x000fe200020e0604 */
[----:B------:R-:W-:Y:S02]  /*435f0*/  STL [R1+0x624], R54 ;  /* 0x0006243601007387 */ /* 0x000fe40000100800 */
[----:B------:R-:W-:Y:S02]  /*43600*/  SEL R41, R41, RZ, !P0 ;  /* 0x000000ff29297207 */ /* 0x000fe40004000000 */
[----:B------:R1:W-:Y:S02]  /*43610*/  STL [R1+0x620], R57 ;  /* 0x0006203901007387 */ /* 0x0003e40000100800 */
[----:B-1----:R-:W-:Y:S01]  /*43620*/  MOV R42, R54 ;  /* 0x00000036002a7202 */ /* 0x002fe20000000f00 */
[----:B------:R-:W-:Y:S01]  /*43630*/  IMAD.MOV.U32 R43, RZ, RZ, R57 ;  /* 0x000000ffff2b7224 */ /* 0x000fe200078e0039 */
[----:B------:R-:W-:Y:S01]  /*43640*/  ISETP.NE.U32.AND P1, PT, R41, RZ, PT ;  /* 0x000000ff2900720c */ /* 0x000fe20003f25070 */
[----:B------:R1:W-:Y:S04]  /*43650*/  STL [R1+0x65c], R46 ;  /* 0x00065c2e01007387 */ /* 0x0003e80000100800 */
[----:B------:R1:W-:Y:S04]  /*43660*/  LDGSTS.E [R40+0xed00], desc[UR10][R42.64], P2 ;  /* 0x0ed000002a287fae */ /* 0x0003e800091a100a */
[----:B------:R1:W-:Y:S04]  /*43670*/  STL [R1+0x658], R47 ;  /* 0x0006582f01007387 */ /* 0x0003e80000100800 */
[----:B------:R-:W2:Y:S01]  /*43680*/  LDL.LU R57, [R1+0x1378] ;  /* 0x0013780001397983 */ /* 0x000ea20000300800 */
[----:B-1----:R-:W-:-:S03]  /*43690*/  MOV R42, R46 ;  /* 0x0000002e002a7202 */ /* 0x002fc60000000f00 */
[----:B------:R-:W2:Y:S01]  /*436a0*/  LDL.LU R46, [R1+0x1384] ;  /* 0x00138400012e7983 */ /* 0x000ea20000300800 */
[----:B------:R-:W-:-:S03]  /*436b0*/  IMAD.MOV.U32 R43, RZ, RZ, R47 ;  /* 0x000000ffff2b7224 */ /* 0x000fc600078e002f */
[----:B------:R-:W2:Y:S04]  /*436c0*/  LDL.LU R54, [R1+0x137c] ;  /* 0x00137c0001367983 */ /* 0x000ea80000300800 */
[----:B------:R-:W2:Y:S04]  /*436d0*/  LDL.LU R47, [R1+0x1344] ;  /* 0x00134400012f7983 */ /* 0x000ea80000300800 */
[----:B------:R1:W-:Y:S01]  /*436e0*/  LDGSTS.E [R40+0xf400], desc[UR10][R42.64], P1 ;  /* 0x0f4000002a287fae */ /* 0x0003e200089a100a */
[----:B----4-:R-:W-:-:S04]  /*436f0*/  IADD3 R51, P3, PT, R51, R5, RZ ;  /* 0x0000000533337210 */ /* 0x010fc80007f7e0ff */
[----:B---3--:R-:W-:Y:S01]  /*43700*/  IADD3.X R55, PT, PT, R55, R4, RZ, P3, !PT ;  /* 0x0000000437377210 */ /* 0x008fe20001ffe4ff */
[----:B------:R-:W-:Y:S01]  /*43710*/  STL [R1+0x664], R51 ;  /* 0x0006643301007387 */ /* 0x000fe20000100800 */
[----:B------:R-:W-:-:S03]  /*43720*/  IADD3 R56, P4, PT, R56, R5, RZ ;  /* 0x0000000538387210 */ /* 0x000fc60007f9e0ff */
[----:B------:R3:W-:Y:S01]  /*43730*/  STL [R1+0x660], R55 ;  /* 0x0006603701007387 */ /* 0x0007e20000100800 */
[----:B-1----:R-:W-:-:S03]  /*43740*/  IMAD.MOV.U32 R43, RZ, RZ, R55 ;  /* 0x000000ffff2b7224 */ /* 0x002fc600078e0037 */
[----:B------:R1:W-:Y:S01]  /*43750*/  STL [R1+0x69c], R56 ;  /* 0x00069c3801007387 */ /* 0x0003e20000100800 */
[----:B------:R-:W-:-:S03]  /*43760*/  IMAD.X R58, R58, 0x1, R4, P4 ;  /* 0x000000013a3a7824 */ /* 0x000fc600020e0604 */
[----:B---3--:R-:W3:Y:S01]  /*43770*/  LDL.LU R55, [R1+0x1370] ;  /* 0x0013700001377983 */ /* 0x008ee20000300800 */
[----:B------:R-:W-:-:S03]  /*43780*/  MOV R42, R51 ;  /* 0x00000033002a7202 */ /* 0x000fc60000000f00 */
[----:B------:R-:W-:Y:S04]  /*43790*/  STL [R1+0x698], R58 ;  /* 0x0006983a01007387 */ /* 0x000fe80000100800 */
[----:B------:R-:W4:Y:S01]  /*437a0*/  LDL.LU R51, [R1+0x1338] ;  /* 0x0013380001337983 */ /* 0x000f220000300800 */
[----:B------:R-:W-:-:S03]  /*437b0*/  ISETP.GT.AND P2, PT, R0, 0x7e, PT ;  /* 0x0000007e0000780c */ /* 0x000fc60003f44270 */
[----:B------:R1:W-:Y:S01]  /*437c0*/  LDGSTS.E [R40+0xf500], desc[UR10][R42.64], P1 ;  /* 0x0f5000002a287fae */ /* 0x0003e200089a100a */
[----:B------:R-:W-:-:S04]  /*437d0*/  SEL R41, RZ, 0x4, !P2 ;  /* 0x00000004ff297807 */ /* 0x000fc80005000000 */
[----:B------:R-:W-:-:S04]  /*437e0*/  SEL R41, R41, RZ, !P0 ;  /* 0x000000ff29297207 */ /* 0x000fc80004000000 */
[----:B------:R-:W-:Y:S02]  /*437f0*/  ISETP.NE.U32.AND P2, PT, R41, RZ, PT ;  /* 0x000000ff2900720c */ /* 0x000fe40003f45070 */
[----:B-1----:R-:W-:Y:S01]  /*43800*/  MOV R42, R56 ;  /* 0x00000038002a7202 */ /* 0x002fe20000000f00 */
[----:B------:R-:W-:Y:S01]  /*43810*/  IMAD.MOV.U32 R43, RZ, RZ, R58 ;  /* 0x000000ffff2b7224 */ /* 0x000fe200078e003a */
[----:B------:R-:W-:-:S04]  /*43820*/  ISETP.GT.AND P1, PT, R0, 0x3, PT ;  /* 0x000000030000780c */ /* 0x000fc80003f24270 */
[----:B------:R-:W-:-:S05]  /*43830*/  SEL R41, RZ, 0x4, !P1 ;  /* 0x00000004ff297807 */ /* 0x000fca0004800000 */
[----:B------:R1:W-:Y:S01]  /*43840*/  LDGSTS.E [R40+0xfc00], desc[UR10][R42.64], P2 ;  /* 0x0fc000002a287fae */ /* 0x0003e200091a100a */
[----:B------:R-:W-:Y:S02]  /*43850*/  SEL R41, R41, RZ, !P0 ;  /* 0x000000ff29297207 */ /* 0x000fe40004000000 */
[----:B--2---:R-:W-:-:S04]  /*43860*/  IADD3 R49, P3, PT, R49, R5, RZ ;  /* 0x0000000531317210 */ /* 0x004fc80007f7e0ff */
[----:B------:R-:W-:Y:S01]  /*43870*/  IADD3.X R50, PT, PT, R50, R4, RZ, P3, !PT ;  /* 0x0000000432327210 */ /* 0x000fe20001ffe4ff */
[----:B------:R-:W-:Y:S04]  /*43880*/  STL [R1+0x6a4], R49 ;  /* 0x0006a43101007387 */ /* 0x000fe80000100800 */
[----:B------:R2:W-:Y:S04]  /*43890*/  STL [R1+0x6a0], R50 ;  /* 0x0006a03201007387 */ /* 0x0005e80000100800 */
[----:B------:R-:W4:Y:S01]  /*438a0*/  LDL.LU R60, [R1+0x1330] ;  /* 0x00133000013c7983 */ /* 0x000f220000300800 */
[----:B-1----:R-:W-:-:S03]  /*438b0*/  IMAD.MOV.U32 R42, RZ, RZ, R49 ;  /* 0x000000ffff2a7224 */ /* 0x002fc600078e0031 */
[----:B------:R-:W4:Y:S01]  /*438c0*/  LDL.LU R56, [R1+0x133c] ;  /* 0x00133c0001387983 */ /* 0x000f220000300800 */
[----:B------:R-:W-:-:S03]  /*438d0*/  MOV R43, R50 ;  /* 0x00000032002b7202 */ /* 0x000fc60000000f00 */
[----:B--2---:R-:W2:Y:S04]  /*438e0*/  LDL.LU R50, [R1+0x12f8] ;  /* 0x0012f80001327983 */ /* 0x004ea80000300800 */
[----:B------:R-:W2:Y:S01]  /*438f0*/  LDL.LU R49, [R1+0x1304] ;  /* 0x0013040001317983 */ /* 0x000ea20000300800 */
[----:B------:R-:W-:-:S03]  /*43900*/  ISETP.NE.U32.AND P1, PT, R41, RZ, PT ;  /* 0x000000ff2900720c */ /* 0x000fc60003f25070 */
[----:B------:R1:W-:Y:S01]  /*43910*/  LDGSTS.E [R40+0xfd00], desc[UR10][R42.64], P2 ;  /* 0x0fd000002a287fae */ /* 0x0003e200091a100a */
[----:B------:R-:W-:Y:S02]  /*43920*/  LOP3.LUT R41, R44, 0x60, RZ, 0x3c, !PT ;  /* 0x000000602c297812 */ /* 0x000fe400078e3cff */
[----:B------:R-:W-:-:S05]  /*43930*/  IADD3 R46, P2, PT, R46, R5, RZ ;  /* 0x000000052e2e7210 */ /* 0x000fca0007f5e0ff */
[----:B------:R-:W-:Y:S01]  /*43940*/  IMAD.X R57, R57, 0x1, R4, P2 ;  /* 0x0000000139397824 */ /* 0x000fe200010e0604 */
[----:B------:R-:W-:Y:S01]  /*43950*/  IADD3 R54, P3, PT, R54, R5, RZ ;  /* 0x0000000536367210 */ /* 0x000fe20007f7e0ff */
[----:B-1----:R-:W-:Y:S01]  /*43960*/  IMAD.MOV.U32 R42, RZ, RZ, R46 ;  /* 0x000000ffff2a7224 */ /* 0x002fe200078e002e */
[----:B------:R-:W-:Y:S02]  /*43970*/  IADD3 R41, PT, PT, R41, UR7, RZ ;  /* 0x0000000729297c10 */ /* 0x000fe4000fffe0ff */
[----:B------:R-:W-:Y:S01]  /*43980*/  MOV R43, R57 ;  /* 0x00000039002b7202 */ /* 0x000fe20000000f00 */
[----:B------:R1:W-:Y:S01]  /*43990*/  STL [R1+0x1384], R46 ;  /* 0x0013842e01007387 */ /* 0x0003e20000100800 */
[----:B------:R-:W-:Y:S02]  /*439a0*/  ISETP.GT.AND P2, PT, R0, 0x7, PT ;  /* 0x000000070000780c */ /* 0x000fe40003f44270 */
[----:B------:R-:W-:Y:S01]  /*439b0*/  IADD3 R47, P4, PT, R47, R5, RZ ;  /* 0x000000052f2f7210 */ /* 0x000fe20007f9e0ff */
[----:B------:R-:W-:Y:S04]  /*439c0*/  STL [R1+0x1378], R57 ;  /* 0x0013783901007387 */ /* 0x000fe80000100800 */
[----:B------:R-:W2:Y:S04]  /*439d0*/  LDL.LU R58, [R1+0x12fc] ;  /* 0x0012fc00013a7983 */ /* 0x000ea80000300800 */
[----:B-1----:R-:W2:Y:S04]  /*439e0*/  LDL.LU R46, [R1+0x12c4] ;  /* 0x0012c400012e7983 */ /* 0x002ea80000300800 */
[----:B------:R1:W-:Y:S04]  /*439f0*/  LDGSTS.E [R41+0x600], desc[UR10][R42.64], P1 ;  /* 0x006000002a297fae */ /* 0x0003e800089a100a */
[----:B------:R3:W-:Y:S01]  /*43a00*/  STL [R1+0x137c], R54 ;  /* 0x00137c3601007387 */ /* 0x0007e20000100800 */
[----:B-1----:R-:W-:-:S04]  /*43a10*/  SEL R42, RZ, 0x4, !P2 ;  /* 0x00000004ff2a7807 */ /* 0x002fc80005000000 */
[----:B------:R-:W-:-:S04]  /*43a20*/  SEL R42, R42, RZ, !P0 ;  /* 0x000000ff2a2a7207 */ /* 0x000fc80004000000 */
[----:B------:R-:W-:Y:S01]  /*43a30*/  ISETP.NE.U32.AND P2, PT, R42, RZ, PT ;  /* 0x000000ff2a00720c */ /* 0x000fe20003f45070 */
[----:B------:R-:W-:Y:S02]  /*43a40*/  IMAD.MOV.U32 R42, RZ, RZ, R54 ;  /* 0x000000ffff2a7224 */ /* 0x000fe400078e0036 */
[----:B---3--:R-:W-:-:S05]  /*43a50*/  IMAD.X R55, R55, 0x1, R4, P3 ;  /* 0x0000000137377824 */ /* 0x008fca00018e0604 */
[----:B------:R1:W-:Y:S04]  /*43a60*/  STL [R1+0x1370], R55 ;  /* 0x0013703701007387 */ /* 0x0003e80000100800 */
[----:B------:R-:W-:Y:S01]  /*43a70*/  STL [R1+0x1344], R47 ;  /* 0x0013442f01007387 */ /* 0x000fe20000100800 */
[----:B----4-:R-:W-:-:S03]  /*43a80*/  IADD3.X R51, PT, PT, R51, R4, RZ, P4, !PT ;  /* 0x0000000433337210 */ /* 0x010fc600027fe4ff */
[----:B------:R-:W3:Y:S01]  /*43a90*/  LDL.LU R59, [R1+0x12f0] ;  /* 0x0012f000013b7983 */ /* 0x000ee20000300800 */
[----:B------:R-:W-:-:S03]  /*43aa0*/  MOV R43, R55 ;  /* 0x00000037002b7202 */ /* 0x000fc60000000f00 */
[----:B------:R4:W-:Y:S04]  /*43ab0*/  STL [R1+0x1338], R51 ;  /* 0x0013383301007387 */ /* 0x0009e80000100800 */
[----:B------:R-:W3:Y:S04]  /*43ac0*/  LDL.LU R54, [R1+0x12b8] ;  /* 0x0012b80001367983 */ /* 0x000ee80000300800 */
[----:B------:R4:W-:Y:S04]  /*43ad0*/  LDGSTS.E [R41+0x700], desc[UR10][R42.64], P1 ;  /* 0x007000002a297fae */ /* 0x0009e800089a100a */
[----:B-1----:R-:W3:Y:S01]  /*43ae0*/  LDL.LU R55, [R1+0x12b0] ;  /* 0x0012b00001377983 */ /* 0x002ee20000300800 */
[----:B----4-:R-:W-:-:S03]  /*43af0*/  MOV R43, R51 ;  /* 0x00000033002b7202 */ /* 0x010fc60000000f00 */
[----:B------:R-:W4:Y:S01]  /*43b00*/  LDL.LU R51, [R1+0x12bc] ;  /* 0x0012bc0001337983 */ /* 0x000f220000300800 */
[----:B------:R-:W-:-:S03]  /*43b10*/  IMAD.MOV.U32 R42, RZ, RZ, R47 ;  /* 0x000000ffff2a7224 */ /* 0x000fc600078e002f */
[----:B------:R-:W4:Y:S04]  /*43b20*/  LDL.LU R57, [R1+0x1278] ;  /* 0x0012780001397983 */ /* 0x000f280000300800 */
[----:B------:R-:W4:Y:S01]  /*43b30*/  LDL.LU R47, [R1+0x1284] ;  /* 0x00128400012f7983 */ /* 0x000f220000300800 */
[----:B------:R-:W-:-:S03]  /*43b40*/  ISETP.GT.AND P1, PT, R0, 0xb, PT ;  /* 0x0000000b0000780c */ /* 0x000fc60003f24270 */
[----:B------:R1:W-:Y:S02]  /*43b50*/  LDGSTS.E [R41+0xe00], desc[UR10][R42.64], P2 ;  /* 0x00e000002a297fae */ /* 0x0003e400091a100a */
[----:B-1----:R-:W-:-:S04]  /*43b60*/  SEL R42, RZ, 0x4, !P1 ;  /* 0x00000004ff2a7807 */ /* 0x002fc80004800000 */
[----:B------:R-:W-:Y:S02]  /*43b70*/  SEL R42, R42, RZ, !P0 ;  /* 0x000000ff2a2a7207 */ /* 0x000fe40004000000 */
[----:B------:R-:W-:-:S05]  /*43b80*/  IADD3 R56, P3, PT, R56, R5, RZ ;  /* 0x0000000538387210 */ /* 0x000fca0007f7e0ff */
[----:B------:R-:W-:Y:S01]  /*43b90*/  IMAD.X R60, R60, 0x1, R4, P3 ;  /* 0x000000013c3c7824 */ /* 0x000fe200018e0604 */
[----:B--2---:R-:W-:Y:S02]  /*43ba0*/  IADD3 R49, P4, PT, R49, R5, RZ ;  /* 0x0000000531317210 */ /* 0x004fe40007f9e0ff */
[----:B------:R-:W-:Y:S01]  /*43bb0*/  ISETP.NE.U32.AND P1, PT, R42, RZ, PT ;  /* 0x000000ff2a00720c */ /* 0x000fe20003f25070 */
[----:B------:R-:W-:Y:S01]  /*43bc0*/  IMAD.MOV.U32 R42, RZ, RZ, R56 ;  /* 0x000000ffff2a7224 */ /* 0x000fe200078e0038 */
[----:B------:R-:W-:Y:S02]  /*43bd0*/  IADD3.X R50, PT, PT, R50, R4, RZ, P4, !PT ;  /* 0x0000000432327210 */ /* 0x000fe400027fe4ff */
[----:B------:R-:W-:Y:S01]  /*43be0*/  MOV R43, R60 ;  /* 0x0000003c002b7202 */ /* 0x000fe20000000f00 */
[----:B------:R1:W-:Y:S04]  /*43bf0*/  STL [R1+0x133c], R56 ;  /* 0x00133c3801007387 */ /* 0x0003e80000100800 */
[----:B------:R-:W-:Y:S04]  /*43c00*/  STL [R1+0x1330], R60 ;  /* 0x0013303c01007387 */ /* 0x000fe80000100800 */
[----:B------:R-:W-:Y:S04]  /*43c10*/  STL [R1+0x1304], R49 ;  /* 0x0013043101007387 */ /* 0x000fe80000100800 */
[----:B------:R2:W-:Y:S04]  /*43c20*/  LDGSTS.E [R41+0xf00], desc[UR10][R42.64], P2 ;  /* 0x00f000002a297fae */ /* 0x0005e800091a100a */
[----:B------:R2:W-:Y:S01]  /*43c30*/  STL [R1+0x12f8], R50 ;  /* 0x0012f83201007387 */ /* 0x0005e20000100800 */
[----:B------:R-:W-:-:S03]  /*43c40*/  ISETP.GT.AND P2, PT, R0, 0xf, PT ;  /* 0x0000000f0000780c */ /* 0x000fc60003f44270 */
[----:B-1----:R-:W4:Y:S01]  /*43c50*/  LDL.LU R56, [R1+0x1270] ;  /* 0x0012700001387983 */ /* 0x002f220000300800 */
[----:B--2---:R-:W-:Y:S01]  /*43c60*/  MOV R43, R50 ;  /* 0x00000032002b7202 */ /* 0x004fe20000000f00 */
[----:B------:R-:W-:Y:S02]  /*43c70*/  IMAD.MOV.U32 R42, RZ, RZ, R49 ;  /* 0x000000ffff2a7224 */ /* 0x000fe400078e0031 */
[----:B------:R-:W2:Y:S01]  /*43c80*/  LDL.LU R50, [R1+0x127c] ;  /* 0x00127c0001327983 */ /* 0x000ea20000300800 */
[----:B------:R-:W-:-:S03]  /*43c90*/  IADD3 R58, P3, PT, R58, R5, RZ ;  /* 0x000000053a3a7210 */ /* 0x000fc60007f7e0ff */
[----:B------:R-:W2:Y:S04]  /*43ca0*/  LDL.LU R49, [R1+0x1238] ;  /* 0x0012380001317983 */ /* 0x000ea80000300800 */
[----:B------:R1:W-:Y:S04]  /*43cb0*/  LDGSTS.E [R41+0x1600], desc[UR10][R42.64], P1 ;  /* 0x016000002a297fae */ /* 0x0003e800089a100a */
[----:B------:R-:W2:Y:S01]  /*43cc0*/  LDL.LU R44, [R1+0x1244] ;  /* 0x00124400012c7983 */ /* 0x000ea20000300800 */
[----:B-1----:R-:W-:-:S04]  /*43cd0*/  SEL R42, RZ, 0x4, !P2 ;  /* 0x00000004ff2a7807 */ /* 0x002fc80005000000 */
[----:B------:R-:W-:Y:S02]  /*43ce0*/  SEL R42, R42, RZ, !P0 ;  /* 0x000000ff2a2a7207 */ /* 0x000fe40004000000 */
[----:B------:R-:W-:Y:S02]  /*43cf0*/  IADD3 R46, P4, PT, R46, R5, RZ ;  /* 0x000000052e2e7210 */ /* 0x000fe40007f9e0ff */
[----:B------:R-:W-:Y:S01]  /*43d00*/  ISETP.NE.U32.AND P2, PT, R42, RZ, PT ;  /* 0x000000ff2a00720c */ /* 0x000fe20003f45070 */
[----:B------:R-:W-:Y:S01]  /*43d10*/  IMAD.MOV.U32 R42, RZ, RZ, R58 ;  /* 0x000000ffff2a7224 */ /* 0x000fe200078e003a */
[----:B------:R-:W-:Y:S01]  /*43d20*/  STL [R1+0x12fc], R58 ;  /* 0x0012fc3a01007387 */ /* 0x000fe20000100800 */
[----:B---3--:R-:W-:-:S05]  /*43d30*/  IMAD.X R59, R59, 0x1, R4, P3 ;  /* 0x000000013b3b7824 */ /* 0x008fca00018e0604 */
[----:B------:R-:W-:Y:S02]  /*43d40*/  MOV R43, R59 ;  /* 0x0000003b002b7202 */ /* 0x000fe40000000f00 */
[----:B------:R-:W-:-:S03]  /*43d50*/  IADD3.X R54, PT, PT, R54, R4, RZ, P4, !PT ;  /* 0x0000000436367210 */ /* 0x000fc600027fe4ff */
[----:B------:R1:W-:Y:S01]  /*43d60*/  LDGSTS.E [R41+0x1700], desc[UR10][R42.64], P1 ;  /* 0x017000002a297fae */ /* 0x0003e200089a100a */
[----:B------:R-:W-:-:S03]  /*43d70*/  ISETP.GT.AND P1, PT, R0, 0x13, PT ;  /* 0x000000130000780c */ /* 0x000fc60003f24270 */
[----:B------:R-:W-:Y:S01]  /*43d80*/  STL [R1+0x12f0], R59 ;  /* 0x0012f03b01007387 */ /* 0x000fe20000100800 */
[----:B-1----:R-:W-:Y:S01]  /*43d90*/  IMAD.MOV.U32 R42, RZ, RZ, R46 ;  /* 0x000000ffff2a7224 */ /* 0x002fe200078e002e */
[----:B------:R-:W-:Y:S02]  /*43da0*/  MOV R43, R54 ;  /* 0x00000036002b7202 */ /* 0x000fe40000000f00 */
[----:B----4-:R-:W-:-:S03]  /*43db0*/  IADD3 R51, P3, PT, R51, R5, RZ ;  /* 0x0000000533337210 */ /* 0x010fc60007f7e0ff */
[----:B------:R1:W-:Y:S02]  /*43dc0*/  LDGSTS.E [R41+0x1e00], desc[UR10][R42.64], P2 ;  /* 0x01e000002a297fae */ /* 0x0003e400091a100a */
[----:B------:R-:W-:Y:S02]  /*43dd0*/  IMAD.X R55, R55, 0x1, R4, P3 ;  /* 0x0000000137377824 */ /* 0x000fe400018e0604 */
[----:B------:R-:W-:Y:S01]  /*43de0*/  STL [R1+0x12c4], R46 ;  /* 0x0012c42e01007387 */ /* 0x000fe20000100800 */
[----:B------:R-:W-:-:S03]  /*43df0*/  IADD3 R47, P4, PT, R47, R5, RZ ;  /* 0x000000052f2f7210 */ /* 0x000fc60007f9e0ff */
[----:B------:R3:W-:Y:S01]  /*43e00*/  STL [R1+0x12b8], R54 ;  /* 0x0012b83601007387 */ /* 0x0007e20000100800 */
[----:B-1----:R-:W-:Y:S02]  /*43e10*/  SEL R42, RZ, 0x4, !P1 ;  /* 0x00000004ff2a7807 */ /* 0x002fe40004800000 */
[----:B------:R-:W-:Y:S02]  /*43e20*/  IADD3.X R57, PT, PT, R57, R4, RZ, P4, !PT ;  /* 0x0000000439397210 */ /* 0x000fe400027fe4ff */
[----:B------:R-:W-:Y:S01]  /*43e30*/  SEL R42, R42, RZ, !P0 ;  /* 0x000000ff2a2a7207 */ /* 0x000fe20004000000 */
[----:B---3--:R-:W3:Y:S01]  /*43e40*/  LDL.LU R54, [R1+0x123c] ;  /* 0x00123c0001367983 */ /* 0x008ee20000300800 */
        /* <DEDUP_REMOVED lines=17> */
[----:B--2---:R-:W-:-:S02]  /*43f60*/  IADD3 R50, P3, PT, R50, R5, RZ ;  /* 0x0000000532327210 */ /* 0x004fc40007f7e0ff */
[----:B-1----:R-:W-:-:S03]  /*43f70*/  SEL R42, RZ, 0x4, !P2 ;  /* 0x00000004ff2a7807 */ /* 0x002fc60005000000 */
[----:B------:R-:W-:Y:S01]  /*43f80*/  IMAD.X R56, R56, 0x1, R4, P3 ;  /* 0x0000000138387824 */ /* 0x000fe200018e0604 */
[----:B------:R1:W-:Y:S01]  /*43f90*/  STL [R1+0x127c], R50 ;  /* 0x00127c3201007387 */ /* 0x0003e20000100800 */
[----:B------:R-:W-:Y:S02]  /*43fa0*/  SEL R42, R42, RZ, !P0 ;  /* 0x000000ff2a2a7207 */ /* 0x000fe40004000000 */
[----:B------:R-:W-:Y:S01]  /*43fb0*/  IADD3 R44, P4, PT, R44, R5, RZ ;  /* 0x000000052c2c7210 */ /* 0x000fe20007f9e0ff */
[----:B------:R2:W-:Y:S01]  /*43fc0*/  STL [R1+0x1270], R56 ;  /* 0x0012703801007387 */ /* 0x0005e20000100800 */
[----:B------:R-:W-:-:S03]  /*43fd0*/  ISETP.NE.U32.AND P2, PT, R42, RZ, PT ;  /* 0x000000ff2a00720c */ /* 0x000fc60003f45070 */
        /* <DEDUP_REMOVED lines=8> */
[----:B--2---:R-:W2:Y:S01]  /*44060*/  LDL.LU R56, [R1+0x11a0] ;  /* 0x0011a00001387983 */ /* 0x004ea20000300800 */
[----:B-1----:R-:W-:-:S03]  /*44070*/  MOV R43, R49 ;  /* 0x00000031002b7202 */ /* 0x002fc60000000f00 */
[----:B------:R-:W2:Y:S01]  /*44080*/  LDL.LU R49, [R1+0x11bc] ;  /* 0x0011bc0001317983 */ /* 0x000ea20000300800 */
[----:B------:R-:W-:-:S03]  /*44090*/  IMAD.MOV.U32 R42, RZ, RZ, R44 ;  /* 0x000000ffff2a7224 */ /* 0x000fc600078e002c */
[----:B------:R-:W2:Y:S01]  /*440a0*/  LDL.LU R57, [R1+0x1178] ;  /* 0x0011780001397983 */ /* 0x000ea20000300800 */
[----:B------:R-:W-:-:S03]  /*440b0*/  ISETP.GT.AND P1, PT, R0, 0x1b, PT ;  /* 0x0000001b0000780c */ /* 0x000fc60003f24270 */
[----:B------:R-:W2:Y:S04]  /*440c0*/  LDL.LU R44, [R1+0x1184] ;  /* 0x00118400012c7983 */ /* 0x000ea80000300800 */
[----:B------:R1:W-:Y:S02]  /*440d0*/  LDGSTS.E [R41+0x2e00], desc[UR10][R42.64], P2 ;  /* 0x02e000002a297fae */ /* 0x0003e400091a100a */
[----:B-1----:R-:W-:-:S04]  /*440e0*/  SEL R42, RZ, 0x4, !P1 ;  /* 0x00000004ff2a7807 */ /* 0x002fc80004800000 */
[----:B------:R-:W-:-:S04]  /*440f0*/  SEL R42, R42, RZ, !P0 ;  /* 0x000000ff2a2a7207 */ /* 0x000fc80004000000 */
[----:B------:R-:W-:Y:S02]  /*44100*/  ISETP.NE.U32.AND P1, PT, R42, RZ, PT ;  /* 0x000000ff2a00720c */ /* 0x000fe40003f25070 */
[-C--:B---3--:R-:W-:Y:S02]  /*44110*/  IADD3 R54, P3, PT, R54, R5.reuse, RZ ;  /* 0x0000000536367210 */ /* 0x088fe40007f7e0ff */
[----:B----4-:R-:W-:-:S03]  /*44120*/  IADD3 R46, P4, PT, R46, R5, RZ ;  /* 0x000000052e2e7210 */ /* 0x010fc60007f9e0ff */
        /* <DEDUP_REMOVED lines=13> */
[----:B---3--:R-:W3:Y:S04]  /*44200*/  LDL.LU R51, [R1+0x1138] ;  /* 0x0011380001337983 */ /* 0x008ee80000300800 */
[----:B------:R-:W3:Y:S01]  /*44210*/  LDL.LU R46, [R1+0x1144] ;  /* 0x00114400012e7983 */ /* 0x000ee20000300800 */
[----:B------:R-:W-:-:S02]  /*44220*/  ISETP.GT.AND P2, PT, R0, 0x1f, PT ;  /* 0x0000001f0000780c */ /* 0x000fc40003f44270 */
[-C--:B------:R-:W-:Y:S01]  /*44230*/  IADD3 R58, P3, PT, R58, R5.reuse, RZ ;  /* 0x000000053a3a7210 */ /* 0x080fe20007f7e0ff */
        /* <DEDUP_REMOVED lines=10> */
[----:B------:R1:W-:Y:S01]  /*442e0*/  LDGSTS.E [R41+0x3700], desc[UR10][R42.64], P1 ;  /* 0x037000002a297fae */ /* 0x0003e200089a100a */
[----:B------:R-:W-:-:S02]  /*442f0*/  ISETP.GT.AND P1, PT, R0, 0x23, PT ;  /* 0x000000230000780c */ /* 0x000fc40003f24270 */
[-C--:B--2---:R-:W-:Y:S01]  /*44300*/  IADD3 R49, P3, PT, R49, R5.reuse, RZ ;  /* 0x0000000531317210 */ /* 0x084fe20007f7e0ff */
[----:B------:R-:W-:Y:S01]  /*44310*/  STL [R1+0x11e0], R59 ;  /* 0x0011e03b01007387 */ /* 0x000fe20000100800 */
[----:B-1----:R-:W-:Y:S01]  /*44320*/  IMAD.MOV.U32 R42, RZ, RZ, R47 ;  /* 0x000000ffff2a7224 */ /* 0x002fe200078e002f */
[----:B------:R-:W-:Y:S02]  /*44330*/  MOV R43, R50 ;  /* 0x00000032002b7202 */ /* 0x000fe40000000f00 */
[----:B------:R-:W-:Y:S01]  /*44340*/  STL [R1+0x11c4], R47 ;  /* 0x0011c42f01007387 */ /* 0x000fe20000100800 */
[----:B------:R-:W-:Y:S01]  /*44350*/  IMAD.X R56, R56, 0x1, R4, P3 ;  /* 0x0000000138387824 */ /* 0x000fe200018e0604 */
[----:B------:R-:W-:Y:S02]  /*44360*/  IADD3 R44, P4, PT, R44, R5, RZ ;  /* 0x000000052c2c7210 */ /* 0x000fe40007f9e0ff */
[----:B------:R1:W-:Y:S04]  /*44370*/  STL [R1+0x11b8], R50 ;  /* 0x0011b83201007387 */ /* 0x0003e80000100800 */
[----:B------:R2:W-:Y:S01]  /*44380*/  LDGSTS.E [R41+0x3e00], desc[UR10][R42.64], P2 ;  /* 0x03e000002a297fae */ /* 0x0005e200091a100a */
[----:B------:R-:W-:-:S03]  /*44390*/  IADD3.X R57, PT, PT, R57, R4, RZ, P4, !PT ;  /* 0x0000000439397210 */ /* 0x000fc600027fe4ff */
[----:B-1----:R-:W3:Y:S04]  /*443a0*/  LDL.LU R50, [R1+0x113c] ;  /* 0x00113c0001327983 */ /* 0x002ee80000300800 */
[----:B------:R-:W3:Y:S01]  /*443b0*/  LDL.LU R47, [R1+0x1104] ;  /* 0x00110400012f7983 */ /* 0x000ee20000300800 */
[----:B--2---:R-:W-:-:S03]  /*443c0*/  SEL R42, RZ, 0x4, !P1 ;  /* 0x00000004ff2a7807 */ /* 0x004fc60004800000 */
[----:B------:R-:W-:Y:S01]  /*443d0*/  STL [R1+0x11bc], R49 ;  /* 0x0011bc3101007387 */ /* 0x000fe20000100800 */
[----:B------:R-:W-:Y:S02]  /*443e0*/  MOV R43, R56 ;  /* 0x00000038002b7202 */ /* 0x000fe40000000f00 */
[----:B------:R-:W-:Y:S01]  /*443f0*/  SEL R42, R42, RZ, !P0 ;  /* 0x000000ff2a2a7207 */ /* 0x000fe20004000000 */
[----:B------:R1:W-:Y:S04]  /*44400*/  STL [R1+0x11a0], R56 ;  /* 0x0011a03801007387 */ /* 0x0003e80000100800 */
[----:B------:R2:W-:Y:S01]  /*44410*/  STL [R1+0x1184], R44 ;  /* 0x0011842c01007387 */ /* 0x0005e20000100800 */
[----:B------:R-:W-:Y:S01]  /*44420*/  ISETP.NE.U32.AND P1, PT, R42, RZ, PT ;  /* 0x000000ff2a00720c */ /* 0x000fe20003f25070 */
[----:B------:R-:W-:-:S02]  /*44430*/  IMAD.MOV.U32 R42, RZ, RZ, R49 ;  /* 0x000000ffff2a7224 */ /* 0x000fc400078e0031 */
[----:B-1----:R-:W3:Y:S04]  /*44440*/  LDL.LU R56, [R1+0x1120] ;  /* 0x0011200001387983 */ /* 0x002ee80000300800 */
[----:B------:R-:W-:Y:S04]  /*44450*/  STL [R1+0x1178], R57 ;  /* 0x0011783901007387 */ /* 0x000fe80000100800 */
[----:B------:R-:W3:Y:S04]  /*44460*/  LDL.LU R49, [R1+0x10f8] ;  /* 0x0010f80001317983 */ /* 0x000ee80000300800 */
[----:B------:R1:W-:Y:S01]  /*44470*/  LDGSTS.E [R41+0x3f00], desc[UR10][R42.64], P2 ;  /* 0x03f000002a297fae */ /* 0x0003e200091a100a */
[----:B------:R-:W-:-:S03]  /*44480*/  ISETP.GT.AND P2, PT, R0, 0x27, PT ;  /* 0x000000270000780c */ /* 0x000fc60003f44270 */
[----:B------:R-:W3:Y:S01]  /*44490*/  LDL.LU R58, [R1+0x10fc] ;  /* 0x0010fc00013a7983 */ /* 0x000ee20000300800 */
[----:B-1----:R-:W-:Y:S01]  /*444a0*/  IMAD.MOV.U32 R42, RZ, RZ, R44 ;  /* 0x000000ffff2a7224 */ /* 0x002fe200078e002c */
[----:B------:R-:W-:Y:S02]  /*444b0*/  MOV R43, R57 ;  /* 0x00000039002b7202 */ /* 0x000fe40000000f00 */
[----:B--2---:R-:W2:Y:S04]  /*444c0*/  LDL.LU R44, [R1+0x10c4] ;  /* 0x0010c400012c7983 */ /* 0x004ea80000300800 */
[----:B------:R1:W-:Y:S02]  /*444d0*/  LDGSTS.E [R41+0x4600], desc[UR10][R42.64], P1 ;  /* 0x046000002a297fae */ /* 0x0003e400089a100a */
[----:B-1----:R-:W-:-:S04]  /*444e0*/  SEL R42, RZ, 0x4, !P2 ;  /* 0x00000004ff2a7807 */ /* 0x002fc80005000000 */
[----:B------:R-:W-:-:S04]  /*444f0*/  SEL R42, R42, RZ, !P0 ;  /* 0x000000ff2a2a7207 */ /* 0x000fc80004000000 */
[----:B------:R-:W-:Y:S02]  /*44500*/  ISETP.NE.U32.AND P2, PT, R42, RZ, PT ;  /* 0x000000ff2a00720c */ /* 0x000fe40003f45070 */
[----:B----4-:R-:W-:-:S05]  /*44510*/  IADD3 R54, P3, PT, R54, R5, RZ ;  /* 0x0000000536367210 */ /* 0x010fca0007f7e0ff */
[----:B------:R-:W-:Y:S01]  /*44520*/  IMAD.X R55, R55, 0x1, R4, P3 ;  /* 0x0000000137377824 */ /* 0x000fe200018e0604 */
[----:B------:R1:W-:Y:S04]  /*44530*/  STL [R1+0x117c], R54 ;  /* 0x00117c3601007387 */ /* 0x0003e80000100800 */
[----:B------:R4:W-:Y:S01]  /*44540*/  STL [R1+0x1160], R55 ;  /* 0x0011603701007387 */ /* 0x0009e20000100800 */
[----:B---3--:R-:W-:-:S05]  /*44550*/  IADD3 R46, P4, PT, R46, R5, RZ ;  /* 0x000000052e2e7210 */ /* 0x008fca0007f9e0ff */
[----:B------:R-:W-:Y:S01]  /*44560*/  STL [R1+0x1144], R46 ;  /* 0x0011442e01007387 */ /* 0x000fe20000100800 */
[----:B------:R-:W-:-:S03]  /*44570*/  IADD3.X R51, PT, PT, R51, R4, RZ, P4, !PT ;  /* 0x0000000433337210 */ /* 0x000fc600027fe4ff */
[----:B------:R-:W3:Y:S01]  /*44580*/  LDL.LU R59, [R1+0x10d0] ;  /* 0x0010d000013b7983 */ /* 0x000ee20000300800 */
[----:B------:R-:W-:Y:S01]  /*44590*/  IMAD.MOV.U32 R42, RZ, RZ, R54 ;  /* 0x000000ffff2a7224 */ /* 0x000fe200078e0036 */
[----:B------:R-:W-:Y:S02]  /*445a0*/  MOV R43, R55 ;  /* 0x00000037002b7202 */ /* 0x000fe40000000f00 */
[----:B------:R4:W-:Y:S04]  /*445b0*/  STL [R1+0x1138], R51 ;  /* 0x0011383301007387 */ /* 0x0009e80000100800 */
[----:B-1----:R-:W3:Y:S04]  /*445c0*/  LDL.LU R54, [R1+0x10b8] ;  /* 0x0010b80001367983 */ /* 0x002ee80000300800 */
[----:B------:R1:W-:Y:S04]  /*445d0*/  LDGSTS.E [R41+0x4700], desc[UR10][R42.64], P1 ;  /* 0x047000002a297fae */ /* 0x0003e800089a100a */
[----:B----4-:R-:W4:Y:S01]  /*445e0*/  LDL.LU R55, [R1+0x1090] ;  /* 0x0010900001377983 */ /* 0x010f220000300800 */
[----:B-1----:R-:W-:-:S03]  /*445f0*/  MOV R43, R51 ;  /* 0x00000033002b7202 */ /* 0x002fc60000000f00 */
[----:B------:R-:W4:Y:S01]  /*44600*/  LDL.LU R51, [R1+0x10bc] ;  /* 0x0010bc0001337983 */ /* 0x000f220000300800 */
[----:B------:R-:W-:-:S03]  /*44610*/  IMAD.MOV.U32 R42, RZ, RZ, R46 ;  /* 0x000000ffff2a7224 */ /* 0x000fc600078e002e */
[----:B------:R-:W4:Y:S04]  /*44620*/  LDL.LU R57, [R1+0x1078] ;  /* 0x0010780001397983 */ /* 0x000f280000300800 */
[----:B------:R-:W4:Y:S01]  /*44630*/  LDL.LU R46, [R1+0x1084] ;  /* 0x00108400012e7983 */ /* 0x000f220000300800 */
[----:B------:R-:W-:-:S03]  /*44640*/  ISETP.GT.AND P1, PT, R0, 0x2b, PT ;  /* 0x0000002b0000780c */ /* 0x000fc60003f24270 */
[----:B------:R1:W-:Y:S01]  /*44650*/  LDGSTS.E [R41+0x4e00], desc[UR10][R42.64], P2 ;  /* 0x04e000002a297fae */ /* 0x0003e200091a100a */
[-C--:B------:R-:W-:Y:S02]  /*44660*/  IADD3 R50, P3, PT, R50, R5.reuse, RZ ;  /* 0x0000000532327210 */ /* 0x080fe40007f7e0ff */
[----:B-1----:R-:W-:Y:S02]  /*44670*/  SEL R42, RZ, 0x4, !P1 ;  /* 0x00000004ff2a7807 */ /* 0x002fe40004800000 */
[----:B------:R-:W-:Y:S02]  /*44680*/  IADD3 R47, P4, PT, R47, R5, RZ ;  /* 0x000000052f2f7210 */ /* 0x000fe40007f9e0ff */
[----:B------:R-:W-:Y:S01]  /*44690*/  SEL R42, R42, RZ, !P0 ;  /* 0x000000ff2a2a7207 */ /* 0x000fe20004000000 */
[----:B------:R-:W-:Y:S03]  /*446a0*/  STL [R1+0x113c], R50 ;  /* 0x00113c3201007387 */ /* 0x000fe60000100800 */
[----:B------:R-:W-:Y:S01]  /*446b0*/  ISETP.NE.U32.AND P1, PT, R42, RZ, PT ;  /* 0x000000ff2a00720c */ /* 0x000fe20003f25070 */
[----:B------:R-:W-:-:S02]  /*446c0*/  IMAD.MOV.U32 R42, RZ, RZ, R50 ;  /* 0x000000ffff2a7224 */ /* 0x000fc400078e0032 */
[----:B------:R-:W-:-:S05]  /*446d0*/  IMAD.X R56, R56, 0x1, R4, P3 ;  /* 0x0000000138387824 */ /* 0x000fca00018e0604 */
[----:B------:R-:W-:Y:S02]  /*446e0*/  MOV R43, R56 ;  /* 0x00000038002b7202 */ /* 0x000fe40000000f00 */
[----:B------:R-:W-:Y:S01]  /*446f0*/  IADD3.X R49, PT, PT, R49, R4, RZ, P4, !PT ;  /* 0x0000000431317210 */ /* 0x000fe200027fe4ff */
[----:B------:R1:W-:Y:S04]  /*44700*/  STL [R1+0x1120], R56 ;  /* 0x0011203801007387 */ /* 0x0003e80000100800 */
        /* <DEDUP_REMOVED lines=61> */
[----:B------:R1:W-:Y:S01]  /*44ae0*/  STL [R1+0x1044], R47 ;  /* 0x0010442f01007387 */ /* 0x0003e20000100800 */
        /* <DEDUP_REMOVED lines=8> */
[----:B-1----:R-:W-:-:S03]  /*44b70*/  IMAD.MOV.U32 R42, RZ, RZ, R47 ;  /* 0x000000ffff2a7224 */ /* 0x002fc600078e002f */
[----:B------:R-:W2:Y:S01]  /*44b80*/  LDL.LU R47, [R1+0xfbc] ;  /* 0x000fbc00012f7983 */ /* 0x000ea20000300800 */
[----:B------:R-:W-:-:S03]  /*44b90*/  MOV R43, R50 ;  /* 0x00000032002b7202 */ /* 0x000fc60000000f00 */
        /* <DEDUP_REMOVED lines=38> */
[----:B--2---:R-:W-:Y:S01]  /*44e00*/  IADD3 R47, P3, PT, R47, R5, RZ ;  /* 0x000000052f2f7210 */ /* 0x004fe20007f7e0ff */
        /* <DEDUP_REMOVED lines=123> */
[----:B------:R-:W-:Y:S01]  /*455c0*/  STL [R1+0x3f0], R56 ;  /* 0x0003f03801007387 */ /* 0x000fe20000100800 */
[----:B------:R-:W-:-:S03]  /*455d0*/  ISETP.NE.U32.AND P2, PT, R42, RZ, PT ;  /* 0x000000ff2a00720c */ /* 0x000fc60003f45070 */
[----:B------:R-:W-:Y:S01]  /*455e0*/  STL [R1+0x42c], R46 ;  /* 0x00042c2e01007387 */ /* 0x000fe20000100800 */
[----:B------:R-:W-:-:S03]  /*455f0*/  IADD3.X R49, PT, PT, R49, R4, RZ, P4, !PT ;  /* 0x0000000431317210 */ /* 0x000fc600027fe4ff */
[----:B------:R-:W2:Y:S01]  /*45600*/  LDL.LU R59, [R1+0x470] ;  /* 0x00047000013b7983 */ /* 0x000ea20000300800 */
[----:B------:R-:W-:Y:S01]  /*45610*/  IMAD.MOV.U32 R42, RZ, RZ, R47 ;  /* 0x000000ffff2a7224 */ /* 0x000fe200078e002f */
[----:B------:R-:W-:Y:S02]  /*45620*/  MOV R43, R56 ;  /* 0x00000038002b7202 */ /* 0x000fe40000000f00 */
[----:B------:R1:W-:Y:S04]  /*45630*/  STL [R1+0x428], R49 ;  /* 0x0004283101007387 */ /* 0x0003e80000100800 */
[----:B-1----:R-:W2:Y:S04]  /*45640*/  LDL.LU R47, [R1+0x4a8] ;  /* 0x0004a800012f7983 */ /* 0x002ea80000300800 */
[----:B------:R1:W-:Y:S01]  /*45650*/  LDGSTS.E [R41+0xa700], desc[UR10][R42.64], P1 ;  /* 0x0a7000002a297fae */ /* 0x0003e200089a100a */
[----:B------:R-:W-:-:S02]  /*45660*/  ISETP.GT.AND P1, PT, R0, 0x5b, PT ;  /* 0x0000005b0000780c */ /* 0x000fc40003f24270 */
[----:B-1----:R-:W-:Y:S01]  /*45670*/  MOV R43, R49 ;  /* 0x00000031002b7202 */ /* 0x002fe20000000f00 */
[----:B------:R-:W-:Y:S01]  /*45680*/  IMAD.MOV.U32 R42, RZ, RZ, R46 ;  /* 0x000000ffff2a7224 */ /* 0x000fe200078e002e */
[----:B------:R-:W2:Y:S04]  /*45690*/  LDL.LU R49, [R1+0x4b0] ;  /* 0x0004b00001317983 */ /* 0x000ea80000300800 */
[----:B------:R-:W2:Y:S04]  /*456a0*/  LDL.LU R46, [R1+0x4b4] ;  /* 0x0004b400012e7983 */ /* 0x000ea80000300800 */
[----:B------:R-:W2:Y:S04]  /*456b0*/  LDL.LU R57, [R1+0x4e8] ;  /* 0x0004e80001397983 */ /* 0x000ea80000300800 */
        /* <DEDUP_REMOVED lines=26> */
[----:B--2---:R-:W-:Y:S01]  /*45860*/  IMAD.X R59, R59, 0x1, R4, P3 ;  /* 0x000000013b3b7824 */ /* 0x004fe200018e0604 */
[----:B-1----:R-:W-:-:S04]  /*45870*/  SEL R42, RZ, 0x4, !P2 ;  /* 0x00000004ff2a7807 */ /* 0x002fc80005000000 */
[----:B------:R-:W-:Y:S02]  /*45880*/  SEL R42, R42, RZ, !P0 ;  /* 0x000000ff2a2a7207 */ /* 0x000fe40004000000 */
[----:B------:R-:W-:Y:S02]  /*45890*/  MOV R43, R59 ;  /* 0x0000003b002b7202 */ /* 0x000fe40000000f00 */
[----:B------:R-:W-:Y:S01]  /*458a0*/  ISETP.NE.U32.AND P2, PT, R42, RZ, PT ;  /* 0x000000ff2a00720c */ /* 0x000fe20003f45070 */
[----:B------:R-:W-:Y:S01]  /*458b0*/  IMAD.MOV.U32 R42, RZ, RZ, R58 ;  /* 0x000000ffff2a7224 */ /* 0x000fe200078e003a */
[----:B------:R-:W-:-:S04]  /*458c0*/  IADD3.X R47, PT, PT, R47, R4, RZ, P4, !PT ;  /* 0x000000042f2f7210 */ /* 0x000fc800027fe4ff */
[----:B------:R1:W-:Y:S01]  /*458d0*/  LDGSTS.E [R41+0xb700], desc[UR10][R42.64], P1 ;  /* 0x0b7000002a297fae */ /* 0x0003e200089a100a */
[----:B------:R-:W-:-:S03]  /*458e0*/  ISETP.GT.AND P1, PT, R0, 0x63, PT ;  /* 0x000000630000780c */ /* 0x000fc60003f24270 */
[----:B------:R-:W-:Y:S01]  /*458f0*/  STL [R1+0x474], R58 ;  /* 0x0004743a01007387 */ /* 0x000fe20000100800 */
[----:B------:R-:W-:Y:S01]  /*45900*/  IADD3 R46, P3, PT, R46, R5, RZ ;  /* 0x000000052e2e7210 */ /* 0x000fe20007f7e0ff */
[----:B-1----:R-:W-:Y:S01]  /*45910*/  IMAD.MOV.U32 R42, RZ, RZ, R44 ;  /* 0x000000ffff2a7224 */ /* 0x002fe200078e002c */
[----:B------:R-:W-:Y:S01]  /*45920*/  MOV R43, R47 ;  /* 0x0000002f002b7202 */ /* 0x000fe20000000f00 */
[----:B------:R-:W-:Y:S02]  /*45930*/  STL [R1+0x470], R59 ;  /* 0x0004703b01007387 */ /* 0x000fe40000100800 */
[----:B------:R-:W-:Y:S02]  /*45940*/  IMAD.X R49, R49, 0x1, R4, P3 ;  /* 0x0000000131317824 */ /* 0x000fe400018e0604 */
[----:B------:R-:W-:Y:S01]  /*45950*/  STL [R1+0x4ac], R44 ;  /* 0x0004ac2c01007387 */ /* 0x000fe20000100800 */
[----:B------:R-:W-:-:S03]  /*45960*/  IADD3 R56, P4, PT, R56, R5, RZ ;  /* 0x0000000538387210 */ /* 0x000fc60007f9e0ff */
[----:B------:R1:W-:Y:S04]  /*45970*/  LDGSTS.E [R41+0xbe00], desc[UR10][R42.64], P2 ;  /* 0x0be000002a297fae */ /* 0x0003e800091a100a */
[----:B------:R2:W-:Y:S01]  /*45980*/  STL [R1+0x4a8], R47 ;  /* 0x0004a82f01007387 */ /* 0x0005e20000100800 */
[----:B------:R-:W-:Y:S02]  /*45990*/  IADD3.X R57, PT, PT, R57, R4, RZ, P4, !PT ;  /* 0x0000000439397210 */ /* 0x000fe400027fe4ff */
[----:B-1----:R-:W-:Y:S01]  /*459a0*/  SEL R42, RZ, 0x4, !P1 ;  /* 0x00000004ff2a7807 */ /* 0x002fe20004800000 */
[----:B--2---:R-:W2:Y:S01]  /*459b0*/  LDL.LU R47, [R1+0x534] ;  /* 0x00053400012f7983 */ /* 0x004ea20000300800 */
[----:B------:R-:W-:-:S03]  /*459c0*/  MOV R43, R49 ;  /* 0x00000031002b7202 */ /* 0x000fc60000000f00 */
[----:B------:R-:W2:Y:S01]  /*459d0*/  LDL.LU R44, [R1+0x56c] ;  /* 0x00056c00012c7983 */ /* 0x000ea20000300800 */
[----:B------:R-:W-:-:S03]  /*459e0*/  SEL R42, R42, RZ, !P0 ;  /* 0x000000ff2a2a7207 */ /* 0x000fc60004000000 */
[----:B------:R-:W-:Y:S04]  /*459f0*/  STL [R1+0x4b4], R46 ;  /* 0x0004b42e01007387 */ /* 0x000fe80000100800 */
[----:B------:R1:W-:Y:S01]  /*45a00*/  STL [R1+0x4b0], R49 ;  /* 0x0004b03101007387 */ /* 0x0003e20000100800 */
[----:B------:R-:W-:-:S03]  /*45a10*/  ISETP.NE.U32.AND P1, PT, R42, RZ, PT ;  /* 0x000000ff2a00720c */ /* 0x000fc60003f25070 */
[----:B------:R1:W-:Y:S01]  /*45a20*/  STL [R1+0x4ec], R56 ;  /* 0x0004ec3801007387 */ /* 0x0003e20000100800 */
[----:B------:R-:W-:-:S03]  /*45a30*/  IMAD.MOV.U32 R42, RZ, RZ, R46 ;  /* 0x000000ffff2a7224 */ /* 0x000fc600078e002e */
[----:B-1----:R-:W2:Y:S04]  /*45a40*/  LDL.LU R49, [R1+0x530] ;  /* 0x0005300001317983 */ /* 0x002ea80000300800 */
[----:B------:R1:W-:Y:S04]  /*45a50*/  STL [R1+0x4e8], R57 ;  /* 0x0004e83901007387 */ /* 0x0003e80000100800 */
[----:B------:R-:W2:Y:S04]  /*45a60*/  LDL.LU R46, [R1+0x568] ;  /* 0x00056800012e7983 */ /* 0x000ea80000300800 */
[----:B------:R1:W-:Y:S01]  /*45a70*/  LDGSTS.E [R41+0xbf00], desc[UR10][R42.64], P2 ;  /* 0x0bf000002a297fae */ /* 0x0003e200091a100a */
[----:B------:R-:W-:-:S03]  /*45a80*/  ISETP.GT.AND P2, PT, R0, 0x67, PT ;  /* 0x000000670000780c */ /* 0x000fc60003f44270 */
[----:B------:R-:W2:Y:S01]  /*45a90*/  LDL.LU R58, [R1+0x574] ;  /* 0x00057400013a7983 */ /* 0x000ea20000300800 */
[----:B-1----:R-:W-:Y:S01]  /*45aa0*/  IMAD.MOV.U32 R42, RZ, RZ, R56 ;  /* 0x000000ffff2a7224 */ /* 0x002fe200078e0038 */
[----:B------:R-:W-:Y:S02]  /*45ab0*/  MOV R43, R57 ;  /* 0x00000039002b7202 */ /* 0x000fe40000000f00 */
[----:B------:R-:W2:Y:S04]  /*45ac0*/  LDL.LU R56, [R1+0x5ac] ;  /* 0x0005ac0001387983 */ /* 0x000ea80000300800 */
[----:B------:R1:W-:Y:S02]  /*45ad0*/  LDGSTS.E [R41+0xc600], desc[UR10][R42.64], P1 ;  /* 0x0c6000002a297fae */ /* 0x0003e400089a100a */
[----:B-1----:R-:W-:-:S04]  /*45ae0*/  SEL R42, RZ, 0x4, !P2 ;  /* 0x00000004ff2a7807 */ /* 0x002fc80005000000 */
[----:B------:R-:W-:-:S04]  /*45af0*/  SEL R42, R42, RZ, !P0 ;  /* 0x000000ff2a2a7207 */ /* 0x000fc80004000000 */
[----:B------:R-:W-:Y:S02]  /*45b00*/  ISETP.NE.U32.AND P2, PT, R42, RZ, PT ;  /* 0x000000ff2a00720c */ /* 0x000fe40003f45070 */
[----:B----4-:R-:W-:-:S05]  /*45b10*/  IADD3 R54, P3, PT, R54, R5, RZ ;  /* 0x0000000536367210 */ /* 0x010fca0007f7e0ff */
[----:B------:R-:W-:Y:S01]  /*45b20*/  IMAD.X R55, R55, 0x1, R4, P3 ;  /* 0x0000000137377824 */ /* 0x000fe200018e0604 */
[----:B------:R1:W-:Y:S04]  /*45b30*/  STL [R1+0x4f4], R54 ;  /* 0x0004f43601007387 */ /* 0x0003e80000100800 */
[----:B------:R-:W-:Y:S01]  /*45b40*/  STL [R1+0x4f0], R55 ;  /* 0x0004f03701007387 */ /* 0x000fe20000100800 */
[----:B---3--:R-:W-:-:S05]  /*45b50*/  IADD3 R50, P4, PT, R50, R5, RZ ;  /* 0x0000000532327210 */ /* 0x008fca0007f9e0ff */
[----:B------:R3:W-:Y:S01]  /*45b60*/  STL [R1+0x52c], R50 ;  /* 0x00052c3201007387 */ /* 0x0007e20000100800 */
[----:B------:R-:W-:-:S03]  /*45b70*/  IADD3.X R51, PT, PT, R51, R4, RZ, P4, !PT ;  /* 0x0000000433337210 */ /* 0x000fc600027fe4ff */
[----:B------:R-:W4:Y:S01]  /*45b80*/  LDL.LU R59, [R1+0x570] ;  /* 0x00057000013b7983 */ /* 0x000f220000300800 */
[----:B------:R-:W-:-:S03]  /*45b90*/  IMAD.MOV.U32 R42, RZ, RZ, R54 ;  /* 0x000000ffff2a7224 */ /* 0x000fc600078e0036 */
[----:B------:R1:W-:Y:S01]  /*45ba0*/  STL [R1+0x528], R51 ;  /* 0x0005283301007387 */ /* 0x0003e20000100800 */
[----:B------:R-:W-:-:S03]  /*45bb0*/  MOV R43, R55 ;  /* 0x00000037002b7202 */ /* 0x000fc60000000f00 */
[----:B------:R-:W4:Y:S04]  /*45bc0*/  LDL.LU R57, [R1+0x5a8] ;  /* 0x0005a80001397983 */ /* 0x000f280000300800 */
[----:B------:R3:W-:Y:S04]  /*45bd0*/  LDGSTS.E [R41+0xc700], desc[UR10][R42.64], P1 ;  /* 0x0c7000002a297fae */ /* 0x0007e800089a100a */
[----:B-1----:R-:W4:Y:S01]  /*45be0*/  LDL.LU R54, [R1+0x5b0] ;  /* 0x0005b00001367983 */ /* 0x002f220000300800 */
[----:B---3--:R-:W-:-:S03]  /*45bf0*/  IMAD.MOV.U32 R42, RZ, RZ, R50 ;  /* 0x000000ffff2a7224 */ /* 0x008fc600078e0032 */
[----:B------:R-:W3:Y:S01]  /*45c00*/  LDL.LU R50, [R1+0x5b4] ;  /* 0x0005b40001327983 */ /* 0x000ee20000300800 */
[----:B------:R-:W-:-:S03]  /*45c10*/  MOV R43, R51 ;  /* 0x00000033002b7202 */ /* 0x000fc60000000f00 */
[----:B------:R-:W3:Y:S04]  /*45c20*/  LDL.LU R55, [R1+0x5e8] ;  /* 0x0005e80001377983 */ /* 0x000ee80000300800 */
[----:B------:R-:W3:Y:S01]  /*45c30*/  LDL.LU R51, [R1+0x5ec] ;  /* 0x0005ec0001337983 */ /* 0x000ee20000300800 */
[----:B------:R-:W-:-:S03]  /*45c40*/  ISETP.GT.AND P1, PT, R0, 0x6b, PT ;  /* 0x0000006b0000780c */ /* 0x000fc60003f24270 */
[----:B------:R1:W-:Y:S02]  /*45c50*/  LDGSTS.E [R41+0xce00], desc[UR10][R42.64], P2 ;  /* 0x0ce000002a297fae */ /* 0x0003e400091a100a */
[----:B-1----:R-:W-:Y:S02]  /*45c60*/  SEL R42, RZ, 0x4, !P1 ;  /* 0x00000004ff2a7807 */ /* 0x002fe40004800000 */
[-C--:B--2---:R-:W-:Y:S02]  /*45c70*/  IADD3 R47, P3, PT, R47, R5.reuse, RZ ;  /* 0x000000052f2f7210 */ /* 0x084fe40007f7e0ff */
[----:B------:R-:W-:Y:S02]  /*45c80*/  SEL R42, R42, RZ, !P0 ;  /* 0x000000ff2a2a7207 */ /* 0x000fe40004000000 */
[----:B------:R-:W-:Y:S02]  /*45c90*/  IADD3 R44, P4, PT, R44, R5, RZ ;  /* 0x000000052c2c7210 */ /* 0x000fe40007f9e0ff */
[----:B------:R-:W-:Y:S01]  /*45ca0*/  ISETP.NE.U32.AND P1, PT, R42, RZ, PT ;  /* 0x000000ff2a00720c */ /* 0x000fe20003f25070 */
[----:B------:R-:W-:Y:S01]  /*45cb0*/  IMAD.MOV.U32 R42, RZ, RZ, R47 ;  /* 0x000000ffff2a7224 */ /* 0x000fe200078e002f */
[----:B------:R-:W-:Y:S01]  /*45cc0*/  STL [R1+0x534], R47 ;  /* 0x0005342f01007387 */ /* 0x000fe20000100800 */
[----:B------:R-:W-:-:S05]  /*45cd0*/  IMAD.X R49, R49, 0x1, R4, P3 ;  /* 0x0000000131317824 */ /* 0x000fca00018e0604 */
[----:B------:R-:W-:Y:S02]  /*45ce0*/  MOV R43, R49 ;  /* 0x00000031002b7202 */ /* 0x000fe40000000f00 */
[----:B------:R-:W-:Y:S01]  /*45cf0*/  IADD3.X R46, PT, PT, R46, R4, RZ, P4, !PT ;  /* 0x000000042e2e7210 */ /* 0x000fe200027fe4ff */
[----:B------:R1:W-:Y:S04]  /*45d00*/  STL [R1+0x530], R49 ;  /* 0x0005303101007387 */ /* 0x0003e80000100800 */
[----:B------:R-:W-:Y:S04]  /*45d10*/  STL [R1+0x56c], R44 ;  /* 0x00056c2c01007387 */ /* 0x000fe80000100800 */
[----:B------:R2:W-:Y:S04]  /*45d20*/  STL [R1+0x568], R46 ;  /* 0x0005682e01007387 */ /* 0x0005e80000100800 */
[----:B------:R2:W-:Y:S01]  /*45d30*/  LDGSTS.E [R41+0xcf00], desc[UR10][R42.64], P2 ;  /* 0x0cf000002a297fae */ /* 0x0005e200091a100a */
[----:B------:R-:W-:-:S03]  /*45d40*/  ISETP.GT.AND P2, PT, R0, 0x6f, PT ;  /* 0x0000006f0000780c */ /* 0x000fc60003f44270 */
[----:B-1----:R-:W3:Y:S04]  /*45d50*/  LDL.LU R49, [R1+0x5f0] ;  /* 0x0005f00001317983 */ /* 0x002ee80000300800 */
[----:B------:R-:W3:Y:S01]  /*45d60*/  LDL.LU R47, [R1+0x5f4] ;  /* 0x0005f400012f7983 */ /* 0x000ee20000300800 */
[----:B--2---:R-:W-:Y:S01]  /*45d70*/  IMAD.MOV.U32 R42, RZ, RZ, R44 ;  /* 0x000000ffff2a7224 */ /* 0x004fe200078e002c */
[----:B------:R-:W-:Y:S02]  /*45d80*/  MOV R43, R46 ;  /* 0x0000002e002b7202 */ /* 0x000fe40000000f00 */
[----:B------:R-:W2:Y:S01]  /*45d90*/  LDL.LU R46, [R1+0x628] ;  /* 0x00062800012e7983 */ /* 0x000ea20000300800 */
[----:B------:R-:W-:-:S03]  /*45da0*/  IADD3 R58, P3, PT, R58, R5, RZ ;  /* 0x000000053a3a7210 */ /* 0x000fc60007f7e0ff */
[----:B------:R-:W2:Y:S04]  /*45db0*/  LDL.LU R44, [R1+0x62c] ;  /* 0x00062c00012c7983 */ /* 0x000ea80000300800 */
[----:B------:R1:W-:Y:S01]  /*45dc0*/  LDGSTS.E [R41+0xd600], desc[UR10][R42.64], P1 ;  /* 0x0d6000002a297fae */ /* 0x0003e200089a100a */
[----:B------:R-:W-:Y:S02]  /*45dd0*/  IADD3 R56, P4, PT, R56, R5, RZ ;  /* 0x0000000538387210 */ /* 0x000fe40007f9e0ff */
[----:B-1----:R-:W-:-:S04]  /*45de0*/  SEL R42, RZ, 0x4, !P2 ;  /* 0x00000004ff2a7807 */ /* 0x002fc80005000000 */
[----:B------:R-:W-:-:S04]  /*45df0*/  SEL R42, R42, RZ, !P0 ;  /* 0x000000ff2a2a7207 */ /* 0x000fc80004000000 */
[----:B------:R-:W-:Y:S01]  /*45e00*/  ISETP.NE.U32.AND P2, PT, R42, RZ, PT ;  /* 0x000000ff2a00720c */ /* 0x000fe20003f45070 */
[----:B------:R-:W-:Y:S01]  /*45e10*/  IMAD.MOV.U32 R42, RZ, RZ, R58 ;  /* 0x000000ffff2a7224 */ /* 0x000fe200078e003a */
[----:B------:R-:W-:Y:S01]  /*45e20*/  STL [R1+0x574], R58 ;  /* 0x0005743a01007387 */ /* 0x000fe20000100800 */
[----:B----4-:R-:W-:-:S05]  /*45e30*/  IMAD.X R59, R59, 0x1, R4, P3 ;  /* 0x000000013b3b7824 */ /* 0x010fca00018e0604 */
[----:B------:R-:W-:Y:S02]  /*45e40*/  MOV R43, R59 ;  /* 0x0000003b002b7202 */ /* 0x000fe40000000f00 */
[----:B------:R-:W-:Y:S01]  /*45e50*/  IADD3.X R57, PT, PT, R57, R4, RZ, P4, !PT ;  /* 0x0000000439397210 */ /* 0x000fe200027fe4ff */
[----:B------:R-:W-:Y:S04]  /*45e60*/  STL [R1+0x570], R59 ;  /* 0x0005703b01007387 */ /* 0x000fe80000100800 */
[----:B------:R1:W-:Y:S01]  /*45e70*/  LDGSTS.E [R41+0xd700], desc[UR10][R42.64], P1 ;  /* 0x0d7000002a297fae */ /* 0x0003e200089a100a */
[----:B------:R-:W-:-:S03]  /*45e80*/  ISETP.GT.AND P1, PT, R0, 0x73, PT ;  /* 0x000000730000780c */ /* 0x000fc60003f24270 */
[----:B------:R-:W-:Y:S04]  /*45e90*/  STL [R1+0x5ac], R56 ;  /* 0x0005ac3801007387 */ /* 0x000fe80000100800 */
[----:B------:R4:W-:Y:S01]  /*45ea0*/  STL [R1+0x5a8], R57 ;  /* 0x0005a83901007387 */ /* 0x0009e20000100800 */
[----:B-1----:R-:W-:Y:S01]  /*45eb0*/  IMAD.MOV.U32 R42, RZ, RZ, R56 ;  /* 0x000000ffff2a7224 */ /* 0x002fe200078e0038 */
[----:B------:R-:W-:Y:S02]  /*45ec0*/  MOV R43, R57 ;  /* 0x00000039002b7202 */ /* 0x000fe40000000f00 */
[-C--:B---3--:R-:W-:Y:S01]  /*45ed0*/  IADD3 R50, P3, PT, R50, R5.reuse, RZ ;  /* 0x0000000532327210 */ /* 0x088fe20007f7e0ff */
[----:B----4-:R-:W3:Y:S04]  /*45ee0*/  LDL.LU R57, [R1+0x630] ;  /* 0x0006300001397983 */ /* 0x010ee80000300800 */
[----:B------:R-:W4:Y:S04]  /*45ef0*/  LDL.LU R56, [R1+0x634] ;  /* 0x0006340001387983 */ /* 0x000f280000300800 */
[----:B------:R1:W-:Y:S01]  /*45f00*/  LDGSTS.E [R41+0xde00], desc[UR10][R42.64], P2 ;  /* 0x0de000002a297fae */ /* 0x0003e200091a100a */
[----:B------:R-:W-:Y:S01]  /*45f10*/  IADD3 R51, P4, PT, R51, R5, RZ ;  /* 0x0000000533337210 */ /* 0x000fe20007f9e0ff */
[----:B------:R-:W-:-:S02]  /*45f20*/  IMAD.X R54, R54, 0x1, R4, P3 ;  /* 0x0000000136367824 */ /* 0x000fc400018e0604 */
[----:B------:R-:W-:Y:S01]  /*45f30*/  STL [R1+0x5b4], R50 ;  /* 0x0005b43201007387 */ /* 0x000fe20000100800 */
[----:B------:R-:W-:Y:S02]  /*45f40*/  IADD3.X R55, PT, PT, R55, R4, RZ, P4, !PT ;  /* 0x0000000437377210 */ /* 0x000fe400027fe4ff */
[----:B-1----:R-:W-:-:S04]  /*45f50*/  SEL R42, RZ, 0x4, !P1 ;  /* 0x00000004ff2a7807 */ /* 0x002fc80004800000 */
[----:B------:R-:W-:Y:S01]  /*45f60*/  SEL R42, R42, RZ, !P0 ;  /* 0x000000ff2a2a7207 */ /* 0x000fe20004000000 */
[----:B------:R1:W-:Y:S01]  /*45f70*/  STL [R1+0x5b0], R54 ;  /* 0x0005b03601007387 */ /* 0x0003e20000100800 */
[----:B------:R-:W-:Y:S02]  /*45f80*/  MOV R43, R54 ;  /* 0x00000036002b7202 */ /* 0x000fe40000000f00 */
[----:B------:R-:W-:Y:S01]  /*45f90*/  ISETP.NE.U32.AND P1, PT, R42, RZ, PT ;  /* 0x000000ff2a00720c */ /* 0x000fe20003f25070 */
[----:B------:R-:W-:Y:S01]  /*45fa0*/  IMAD.MOV.U32 R42, RZ, RZ, R50 ;  /* 0x000000ffff2a7224 */ /* 0x000fe200078e0032 */
[----:B------:R-:W-:Y:S04]  /*45fb0*/  STL [R1+0x5ec], R51 ;  /* 0x0005ec3301007387 */ /* 0x000fe80000100800 */
[----:B------:R1:W-:Y:S04]  /*45fc0*/  LDGSTS.E [R41+0xdf00], desc[UR10][R42.64], P2 ;  /* 0x0df000002a297fae */ /* 0x0003e800091a100a */
[----:B-1----:R-:W3:Y:S04]  /*45fd0*/  LDL.LU R54, [R1+0x66c] ;  /* 0x00066c0001367983 */ /* 0x002ee80000300800 */
[----:B------:R1:W-:Y:S04]  /*45fe0*/  STL [R1+0x5e8], R55 ;  /* 0x0005e83701007387 */ /* 0x0003e80000100800 */
[----:B------:R-:W3:Y:S01]  /*45ff0*/  LDL.LU R50, [R1+0x674] ;  /* 0x0006740001327983 */ /* 0x000ee20000300800 */
[----:B------:R-:W-:Y:S01]  /*46000*/  MOV R43, R55 ;  /* 0x00000037002b7202 */ /* 0x000fe20000000f00 */
[----:B------:R-:W-:-:S02]  /*46010*/  IMAD.MOV.U32 R42, RZ, RZ, R51 ;  /* 0x000000ffff2a7224 */ /* 0x000fc400078e0033 */
[----:B-1----:R-:W3:Y:S04]  /*46020*/  LDL.LU R55, [R1+0x668] ;  /* 0x0006680001377983 */ /* 0x002ee80000300800 */
[----:B------:R-:W3:Y:S01]  /*46030*/  LDL.LU R51, [R1+0x670] ;  /* 0x0006700001337983 */ /* 0x000ee20000300800 */
[----:B------:R-:W-:-:S03]  /*46040*/  ISETP.GT.AND P2, PT, R0, 0x77, PT ;  /* 0x000000770000780c */ /* 0x000fc60003f44270 */
[----:B------:R1:W-:Y:S02]  /*46050*/  LDGSTS.E [R41+0xe600], desc[UR10][R42.64], P1 ;  /* 0x0e6000002a297fae */ /* 0x0003e400089a100a */
[----:B-1----:R-:W-:Y:S02]  /*46060*/  SEL R42, RZ, 0x4, !P2 ;  /* 0x00000004ff2a7807 */ /* 0x002fe40005000000 */
[----:B------:R-:W-:Y:S02]  /*46070*/  IADD3 R47, P3, PT, R47, R5, RZ ;  /* 0x000000052f2f7210 */ /* 0x000fe40007f7e0ff */
[----:B------:R-:W-:-:S03]  /*46080*/  SEL R42, R42, RZ, !P0 ;  /* 0x000000ff2a2a7207 */ /* 0x000fc60004000000 */
[----:B------:R-:W-:Y:S01]  /*46090*/  IMAD.X R49, R49, 0x1, R4, P3 ;  /* 0x0000000131317824 */ /* 0x000fe200018e0604 */
[----:B--2---:R-:W-:Y:S01]  /*460a0*/  IADD3 R44, P4, PT, R44, R5, RZ ;  /* 0x000000052c2c7210 */ /* 0x004fe20007f9e0ff */
[----:B------:R-:W-:Y:S03]  /*460b0*/  STL [R1+0x5f4], R47 ;  /* 0x0005f42f01007387 */ /* 0x000fe60000100800 */
[----:B------:R-:W-:Y:S01]  /*460c0*/  IADD3.X R46, PT, PT, R46, R4, RZ, P4, !PT ;  /* 0x000000042e2e7210 */ /* 0x000fe200027fe4ff */
[----:B------:R1:W-:Y:S01]  /*460d0*/  STL [R1+0x5f0], R49 ;  /* 0x0005f03101007387 */ /* 0x0003e20000100800 */
[----:B------:R-:W-:Y:S01]  /*460e0*/  ISETP.NE.U32.AND P2, PT, R42, RZ, PT ;  /* 0x000000ff2a00720c */ /* 0x000fe20003f45070 */
[----:B------:R-:W-:Y:S01]  /*460f0*/  IMAD.MOV.U32 R42, RZ, RZ, R47 ;  /* 0x000000ffff2a7224 */ /* 0x000fe200078e002f */
[----:B------:R-:W-:Y:S01]  /*46100*/  MOV R43, R49 ;  /* 0x00000031002b7202 */ /* 0x000fe20000000f00 */
[----:B------:R-:W-:Y:S04]  /*46110*/  STL [R1+0x62c], R44 ;  /* 0x00062c2c01007387 */ /* 0x000fe80000100800 */
[----:B------:R2:W-:Y:S04]  /*46120*/  STL [R1+0x628], R46 ;  /* 0x0006282e01007387 */ /* 0x0005e80000100800 */
[----:B-1----:R-:W3:Y:S04]  /*46130*/  LDL.LU R49, [R1+0x6a8] ;  /* 0x0006a80001317983 */ /* 0x002ee80000300800 */
[----:B------:R-:W3:Y:S04]  /*46140*/  LDL.LU R47, [R1+0x6ac] ;  /* 0x0006ac00012f7983 */ /* 0x000ee80000300800 */
[----:B------:R1:W-:Y:S01]  /*46150*/  LDGSTS.E [R41+0xe700], desc[UR10][R42.64], P1 ;  /* 0x0e7000002a297fae */ /* 0x0003e200089a100a */
[----:B------:R-:W-:-:S02]  /*46160*/  ISETP.GT.AND P1, PT, R0, 0x7b, PT ;  /* 0x0000007b0000780c */ /* 0x000fc40003f24270 */
[----:B-1----:R-:W-:Y:S01]  /*46170*/  MOV R43, R46 ;  /* 0x0000002e002b7202 */ /* 0x002fe20000000f00 */
[----:B------:R-:W-:Y:S01]  /*46180*/  IMAD.MOV.U32 R42, RZ, RZ, R44 ;  /* 0x000000ffff2a7224 */ /* 0x000fe200078e002c */
[----:B--2---:R-:W2:Y:S04]  /*46190*/  LDL.LU R46, [R1+0x6b0] ;  /* 0x0006b000012e7983 */ /* 0x004ea80000300800 */
[----:B------:R-:W2:Y:S04]  /*461a0*/  LDL.LU R44, [R1+0x6b4] ;  /* 0x0006b400012c7983 */ /* 0x000ea80000300800 */
[----:B------:R1:W-:Y:S02]  /*461b0*/  LDGSTS.E [R41+0xee00], desc[UR10][R42.64], P2 ;  /* 0x0ee000002a297fae */ /* 0x0003e400091a100a */
[----:B-1----:R-:W-:-:S04]  /*461c0*/  SEL R42, RZ, 0x4, !P1 ;  /* 0x00000004ff2a7807 */ /* 0x002fc80004800000 */
[----:B------:R-:W-:Y:S02]  /*461d0*/  SEL R42, R42, RZ, !P0 ;  /* 0x000000ff2a2a7207 */ /* 0x000fe40004000000 */
[----:B----4-:R-:W-:-:S05]  /*461e0*/  IADD3 R56, P3, PT, R56, R5, RZ ;  /* 0x0000000538387210 */ /* 0x010fca0007f7e0ff */
[----:B---3--:R-:W-:Y:S01]  /*461f0*/  IMAD.X R57, R57, 0x1, R4, P3 ;  /* 0x0000000139397824 */ /* 0x008fe200018e0604 */
[----:B------:R-:W-:Y:S02]  /*46200*/  ISETP.NE.U32.AND P3, PT, R42, RZ, PT ;  /* 0x000000ff2a00720c */ /* 0x000fe40003f65070 */
[----:B------:R-:W-:Y:S01]  /*46210*/  MOV R42, R56 ;  /* 0x00000038002a7202 */ /* 0x000fe20000000f00 */
[----:B------:R-:W-:-:S05]  /*46220*/  IMAD.MOV.U32 R43, RZ, RZ, R57 ;  /* 0x000000ffff2b7224 */ /* 0x000fca00078e0039 */
[----:B------:R1:W-:Y:S04]  /*46230*/  LDGSTS.E [R41+0xef00], desc[UR10][R42.64], P2 ;  /* 0x0ef000002a297fae */ /* 0x0003e800091a100a */
[----:B------:R-:W-:Y:S04]  /*46240*/  STL [R1+0x634], R56 ;  /* 0x0006343801007387 */ /* 0x000fe80000100800 */
[----:B------:R-:W-:Y:S01]  /*46250*/  STL [R1+0x630], R57 ;  /* 0x0006303901007387 */ /* 0x000fe20000100800 */
[-C--:B------:R-:W-:Y:S02]  /*46260*/  IADD3 R54, P2, PT, R54, R5.reuse, RZ ;  /* 0x0000000536367210 */ /* 0x080fe40007f5e0ff */
[----:B------:R-:W-:-:S03]  /*46270*/  IADD3 R50, P4, PT, R50, R5, RZ ;  /* 0x0000000532327210 */ /* 0x000fc60007f9e0ff */
[----:B------:R3:W-:Y:S01]  /*46280*/  STL [R1+0x66c], R54 ;  /* 0x00066c3601007387 */ /* 0x0007e20000100800 */
[----:B------:R-:W-:Y:S01]  /*46290*/  IADD3.X R55, PT, PT, R55, R4, RZ, P2, !PT ;  /* 0x0000000437377210 */ /* 0x000fe200017fe4ff */
[----:B------:R-:W-:-:S04]  /*462a0*/  IMAD.X R51, R51, 0x1, R4, P4 ;  /* 0x0000000133337824 */ /* 0x000fc800020e0604 */
[----:B------:R-:W-:Y:S01]  /*462b0*/  STL [R1+0x668], R55 ;  /* 0x0006683701007387 */ /* 0x000fe20000100800 */
[----:B-1----:R-:W-:-:S03]  /*462c0*/  MOV R42, R54 ;  /* 0x00000036002a7202 */ /* 0x002fc60000000f00 */
[----:B------:R1:W-:Y:S04]  /*462d0*/  STL [R1+0x674], R50 ;  /* 0x0006743201007387 */ /* 0x0003e80000100800 */
[----:B------:R-:W-:Y:S04]  /*462e0*/  STL [R1+0x670], R51 ;  /* 0x0006703301007387 */ /* 0x000fe80000100800 */
[----:B---3--:R-:W3:Y:S04]  /*462f0*/  LDL.LU R54, [R1+0x6bc] ;  /* 0x0006bc0001367983 */ /* 0x008ee80000300800 */
[----:B------:R-:W4:Y:S04]  /*46300*/  LDL.LU R59, [R1+0x6c4] ;  /* 0x0006c400013b7983 */ /* 0x000f280000300800 */
[----:B------:R-:W4:Y:S04]  /*46310*/  LDL.LU R56, [R1+0x6b8] ;  /* 0x0006b80001387983 */ /* 0x000f280000300800 */
[----:B------:R-:W4:Y:S01]  /*46320*/  LDL.LU R60, [R1+0x6c0] ;  /* 0x0006c000013c7983 */ /* 0x000f220000300800 */
[----:B------:R-:W-:-:S04]  /*46330*/  ISETP.GT.AND P1, PT, R0, 0x7f, PT ;  /* 0x0000007f0000780c */ /* 0x000fc80003f24270 */
[----:B------:R-:W-:Y:S01]  /*46340*/  SEL R0, RZ, 0x4, !P1 ;  /* 0x00000004ff007807 */ /* 0x000fe20004800000 */
[----:B------:R-:W-:-:S03]  /*46350*/  IMAD.MOV.U32 R43, RZ, RZ, R55 ;  /* 0x000000ffff2b7224 */ /* 0x000fc600078e0037 */
[----:B------:R-:W-:Y:S02]  /*46360*/  SEL R0, R0, RZ, !P0 ;  /* 0x000000ff00007207 */ /* 0x000fe40004000000 */
[----:B------:R1:W-:Y:S02]  /*46370*/  LDGSTS.E [R41+0xf600], desc[UR10][R42.64], P3 ;  /* 0x0f6000002a297fae */ /* 0x0003e400099a100a */
[----:B------:R-:W-:Y:S01]  /*46380*/  ISETP.NE.U32.AND P1, PT, R0, RZ, PT ;  /* 0x000000ff0000720c */ /* 0x000fe20003f25070 */
[----:B------:R-:W-:Y:S02]  /*46390*/  IMAD R0, R45, -0x80, R52 ;  /* 0xffffff802d007824 */ /* 0x000fe400078e0234 */
[----:B------:R-:W4:Y:S01]  /*463a0*/  LDL.LU R52, [R1+0x73c] ;  /* 0x00073c0001347983 */ /* 0x000f220000300800 */
[----:B------:R-:W-:Y:S01]  /*463b0*/  IADD3 R47, P4, PT, R47, R5, RZ ;  /* 0x000000052f2f7210 */ /* 0x000fe20007f9e0ff */
[----:B-1----:R-:W-:Y:S01]  /*463c0*/  IMAD.MOV.U32 R43, RZ, RZ, R51 ;  /* 0x000000ffff2b7224 */ /* 0x002fe200078e0033 */
[----:B------:R-:W-:-:S02]  /*463d0*/  MOV R42, R50 ;  /* 0x00000032002a7202 */ /* 0x000fc40000000f00 */
[----:B------:R-:W-:Y:S01]  /*463e0*/  IADD3.X R49, PT, PT, R49, R4, RZ, P4, !PT ;  /* 0x0000000431317210 */ /* 0x000fe200027fe4ff */
[----:B------:R-:W4:Y:S04]  /*463f0*/  LDL.LU R50, [R1+0x744] ;  /* 0x0007440001327983 */ /* 0x000f280000300800 */
[----:B------:R-:W-:Y:S04]  /*46400*/  STL [R1+0x6ac], R47 ;  /* 0x0006ac2f01007387 */ /* 0x000fe80000100800 */
[----:B------:R1:W-:Y:S04]  /*46410*/  STL [R1+0x6a8], R49 ;  /* 0x0006a83101007387 */ /* 0x0003e80000100800 */
[----:B------:R1:W-:Y:S01]  /*46420*/  LDGSTS.E [R41+0xf700], desc[UR10][R42.64], P3 ;  /* 0x0f7000002a297fae */ /* 0x0003e200099a100a */
[----:B--2---:R-:W-:-:S05]  /*46430*/  IADD3 R44, P5, PT, R44, R5, RZ ;  /* 0x000000052c2c7210 */ /* 0x004fca0007fbe0ff */
[----:B------:R-:W-:Y:S01]  /*46440*/  IMAD.X R46, R46, 0x1, R4, P5 ;  /* 0x000000012e2e7824 */ /* 0x000fe200028e0604 */
[----:B------:R2:W-:Y:S01]  /*46450*/  STL [R1+0x6b4], R44 ;  /* 0x0006b42c01007387 */ /* 0x0005e20000100800 */
[----:B-1----:R-:W-:-:S03]  /*46460*/  LOP3.LUT R42, R53, 0x40, RZ, 0xfc, !PT ;  /* 0x00000040352a7812 */ /* 0x002fc600078efcff */
[----:B------:R-:W4:Y:S01]  /*46470*/  LDL.LU R58, [R1+0x738] ;  /* 0x00073800013a7983 */ /* 0x000f220000300800 */
[----:B------:R-:W-:Y:S01]  /*46480*/  ISETP.GE.AND P3, PT, R42, R0, PT ;  /* 0x000000002a00720c */ /* 0x000fe20003f66270 */
[----:B------:R-:W-:Y:S02]  /*46490*/  IMAD.MOV.U32 R43, RZ, RZ, R49 ;  /* 0x000000ffff2b7224 */ /* 0x000fe400078e0031 */
[----:B------:R1:W-:Y:S01]  /*464a0*/  STL [R1+0x6b0], R46 ;  /* 0x0006b02e01007387 */ /* 0x0003e20000100800 */
[----:B------:R-:W-:-:S03]  /*464b0*/  MOV R42, R47 ;  /* 0x0000002f002a7202 */ /* 0x000fc60000000f00 */
[----:B------:R-:W4:Y:S01]  /*464c0*/  LDL.LU R57, [R1+0x740] ;  /* 0x0007400001397983 */ /* 0x000f220000300800 */
[----:B------:R-:W-:-:S03]  /*464d0*/  ISETP.GE.AND P2, PT, R53, R0, PT ;  /* 0x000000003500720c */ /* 0x000fc60003f46270 */
[----:B------:R1:W-:Y:S04]  /*464e0*/  LDGSTS.E [R41+0xfe00], desc[UR10][R42.64], P1 ;  /* 0x0fe000002a297fae */ /* 0x0003e800089a100a */
[----:B------:R-:W4:Y:S01]  /*464f0*/  LDL.LU R49, [R1+0x7b8] ;  /* 0x0007b80001317983 */ /* 0x000f220000300800 */
[----:B------:R-:W-:Y:S02]  /*46500*/  SEL R0, RZ, 0x4, P2 ;  /* 0x00000004ff007807 */ /* 0x000fe40001000000 */
[----:B-1----:R-:W-:Y:S02]  /*46510*/  MOV R42, R44 ;  /* 0x0000002c002a7202 */ /* 0x002fe40000000f00 */
[----:B--2---:R-:W2:Y:S01]  /*46520*/  LDL.LU R44, [R1+0x7bc] ;  /* 0x0007bc00012c7983 */ /* 0x004ea20000300800 */
[----:B------:R-:W-:-:S03]  /*46530*/  IMAD.MOV.U32 R43, RZ, RZ, R46 ;  /* 0x000000ffff2b7224 */ /* 0x000fc600078e002e */
[----:B------:R-:W2:Y:S04]  /*46540*/  LDL.LU R55, [R1+0x7c0] ;  /* 0x0007c00001377983 */ /* 0x000ea80000300800 */
[----:B------:R-:W2:Y:S01]  /*46550*/  LDL.LU R46, [R1+0x7c4] ;  /* 0x0007c400012e7983 */ /* 0x000ea20000300800 */
[----:B------:R-:W-:-:S03]  /*46560*/  SEL R0, R0, RZ, !P0 ;  /* 0x000000ff00007207 */ /* 0x000fc60004000000 */
[----:B------:R1:W-:Y:S01]  /*46570*/  LDGSTS.E [R41+0xff00], desc[UR10][R42.64], P1 ;  /* 0x0ff000002a297fae */ /* 0x0003e200089a100a */
[----:B------:R-:W-:Y:S02]  /*46580*/  ISETP.NE.U32.AND P1, PT, R0, RZ, PT ;  /* 0x000000ff0000720c */ /* 0x000fe40003f25070 */
[----:B------:R-:W-:Y:S01]  /*46590*/  SEL R0, RZ, 0x4, P3 ;  /* 0x00000004ff007807 */ /* 0x000fe20001800000 */
[----:B------:R-:W2:Y:S04]  /*465a0*/  LDL.LU R51, [R1+0x83c] ;  /* 0x00083c0001337983 */ /* 0x000ea80000300800 */
[----:B------:R-:W2:Y:S04]  /*465b0*/  LDL.LU R47, [R1+0x844] ;  /* 0x00084400012f7983 */ /* 0x000ea80000300800 */
[----:B------:R-:W0:Y:S01]  /*465c0*/  LDGDEPBAR ;  /* 0x00000000000079af */ /* 0x000e220000000000 */
[----:B---3--:R-:W-:-:S02]  /*465d0*/  IADD3 R54, P2, PT, R54, R2, RZ ;  /* 0x0000000236367210 */ /* 0x008fc40007f5e0ff */
[----:B----4-:R-:W-:Y:S02]  /*465e0*/  IADD3 R59, P3, PT, R59, R2, RZ ;  /* 0x000000023b3b7210 */ /* 0x010fe40007f7e0ff */
[----:B------:R-:W-:Y:S01]  /*465f0*/  IADD3.X R56, PT, PT, R56, R3, RZ, P2, !PT ;  /* 0x0000000338387210 */ /* 0x000fe200017fe4ff */
[----:B------:R-:W-:Y:S02]  /*46600*/  STL [R1+0x6bc], R54 ;  /* 0x0006bc3601007387 */ /* 0x000fe40000100800 */
[----:B------:R-:W-:Y:S02]  /*46610*/  IMAD.X R60, R60, 0x1, R3, P3 ;  /* 0x000000013c3c7824 */ /* 0x000fe400018e0603 */
[----:B------:R3:W-:Y:S01]  /*46620*/  STL [R1+0x6b8], R56 ;  /* 0x0006b83801007387 */ /* 0x0007e20000100800 */
[----:B-1----:R-:W-:-:S03]  /*46630*/  IMAD.MOV.U32 R43, RZ, RZ, R56 ;  /* 0x000000ffff2b7224 */ /* 0x002fc600078e0038 */
[----:B------:R-:W-:Y:S04]  /*46640*/  STL [R1+0x6c4], R59 ;  /* 0x0006c43b01007387 */ /* 0x000fe80000100800 */
[----:B------:R-:W-:Y:S01]  /*46650*/  STL [R1+0x6c0], R60 ;  /* 0x0006c03c01007387 */ /* 0x000fe20000100800 */
[----:B------:R-:W-:-:S03]  /*46660*/  MOV R42, R54 ;  /* 0x00000036002a7202 */ /* 0x000fc60000000f00 */
[----:B---3--:R-:W3:Y:S04]  /*46670*/  LDL.LU R56, [R1+0x838] ;  /* 0x0008380001387983 */ /* 0x008ee80000300800 */
[----:B------:R-:W4:Y:S01]  /*46680*/  LDL.LU R54, [R1+0x840] ;  /* 0x0008400001367983 */ /* 0x000f220000300800 */
[----:B------:R-:W-:Y:S02]  /*46690*/  SEL R0, R0, RZ, !P0 ;  /* 0x000000ff00007207 */ /* 0x000fe40004000000 */
[----:B------:R-:W-:Y:S01]  /*466a0*/  IADD3 R52, P2, PT, R52, R2, RZ ;  /* 0x0000000234347210 */ /* 0x000fe20007f5e0ff */
[----:B------:R1:W-:Y:S01]  /*466b0*/  LDGSTS.E [R6+0x20000], desc[UR10][R42.64], P1 ;  /* 0x200000002a067fae */ /* 0x0003e200089a100a */
[----:B------:R-:W-:-:S03]  /*466c0*/  ISETP.NE.U32.AND P0, PT, R0, RZ, PT ;  /* 0x000000ff0000720c */ /* 0x000fc60003f05070 */
[----:B------:R1:W-:Y:S02]  /*466d0*/  STL [R1+0x73c], R52 ;  /* 0x00073c3401007387 */ /* 0x0003e40000100800 */
[----:B-1----:R-:W-:Y:S01]  /*466e0*/  MOV R42, R59 ;  /* 0x0000003b002a7202 */ /* 0x002fe20000000f00 */
[----:B------:R-:W-:Y:S01]  /*466f0*/  IMAD.MOV.U32 R43, RZ, RZ, R60 ;  /* 0x000000ffff2b7224 */ /* 0x000fe200078e003c */
[----:B------:R-:W-:-:S06]  /*46700*/  IADD3 R50, P3, PT, R50, R2, RZ ;  /* 0x0000000232327210 */ /* 0x000fcc0007f7e0ff */
[----:B------:R1:W-:Y:S02]  /*46710*/  LDGSTS.E [R6+0x20100], desc[UR10][R42.64], P0 ;  /* 0x201000002a067fae */ /* 0x0003e400081a100a */
[----:B-1----:R-:W-:Y:S02]  /*46720*/  MOV R42, R52 ;  /* 0x00000034002a7202 */ /* 0x002fe40000000f00 */
[----:B------:R-:W-:-:S05]  /*46730*/  IADD3.X R58, PT, PT, R58, R3, RZ, P2, !PT ;  /* 0x000000033a3a7210 */ /* 0x000fca00017fe4ff */
[----:B------:R-:W-:Y:S01]  /*46740*/  IMAD.MOV.U32 R43, RZ, RZ, R58 ;  /* 0x000000ffff2b7224 */ /* 0x000fe200078e003a */
[----:B------:R-:W-:Y:S01]  /*46750*/  STL [R1+0x738], R58 ;  /* 0x0007383a01007387 */ /* 0x000fe20000100800 */
[----:B------:R-:W-:-:S03]  /*46760*/  IMAD.X R57, R57, 0x1, R3, P3 ;  /* 0x0000000139397824 */ /* 0x000fc600018e0603 */
[----:B------:R-:W-:Y:S04]  /*46770*/  STL [R1+0x744], R50 ;  /* 0x0007443201007387 */ /* 0x000fe80000100800 */
[----:B------:R-:W4:Y:S04]  /*46780*/  LDL.LU R52, [R1+0x8bc] ;  /* 0x0008bc0001347983 */ /* 0x000f280000300800 */
[----:B------:R1:W-:Y:S04]  /*46790*/  STL [R1+0x740], R57 ;  /* 0x0007403901007387 */ /* 0x0003e80000100800 */
[----:B------:R1:W-:Y:S04]  /*467a0*/  LDGSTS.E [R6+0x21000], desc[UR10][R42.64], P1 ;  /* 0x210000002a067fae */ /* 0x0003e800089a100a */
[----:B------:R-:W4:Y:S01]  /*467b0*/  LDL.LU R0, [R1+0x8c4] ;  /* 0x0008c40001007983 */ /* 0x000f220000300800 */
[----:B--2---:R-:W-:Y:S01]  /*467c0*/  IADD3 R44, P2, PT, R44, R2, RZ ;  /* 0x000000022c2c7210 */ /* 0x004fe20007f5e0ff */
[----:B-1----:R-:W-:-:S02]  /*467d0*/  IMAD.MOV.U32 R43, RZ, RZ, R57 ;  /* 0x000000ffff2b7224 */ /* 0x002fc400078e0039 */
[----:B------:R-:W2:Y:S01]  /*467e0*/  LDL.LU R57, [R1+0x8b8] ;  /* 0x0008b80001397983 */ /* 0x000ea20000300800 */
[----:B------:R-:W-:Y:S02]  /*467f0*/  MOV R42, R50 ;  /* 0x00000032002a7202 */ /* 0x000fe40000000f00 */
[----:B------:R-:W-:Y:S01]  /*46800*/  IADD3 R46, P3, PT, R46, R2, RZ ;  /* 0x000000022e2e7210 */ /* 0x000fe20007f7e0ff */
[----:B------:R-:W2:Y:S01]  /*46810*/  LDL.LU R50, [R1+0x8c0] ;  /* 0x0008c00001327983 */ /* 0x000ea20000300800 */
[----:B------:R-:W-:-:S03]  /*46820*/  IADD3.X R49, PT, PT, R49, R3, RZ, P2, !PT ;  /* 0x0000000331317210 */ /* 0x000fc600017fe4ff */
[----:B------:R1:W-:Y:S01]  /*46830*/  LDGSTS.E [R6+0x21100], desc[UR10][R42.64], P0 ;  /* 0x211000002a067fae */ /* 0x0003e200081a100a */
[----:B------:R-:W-:-:S03]  /*46840*/  IMAD.X R55, R55, 0x1, R3, P3 ;  /* 0x0000000137377824 */ /* 0x000fc600018e0603 */
[----:B------:R-:W-:Y:S04]  /*46850*/  STL [R1+0x7bc], R44 ;  /* 0x0007bc2c01007387 */ /* 0x000fe80000100800 */
[----:B------:R1:W-:Y:S02]  /*46860*/  STL [R1+0x7b8], R49 ;  /* 0x0007b83101007387 */ /* 0x0003e40000100800 */
[----:B-1----:R-:W-:Y:S01]  /*46870*/  MOV R42, R44 ;  /* 0x0000002c002a7202 */ /* 0x002fe20000000f00 */
[----:B------:R-:W-:Y:S01]  /*46880*/  IMAD.MOV.U32 R43, RZ, RZ, R49 ;  /* 0x000000ffff2b7224 */ /* 0x000fe200078e0031 */
[----:B------:R-:W-:Y:S04]  /*46890*/  STL [R1+0x7c4], R46 ;  /* 0x0007c42e01007387 */ /* 0x000fe80000100800 */
[----:B------:R-:W2:Y:S04]  /*468a0*/  LDL.LU R49, [R1+0x93c] ;  /* 0x00093c0001317983 */ /* 0x000ea80000300800 */
[----:B------:R1:W-:Y:S04]  /*468b0*/  STL [R1+0x7c0], R55 ;  /* 0x0007c03701007387 */ /* 0x0003e80000100800 */
[----:B------:R1:W-:Y:S04]  /*468c0*/  LDGSTS.E [R6+0x22000], desc[UR10][R42.64], P1 ;  /* 0x220000002a067fae */ /* 0x0003e800089a100a */
[----:B------:R-:W2:Y:S01]  /*468d0*/  LDL.LU R44, [R1+0x944] ;  /* 0x00094400012c7983 */ /* 0x000ea20000300800 */
[----:B------:R-:W-:Y:S01]  /*468e0*/  IADD3 R51, P2, PT, R51, R2, RZ ;  /* 0x0000000233337210 */ /* 0x000fe20007f5e0ff */
[----:B-1----:R-:W-:-:S02]  /*468f0*/  IMAD.MOV.U32 R43, RZ, RZ, R55 ;  /* 0x000000ffff2b7224 */ /* 0x002fc400078e0037 */
[----:B------:R-:W2:Y:S01]  /*46900*/  LDL.LU R55, [R1+0x938] ;  /* 0x0009380001377983 */ /* 0x000ea20000300800 */
[----:B------:R-:W-:-:S03]  /*46910*/  MOV R42, R46 ;  /* 0x0000002e002a7202 */ /* 0x000fc60000000f00 */
[----:B------:R-:W2:Y:S01]  /*46920*/  LDL.LU R46, [R1+0x940] ;  /* 0x00094000012e7983 */ /* 0x000ea20000300800 */
[----:B------:R-:W-:-:S03]  /*46930*/  IADD3 R47, P3, PT, R47, R2, RZ ;  /* 0x000000022f2f7210 */ /* 0x000fc60007f7e0ff */
[----:B------:R1:W-:Y:S04]  /*46940*/  STL [R1+0x83c], R51 ;  /* 0x00083c3301007387 */ /* 0x0003e80000100800 */
[----:B------:R1:W-:Y:S02]  /*46950*/  LDGSTS.E [R6+0x22100], desc[UR10][R42.64], P0 ;  /* 0x221000002a067fae */ /* 0x0003e400081a100a */
[----:B-1----:R-:W-:Y:S02]  /*46960*/  MOV R42, R51 ;  /* 0x00000033002a7202 */ /* 0x002fe40000000f00 */
[----:B---3--:R-:W-:Y:S01]  /*46970*/  IADD3.X R56, PT, PT, R56, R3, RZ, P2, !PT ;  /* 0x0000000338387210 */ /* 0x008fe200017fe4ff */
[----:B----4-:R-:W-:-:S04]  /*46980*/  IMAD.X R54, R54, 0x1, R3, P3 ;  /* 0x0000000136367824 */ /* 0x010fc800018e0603 */
[----:B------:R1:W-:Y:S04]  /*46990*/  STL [R1+0x838], R56 ;  /* 0x0008383801007387 */ /* 0x0003e80000100800 */
[----:B------:R3:W-:Y:S01]  /*469a0*/  STL [R1+0x844], R47 ;  /* 0x0008442f01007387 */ /* 0x0007e20000100800 */
[----:B------:R-:W-:-:S03]  /*469b0*/  IMAD.MOV.U32 R43, RZ, RZ, R56 ;  /* 0x000000ffff2b7224 */ /* 0x000fc600078e0038 */
[----:B------:R-:W4:Y:S04]  /*469c0*/  LDL.LU R51, [R1+0x9bc] ;  /* 0x0009bc0001337983 */ /* 0x000f280000300800 */
[----:B------:R3:W-:Y:S04]  /*469d0*/  STL [R1+0x840], R54 ;  /* 0x0008403601007387 */ /* 0x0007e80000100800 */
[----:B------:R-:W4:Y:S04]  /*469e0*/  LDL.LU R58, [R1+0x9c4] ;  /* 0x0009c400013a7983 */ /* 0x000f280000300800 */
[----:B-1----:R-:W4:Y:S04]  /*469f0*/  LDL.LU R56, [R1+0x9b8] ;  /* 0x0009b80001387983 */ /* 0x002f280000300800 */
[----:B------:R-:W4:Y:S04]  /*46a00*/  LDL.LU R59, [R1+0x9c0] ;  /* 0x0009c000013b7983 */ /* 0x000f280000300800 */
[----:B------:R1:W-:Y:S02]  /*46a10*/  LDGSTS.E [R6+0x23000], desc[UR10][R42.64], P1 ;  /* 0x230000002a067fae */ /* 0x0003e400089a100a */
[----:B-1----:R-:W-:Y:S01]  /*46a20*/  MOV R42, R47 ;  /* 0x0000002f002a7202 */ /* 0x002fe20000000f00 */
[----:B------:R-:W-:Y:S01]  /*46a30*/  IMAD.MOV.U32 R43, RZ, RZ, R54 ;  /* 0x000000ffff2b7224 */ /* 0x000fe200078e0036 */
[----:B---3--:R-:W3:Y:S04]  /*46a40*/  LDL.LU R47, [R1+0xa3c] ;  /* 0x000a3c00012f7983 */ /* 0x008ee80000300800 */
[----:B------:R-:W3:Y:S04]  /*46a50*/  LDL.LU R54, [R1+0xa44] ;  /* 0x000a440001367983 */ /* 0x000ee80000300800 */
[----:B------:R1:W-:Y:S01]  /*46a60*/  LDGSTS.E [R6+0x23100], desc[UR10][R42.64], P0 ;  /* 0x231000002a067fae */ /* 0x0003e200081a100a */
[----:B------:R-:W-:-:S05]  /*46a70*/  IADD3 R52, P2, PT, R52, R2, RZ ;  /* 0x0000000234347210 */ /* 0x000fca0007f5e0ff */
[----:B------:R2:W-:Y:S01]  /*46a80*/  STL [R1+0x8bc], R52 ;  /* 0x0008bc3401007387 */ /* 0x0005e20000100800 */
[----:B-1----:R-:W-:Y:S02]  /*46a90*/  MOV R42, R52 ;  /* 0x00000034002a7202 */ /* 0x002fe40000000f00 */
[----:B------:R-:W-:Y:S02]  /*46aa0*/  IADD3 R0, P3, PT, R0, R2, RZ ;  /* 0x0000000200007210 */ /* 0x000fe40007f7e0ff */
[----:B--2---:R-:W-:-:S03]  /*46ab0*/  IADD3.X R57, PT, PT, R57, R3, RZ, P2, !PT ;  /* 0x0000000339397210 */ /* 0x004fc600017fe4ff */
[----:B------:R-:W-:Y:S02]  /*46ac0*/  IMAD.X R50, R50, 0x1, R3, P3 ;  /* 0x0000000132327824 */ /* 0x000fe400018e0603 */
[----:B------:R1:W-:Y:S04]  /*46ad0*/  STL [R1+0x8b8], R57 ;  /* 0x0008b83901007387 */ /* 0x0003e80000100800 */
[----:B------:R2:W-:Y:S04]  /*46ae0*/  STL [R1+0x8c4], R0 ;  /* 0x0008c40001007387 */ /* 0x0005e80000100800 */
[----:B------:R-:W3:Y:S01]  /*46af0*/  LDL.LU R52, [R1+0xa38] ;  /* 0x000a380001347983 */ /* 0x000ee20000300800 */
[----:B------:R-:W-:-:S03]  /*46b00*/  IMAD.MOV.U32 R43, RZ, RZ, R57 ;  /* 0x000000ffff2b7224 */ /* 0x000fc600078e0039 */
[----:B------:R2:W-:Y:S04]  /*46b10*/  STL [R1+0x8c0], R50 ;  /* 0x0008c03201007387 */ /* 0x0005e80000100800 */
[----:B-1----:R-:W3:Y:S04]  /*46b20*/  LDL.LU R57, [R1+0xa40] ;  /* 0x000a400001397983 */ /* 0x002ee80000300800 */
[----:B------:R1:W-:Y:S01]  /*46b30*/  LDGSTS.E [R6+0x24000], desc[UR10][R42.64], P1 ;  /* 0x240000002a067fae */ /* 0x0003e200089a100a */
[----:B------:R-:W-:Y:S02]  /*46b40*/  IADD3 R49, P2, PT, R49, R2, RZ ;  /* 0x0000000231317210 */ /* 0x000fe40007f5e0ff */
[----:B-1----:R-:W-:Y:S01]  /*46b50*/  MOV R42, R0 ;  /* 0x00000000002a7202 */ /* 0x002fe20000000f00 */
[----:B------:R-:W-:Y:S01]  /*46b60*/  IMAD.MOV.U32 R43, RZ, RZ, R50 ;  /* 0x000000ffff2b7224 */ /* 0x000fe200078e0032 */
[----:B------:R-:W-:Y:S01]  /*46b70*/  IADD3 R44, P3, PT, R44, R2, RZ ;  /* 0x000000022c2c7210 */ /* 0x000fe20007f7e0ff */
[----:B--2---:R-:W2:Y:S04]  /*46b80*/  LDL.LU R0, [R1+0xabc] ;  /* 0x000abc0001007983 */ /* 0x004ea80000300800 */
[----:B------:R-:W2:Y:S01]  /*46b90*/  LDL.LU R50, [R1+0xac4] ;  /* 0x000ac40001327983 */ /* 0x000ea20000300800 */
[----:B------:R-:W-:-:S03]  /*46ba0*/  IADD3.X R55, PT, PT, R55, R3, RZ, P2, !PT ;  /* 0x0000000337377210 */ /* 0x000fc600017fe4ff */
[----:B------:R1:W-:Y:S01]  /*46bb0*/  STL [R1+0x93c], R49 ;  /* 0x00093c3101007387 */ /* 0x0003e20000100800 */
[----:B------:R-:W-:-:S03]  /*46bc0*/  IMAD.X R46, R46, 0x1, R3, P3 ;  /* 0x000000012e2e7824 */ /* 0x000fc600018e0603 */
[----:B------:R1:W-:Y:S04]  /*46bd0*/  LDGSTS.E [R6+0x24100], desc[UR10][R42.64], P0 ;  /* 0x241000002a067fae */ /* 0x0003e800081a100a */
[----:B------:R1:W-:Y:S04]  /*46be0*/  STL [R1+0x938], R55 ;  /* 0x0009383701007387 */ /* 0x0003e80000100800 */
[----:B------:R1:W-:Y:S02]  /*46bf0*/  STL [R1+0x944], R44 ;  /* 0x0009442c01007387 */ /* 0x0003e40000100800 */
[----:B-1----:R-:W-:-:S02]  /*46c00*/  MOV R42, R49 ;  /* 0x00000031002a7202 */ /* 0x002fc40000000f00 */
[----:B------:R-:W2:Y:S01]  /*46c10*/  LDL.LU R49, [R1+0xab8] ;  /* 0x000ab80001317983 */ /* 0x000ea20000300800 */
[----:B------:R-:W-:-:S03]  /*46c20*/  IMAD.MOV.U32 R43, RZ, RZ, R55 ;  /* 0x000000ffff2b7224 */ /* 0x000fc600078e0037 */
[----:B------:R1:W-:Y:S04]  /*46c30*/  STL [R1+0x940], R46 ;  /* 0x0009402e01007387 */ /* 0x0003e80000100800 */
[----:B------:R-:W2:Y:S04]  /*46c40*/  LDL.LU R55, [R1+0xac0] ;  /* 0x000ac00001377983 */ /* 0x000ea80000300800 */
[----:B------:R1:W-:Y:S02]  /*46c50*/  LDGSTS.E [R6+0x25000], desc[UR10][R42.64], P1 ;  /* 0x250000002a067fae */ /* 0x0003e400089a100a */
[----:B-1----:R-:W-:Y:S01]  /*46c60*/  MOV R42, R44 ;  /* 0x0000002c002a7202 */ /* 0x002fe20000000f00 */
[----:B------:R-:W-:Y:S01]  /*46c70*/  IMAD.MOV.U32 R43, RZ, RZ, R46 ;  /* 0x000000ffff2b7224 */ /* 0x000fe200078e002e */
[----:B------:R-:W2:Y:S04]  /*46c80*/  LDL.LU R44, [R1+0xb3c] ;  /* 0x000b3c00012c7983 */ /* 0x000ea80000300800 */
[----:B------:R-:W2:Y:S04]  /*46c90*/  LDL.LU R46, [R1+0xb44] ;  /* 0x000b4400012e7983 */ /* 0x000ea80000300800 */
[----:B------:R1:W-:Y:S01]  /*46ca0*/  LDGSTS.E [R6+0x25100], desc[UR10][R42.64], P0 ;  /* 0x251000002a067fae */ /* 0x0003e200081a100a */
[----:B----4-:R-:W-:-:S02]  /*46cb0*/  IADD3 R51, P2, PT, R51, R2, RZ ;  /* 0x0000000233337210 */ /* 0x010fc40007f5e0ff */
[----:B------:R-:W-:Y:S02]  /*46cc0*/  IADD3 R58, P3, PT, R58, R2, RZ ;  /* 0x000000023a3a7210 */ /* 0x000fe40007f7e0ff */
[----:B------:R-:W-:Y:S01]  /*46cd0*/  IADD3.X R56, PT, PT, R56, R3, RZ, P2, !PT ;  /* 0x0000000338387210 */ /* 0x000fe200017fe4ff */
[----:B------:R-:W-:Y:S02]  /*46ce0*/  STL [R1+0x9bc], R51 ;  /* 0x0009bc3301007387 */ /* 0x000fe40000100800 */
[----:B------:R-:W-:Y:S02]  /*46cf0*/  IMAD.X R59, R59, 0x1, R3, P3 ;  /* 0x000000013b3b7824 */ /* 0x000fe400018e0603 */
[----:B------:R4:W-:Y:S01]  /*46d00*/  STL [R1+0x9b8], R56 ;  /* 0x0009b83801007387 */ /* 0x0009e20000100800 */
[----:B-1----:R-:W-:-:S03]  /*46d10*/  IMAD.MOV.U32 R43, RZ, RZ, R56 ;  /* 0x000000ffff2b7224 */ /* 0x002fc600078e0038 */
[----:B------:R-:W-:Y:S01]  /*46d20*/  STL [R1+0x9c4], R58 ;  /* 0x0009c43a01007387 */ /* 0x000fe20000100800 */
[----:B------:R-:W-:-:S03]  /*46d30*/  MOV R42, R51 ;  /* 0x00000033002a7202 */ /* 0x000fc60000000f00 */
[----:B----4-:R-:W4:Y:S04]  /*46d40*/  LDL.LU R56, [R1+0xb38] ;  /* 0x000b380001387983 */ /* 0x010f280000300800 */
[----:B------:R-:W-:Y:S04]  /*46d50*/  STL [R1+0x9c0], R59 ;  /* 0x0009c03b01007387 */ /* 0x000fe80000100800 */
[----:B------:R-:W4:Y:S01]  /*46d60*/  LDL.LU R51, [R1+0xb40] ;  /* 0x000b400001337983 */ /* 0x000f220000300800 */
[----:B---3--:R-:W-:-:S03]  /*46d70*/  IADD3 R47, P2, PT, R47, R2, RZ ;  /* 0x000000022f2f7210 */ /* 0x008fc60007f5e0ff */
[----:B------:R1:W-:Y:S01]  /*46d80*/  LDGSTS.E [R6+0x26000], desc[UR10][R42.64], P1 ;  /* 0x260000002a067fae */ /* 0x0003e200089a100a */
[----:B------:R-:W-:-:S03]  /*46d90*/  IADD3 R54, P3, PT, R54, R2, RZ ;  /* 0x0000000236367210 */ /* 0x000fc60007f7e0ff */
[----:B------:R-:W-:Y:S01]  /*46da0*/  STL [R1+0xa3c], R47 ;  /* 0x000a3c2f01007387 */ /* 0x000fe20000100800 */
[----:B-1----:R-:W-:Y:S01]  /*46db0*/  MOV R42, R58 ;  /* 0x0000003a002a7202 */ /* 0x002fe20000000f00 */
[----:B------:R-:W-:-:S05]  /*46dc0*/  IMAD.MOV.U32 R43, RZ, RZ, R59 ;  /* 0x000000ffff2b7224 */ /* 0x000fca00078e003b */
[----:B------:R1:W-:Y:S02]  /*46dd0*/  LDGSTS.E [R6+0x26100], desc[UR10][R42.64], P0 ;  /* 0x261000002a067fae */ /* 0x0003e400081a100a */
[----:B-1----:R-:W-:Y:S02]  /*46de0*/  MOV R42, R47 ;  /* 0x0000002f002a7202 */ /* 0x002fe40000000f00 */
[----:B------:R-:W-:-:S05]  /*46df0*/  IADD3.X R52, PT, PT, R52, R3, RZ, P2, !PT ;  /* 0x0000000334347210 */ /* 0x000fca00017fe4ff */
[----:B------:R-:W-:Y:S01]  /*46e00*/  IMAD.MOV.U32 R43, RZ, RZ, R52 ;  /* 0x000000ffff2b7224 */ /* 0x000fe200078e0034 */
[----:B------:R1:W-:Y:S01]  /*46e10*/  STL [R1+0xa38], R52 ;  /* 0x000a383401007387 */ /* 0x0003e20000100800 */
[----:B------:R-:W-:-:S03]  /*46e20*/  IMAD.X R57, R57, 0x1, R3, P3 ;  /* 0x0000000139397824 */ /* 0x000fc600018e0603 */
[----:B------:R-:W-:Y:S04]  /*46e30*/  STL [R1+0xa44], R54 ;  /* 0x000a443601007387 */ /* 0x000fe80000100800 */
[----:B------:R3:W-:Y:S04]  /*46e40*/  LDGSTS.E [R6+0x27000], desc[UR10][R42.64], P1 ;  /* 0x270000002a067fae */ /* 0x0007e800089a100a */
[----:B-1----:R-:W4:Y:S04]  /*46e50*/  LDL.LU R52, [R1+0xbbc] ;  /* 0x000bbc0001347983 */ /* 0x002f280000300800 */
[----:B------:R1:W-:Y:S04]  /*46e60*/  STL [R1+0xa40], R57 ;  /* 0x000a403901007387 */ /* 0x0003e80000100800 */
[----:B------:R-:W4:Y:S01]  /*46e70*/  LDL.LU R47, [R1+0xbc4] ;  /* 0x000bc400012f7983 */ /* 0x000f220000300800 */
[----:B---3--:R-:W-:Y:S01]  /*46e80*/  IMAD.MOV.U32 R43, RZ, RZ, R57 ;  /* 0x000000ffff2b7224 */ /* 0x008fe200078e0039 */
[----:B--2---:R-:W-:-:S02]  /*46e90*/  IADD3 R0, P2, PT, R0, R2, RZ ;  /* 0x0000000200007210 */ /* 0x004fc40007f5e0ff */
[----:B-1----:R-:W2:Y:S01]  /*46ea0*/  LDL.LU R57, [R1+0xbb8] ;  /* 0x000bb80001397983 */ /* 0x002ea20000300800 */
[----:B------:R-:W-:Y:S02]  /*46eb0*/  MOV R42, R54 ;  /* 0x00000036002a7202 */ /* 0x000fe40000000f00 */
[----:B------:R-:W-:Y:S01]  /*46ec0*/  IADD3 R50, P3, PT, R50, R2, RZ ;  /* 0x0000000232327210 */ /* 0x000fe20007f7e0ff */
[----:B------:R-:W3:Y:S04]  /*46ed0*/  LDL.LU R54, [R1+0xbc0] ;  /* 0x000bc00001367983 */ /* 0x000ee80000300800 */
[----:B------:R1:W-:Y:S04]  /*46ee0*/  LDGSTS.E [R6+0x27100], desc[UR10][R42.64], P0 ;  /* 0x271000002a067fae */ /* 0x0003e800081a100a */
[----:B------:R-:W-:Y:S01]  /*46ef0*/  STL [R1+0xabc], R0 ;  /* 0x000abc0001007387 */ /* 0x000fe20000100800 */
[----:B------:R-:W-:-:S02]  /*46f00*/  IADD3.X R49, PT, PT, R49, R3, RZ, P2, !PT ;  /* 0x0000000331317210 */ /* 0x000fc400017fe4ff */
[----:B-1----:R-:W-:-:S03]  /*46f10*/  MOV R42, R0 ;  /* 0x00000000002a7202 */ /* 0x002fc60000000f00 */
[----:B------:R-:W-:Y:S01]  /*46f20*/  IMAD.MOV.U32 R43, RZ, RZ, R49 ;  /* 0x000000ffff2b7224 */ /* 0x000fe200078e0031 */
[----:B------:R1:W-:Y:S01]  /*46f30*/  STL [R1+0xab8], R49 ;  /* 0x000ab83101007387 */ /* 0x0003e20000100800 */
[----:B------:R-:W-:-:S03]  /*46f40*/  IMAD.X R55, R55, 0x1, R3, P3 ;  /* 0x0000000137377824 */ /* 0x000fc600018e0603 */
[----:B------:R-:W-:Y:S04]  /*46f50*/  STL [R1+0xac4], R50 ;  /* 0x000ac43201007387 */ /* 0x000fe80000100800 */
[----:B------:R1:W-:Y:S04]  /*46f60*/  LDGSTS.E [R6+0x28000], desc[UR10][R42.64], P1 ;  /* 0x280000002a067fae */ /* 0x0003e800089a100a */
[----:B-1----:R-:W3:Y:S04]  /*46f70*/  LDL.LU R49, [R1+0xc3c] ;  /* 0x000c3c0001317983 */ /* 0x002ee80000300800 */
[----:B------:R1:W-:Y:S04]  /*46f80*/  STL [R1+0xac0], R55 ;  /* 0x000ac03701007387 */ /* 0x0003e80000100800 */
[----:B------:R-:W3:Y:S01]  /*46f90*/  LDL.LU R0, [R1+0xc44] ;  /* 0x000c440001007983 */ /* 0x000ee20000300800 */
[----:B------:R-:W-:-:S03]  /*46fa0*/  IMAD.MOV.U32 R43, RZ, RZ, R55 ;  /* 0x000000ffff2b7224 */ /* 0x000fc600078e0037 */
[----:B-1----:R-:W3:Y:S01]  /*46fb0*/  LDL.LU R55, [R1+0xc38] ;  /* 0x000c380001377983 */ /* 0x002ee20000300800 */
[----:B------:R-:W-:Y:S02]  /*46fc0*/  MOV R42, R50 ;  /* 0x00000032002a7202 */ /* 0x000fe40000000f00 */
[-C--:B------:R-:W-:Y:S01]  /*46fd0*/  IADD3 R44, P2, PT, R44, R2.reuse, RZ ;  /* 0x000000022c2c7210 */ /* 0x080fe20007f5e0ff */
[----:B------:R-:W3:Y:S01]  /*46fe0*/  LDL.LU R50, [R1+0xc40] ;  /* 0x000c400001327983 */ /* 0x000ee20000300800 */
[----:B------:R-:W-:-:S03]  /*46ff0*/  IADD3 R46, P3, PT, R46, R2, RZ ;  /* 0x000000022e2e7210 */ /* 0x000fc60007f7e0ff */
[----:B------:R1:W-:Y:S04]  /*47000*/  LDGSTS.E [R6+0x28100], desc[UR10][R42.64], P0 ;  /* 0x281000002a067fae */ /* 0x0003e800081a100a */
[----:B------:R4:W-:Y:S01]  /*47010*/  STL [R1+0xb3c], R44 ;  /* 0x000b3c2c01007387 */ /* 0x0009e20000100800 */
[----:B-1----:R-:W-:Y:S02]  /*47020*/  MOV R42, R44 ;  /* 0x0000002c002a7202 */ /* 0x002fe40000000f00 */
[----:B----4-:R-:W-:-:S05]  /*47030*/  IADD3.X R56, PT, PT, R56, R3, RZ, P2, !PT ;  /* 0x0000000338387210 */ /* 0x010fca00017fe4ff */
[----:B------:R-:W-:Y:S01]  /*47040*/  IMAD.MOV.U32 R43, RZ, RZ, R56 ;  /* 0x000000ffff2b7224 */ /* 0x000fe200078e0038 */
[----:B------:R-:W-:Y:S01]  /*47050*/  STL [R1+0xb38], R56 ;  /* 0x000b383801007387 */ /* 0x000fe20000100800 */
[----:B------:R-:W-:-:S03]  /*47060*/  IMAD.X R51, R51, 0x1, R3, P3 ;  /* 0x0000000133337824 */ /* 0x000fc600018e0603 */
[----:B------:R-:W-:Y:S04]  /*47070*/  STL [R1+0xb44], R46 ;  /* 0x000b442e01007387 */ /* 0x000fe80000100800 */
[----:B------:R-:W4:Y:S04]  /*47080*/  LDL.LU R44, [R1+0xcbc] ;  /* 0x000cbc00012c7983 */ /* 0x000f280000300800 */
[----:B------:R1:W-:Y:S04]  /*47090*/  STL [R1+0xb40], R51 ;  /* 0x000b403301007387 */ /* 0x0003e80000100800 */
[----:B------:R-:W4:Y:S04]  /*470a0*/  LDL.LU R58, [R1+0xcc4] ;  /* 0x000cc400013a7983 */ /* 0x000f280000300800 */
[----:B------:R1:W-:Y:S02]  /*470b0*/  LDGSTS.E [R6+0x29000], desc[UR10][R42.64], P1 ;  /* 0x290000002a067fae */ /* 0x0003e400089a100a */
[----:B-1----:R-:W-:-:S02]  /*470c0*/  IMAD.MOV.U32 R43, RZ, RZ, R51 ;  /* 0x000000ffff2b7224 */ /* 0x002fc400078e0033 */
[----:B------:R-:W4:Y:S04]  /*470d0*/  LDL.LU R51, [R1+0xcb8] ;  /* 0x000cb80001337983 */ /* 0x000f280000300800 */
[----:B------:R-:W4:Y:S01]  /*470e0*/  LDL.LU R59, [R1+0xcc0] ;  /* 0x000cc000013b7983 */ /* 0x000f220000300800 */
[----:B------:R-:W-:-:S03]  /*470f0*/  MOV R42, R46 ;  /* 0x0000002e002a7202 */ /* 0x000fc60000000f00 */
[----:B------:R-:W4:Y:S04]  /*47100*/  LDL.LU R46, [R1+0xd3c] ;  /* 0x000d3c00012e7983 */ /* 0x000f280000300800 */
[----:B------:R-:W4:Y:S04]  /*47110*/  LDL.LU R56, [R1+0xd44] ;  /* 0x000d440001387983 */ /* 0x000f280000300800 */
[----:B------:R1:W-:Y:S01]  /*47120*/  LDGSTS.E [R6+0x29100], desc[UR10][R42.64], P0 ;  /* 0x291000002a067fae */ /* 0x0003e200081a100a */
[----:B------:R-:W-:-:S05]  /*47130*/  IADD3 R52, P2, PT, R52, R2, RZ ;  /* 0x0000000234347210 */ /* 0x000fca0007f5e0ff */
[----:B------:R3:W-:Y:S01]  /*47140*/  STL [R1+0xbbc], R52 ;  /* 0x000bbc3401007387 */ /* 0x0007e20000100800 */
[----:B------:R-:W-:Y:S02]  /*47150*/  IADD3 R47, P3, PT, R47, R2, RZ ;  /* 0x000000022f2f7210 */ /* 0x000fe40007f7e0ff */
[----:B--2---:R-:W-:Y:S02]  /*47160*/  IADD3.X R57, PT, PT, R57, R3, RZ, P2, !PT ;  /* 0x0000000339397210 */ /* 0x004fe400017fe4ff */
[----:B-1----:R-:W-:Y:S01]  /*47170*/  MOV R42, R52 ;  /* 0x00000034002a7202 */ /* 0x002fe20000000f00 */
[----:B---3--:R-:W-:Y:S02]  /*47180*/  IMAD.X R54, R54, 0x1, R3, P3 ;  /* 0x0000000136367824 */ /* 0x008fe400018e0603 */
[----:B------:R1:W-:Y:S04]  /*47190*/  STL [R1+0xbb8], R57 ;  /* 0x000bb83901007387 */ /* 0x0003e80000100800 */
[----:B------:R-:W-:Y:S04]  /*471a0*/  STL [R1+0xbc4], R47 ;  /* 0x000bc42f01007387 */ /* 0x000fe80000100800 */
[----:B------:R-:W2:Y:S01]  /*471b0*/  LDL.LU R52, [R1+0xd38] ;  /* 0x000d380001347983 */ /* 0x000ea20000300800 */
[----:B------:R-:W-:-:S03]  /*471c0*/  IMAD.MOV.U32 R43, RZ, RZ, R57 ;  /* 0x000000ffff2b7224 */ /* 0x000fc600078e0039 */
[----:B------:R3:W-:Y:S04]  /*471d0*/  STL [R1+0xbc0], R54 ;  /* 0x000bc03601007387 */ /* 0x0007e80000100800 */
[----:B-1----:R-:W2:Y:S04]  /*471e0*/  LDL.LU R57, [R1+0xd40] ;  /* 0x000d400001397983 */ /* 0x002ea80000300800 */
[----:B------:R1:W-:Y:S01]  /*471f0*/  LDGSTS.E [R6+0x2a000], desc[UR10][R42.64], P1 ;  /* 0x2a0000002a067fae */ /* 0x0003e200089a100a */
[-C--:B------:R-:W-:Y:S01]  /*47200*/  IADD3 R49, P2, PT, R49, R2.reuse, RZ ;  /* 0x0000000231317210 */ /* 0x080fe20007f5e0ff */
[----:B-1----:R-:W-:Y:S01]  /*47210*/  IMAD.MOV.U32 R43, RZ, RZ, R54 ;  /* 0x000000ffff2b7224 */ /* 0x002fe200078e0036 */
[----:B------:R-:W-:Y:S01]  /*47220*/  MOV R42, R47 ;  /* 0x0000002f002a7202 */ /* 0x000fe20000000f00 */
[----:B---3--:R-:W3:Y:S04]  /*47230*/  LDL.LU R54, [R1+0xdbc] ;  /* 0x000dbc0001367983 */ /* 0x008ee80000300800 */
[----:B------:R-:W3:Y:S01]  /*47240*/  LDL.LU R47, [R1+0xdc4] ;  /* 0x000dc400012f7983 */ /* 0x000ee20000300800 */
[----:B------:R-:W-:-:S02]  /*47250*/  IADD3 R0, P3, PT, R0, R2, RZ ;  /* 0x0000000200007210 */ /* 0x000fc40007f7e0ff */
[----:B------:R-:W-:Y:S01]  /*47260*/  IADD3.X R55, PT, PT, R55, R3, RZ, P2, !PT ;  /* 0x0000000337377210 */ /* 0x000fe200017fe4ff */
[----:B------:R-:W-:Y:S02]  /*47270*/  STL [R1+0xc3c], R49 ;  /* 0x000c3c3101007387 */ /* 0x000fe40000100800 */
[----:B------:R-:W-:Y:S02]  /*47280*/  IMAD.X R50, R50, 0x1, R3, P3 ;  /* 0x0000000132327824 */ /* 0x000fe400018e0603 */
[----:B------:R1:W-:Y:S04]  /*47290*/  LDGSTS.E [R6+0x2a100], desc[UR10][R42.64], P0 ;  /* 0x2a1000002a067fae */ /* 0x0003e800081a100a */
[----:B------:R1:W-:Y:S04]  /*472a0*/  STL [R1+0xc38], R55 ;  /* 0x000c383701007387 */ /* 0x0003e80000100800 */
[----:B------:R-:W-:Y:S01]  /*472b0*/  STL [R1+0xc44], R0 ;  /* 0x000c440001007387 */ /* 0x000fe20000100800 */
[----:B-1----:R-:W-:-:S03]  /*472c0*/  IMAD.MOV.U32 R43, RZ, RZ, R55 ;  /* 0x000000ffff2b7224 */ /* 0x002fc600078e0037 */
[----:B------:R-:W3:Y:S01]  /*472d0*/  LDL.LU R55, [R1+0xdb8] ;  /* 0x000db80001377983 */ /* 0x000ee20000300800 */
[----:B------:R-:W-:-:S03]  /*472e0*/  MOV R42, R49 ;  /* 0x00000031002a7202 */ /* 0x000fc60000000f00 */
[----:B------:R1:W-:Y:S04]  /*472f0*/  STL [R1+0xc40], R50 ;  /* 0x000c403201007387 */ /* 0x0003e80000100800 */
[----:B------:R-:W3:Y:S04]  /*47300*/  LDL.LU R49, [R1+0xdc0] ;  /* 0x000dc00001317983 */ /* 0x000ee80000300800 */
[----:B------:R1:W-:Y:S02]  /*47310*/  LDGSTS.E [R6+0x2b000], desc[UR10][R42.64], P1 ;  /* 0x2b0000002a067fae */ /* 0x0003e400089a100a */
[----:B-1----:R-:W-:Y:S01]  /*47320*/  MOV R42, R0 ;  /* 0x00000000002a7202 */ /* 0x002fe20000000f00 */
[----:B------:R-:W-:-:S02]  /*47330*/  IMAD.MOV.U32 R43, RZ, RZ, R50 ;  /* 0x000000ffff2b7224 */ /* 0x000fc400078e0032 */
[----:B------:R-:W3:Y:S04]  /*47340*/  LDL.LU R50, [R1+0xe3c] ;  /* 0x000e3c0001327983 */ /* 0x000ee80000300800 */
[----:B------:R-:W3:Y:S04]  /*47350*/  LDL.LU R0, [R1+0xe44] ;  /* 0x000e440001007983 */ /* 0x000ee80000300800 */
[----:B------:R1:W-:Y:S01]  /*47360*/  LDGSTS.E [R6+0x2b100], desc[UR10][R42.64], P0 ;  /* 0x2b1000002a067fae */ /* 0x0003e200081a100a */
[-C--:B----4-:R-:W-:Y:S02]  /*47370*/  IADD3 R44, P2, PT, R44, R2.reuse, RZ ;  /* 0x000000022c2c7210 */ /* 0x090fe40007f5e0ff */
[----:B------:R-:W-:-:S03]  /*47380*/  IADD3 R58, P3, PT, R58, R2, RZ ;  /* 0x000000023a3a7210 */ /* 0x000fc60007f7e0ff */
[----:B------:R-:W-:Y:S01]  /*47390*/  STL [R1+0xcbc], R44 ;  /* 0x000cbc2c01007387 */ /* 0x000fe20000100800 */
[----:B-1----:R-:W-:Y:S02]  /*473a0*/  MOV R42, R44 ;  /* 0x0000002c002a7202 */ /* 0x002fe40000000f00 */
[----:B------:R-:W-:Y:S01]  /*473b0*/  IADD3.X R51, PT, PT, R51, R3, RZ, P2, !PT ;  /* 0x0000000333337210 */ /* 0x000fe200017fe4ff */
[----:B------:R-:W-:-:S04]  /*473c0*/  IMAD.X R59, R59, 0x1, R3, P3 ;  /* 0x000000013b3b7824 */ /* 0x000fc800018e0603 */
[----:B------:R1:W-:Y:S01]  /*473d0*/  STL [R1+0xcb8], R51 ;  /* 0x000cb83301007387 */ /* 0x0003e20000100800 */
[----:B------:R-:W-:-:S03]  /*473e0*/  IMAD.MOV.U32 R43, RZ, RZ, R51 ;  /* 0x000000ffff2b7224 */ /* 0x000fc600078e0033 */
[----:B------:R-:W-:Y:S01]  /*473f0*/  STL [R1+0xcc4], R58 ;  /* 0x000cc43a01007387 */ /* 0x000fe20000100800 */
[-C--:B------:R-:W-:Y:S02]  /*47400*/  IADD3 R46, P2, PT, R46, R2.reuse, RZ ;  /* 0x000000022e2e7210 */ /* 0x080fe40007f5e0ff */
[----:B------:R-:W-:Y:S01]  /*47410*/  IADD3 R56, P3, PT, R56, R2, RZ ;  /* 0x0000000238387210 */ /* 0x000fe20007f7e0ff */
[----:B------:R4:W-:Y:S04]  /*47420*/  LDGSTS.E [R6+0x2c000], desc[UR10][R42.64], P1 ;  /* 0x2c0000002a067fae */ /* 0x0009e800089a100a */
[----:B-1----:R-:W3:Y:S04]  /*47430*/  LDL.LU R51, [R1+0xe38] ;  /* 0x000e380001337983 */ /* 0x002ee80000300800 */
[----:B------:R-:W-:Y:S04]  /*47440*/  STL [R1+0xcc0], R59 ;  /* 0x000cc03b01007387 */ /* 0x000fe80000100800 */
[----:B------:R-:W3:Y:S01]  /*47450*/  LDL.LU R44, [R1+0xe40] ;  /* 0x000e4000012c7983 */ /* 0x000ee20000300800 */
[----:B----4-:R-:W-:Y:S01]  /*47460*/  MOV R42, R58 ;  /* 0x0000003a002a7202 */ /* 0x010fe20000000f00 */
[----:B------:R-:W-:-:S02]  /*47470*/  IMAD.MOV.U32 R43, RZ, RZ, R59 ;  /* 0x000000ffff2b7224 */ /* 0x000fc400078e003b */
[----:B------:R-:W-:Y:S04]  /*47480*/  STL [R1+0xd3c], R46 ;  /* 0x000d3c2e01007387 */ /* 0x000fe80000100800 */
[----:B------:R1:W-:Y:S02]  /*47490*/  LDGSTS.E [R6+0x2c100], desc[UR10][R42.64], P0 ;  /* 0x2c1000002a067fae */ /* 0x0003e400081a100a */
[----:B-1----:R-:W-:Y:S02]  /*474a0*/  MOV R42, R46 ;  /* 0x0000002e002a7202 */ /* 0x002fe40000000f00 */
[----:B--2---:R-:W-:-:S05]  /*474b0*/  IADD3.X R52, PT, PT, R52, R3, RZ, P2, !PT ;  /* 0x0000000334347210 */ /* 0x004fca00017fe4ff */
[----:B------:R1:W-:Y:S01]  /*474c0*/  STL [R1+0xd38], R52 ;  /* 0x000d383401007387 */ /* 0x0003e20000100800 */
[----:B------:R-:W-:Y:S02]  /*474d0*/  IMAD.MOV.U32 R43, RZ, RZ, R52 ;  /* 0x000000ffff2b7224 */ /* 0x000fe400078e0034 */
[----:B------:R-:W-:Y:S01]  /*474e0*/  IMAD.X R57, R57, 0x1, R3, P3 ;  /* 0x0000000139397824 */ /* 0x000fe200018e0603 */
[----:B------:R2:W-:Y:S04]  /*474f0*/  STL [R1+0xd44], R56 ;  /* 0x000d443801007387 */ /* 0x0005e80000100800 */
[----:B------:R4:W-:Y:S04]  /*47500*/  LDGSTS.E [R6+0x2d000], desc[UR10][R42.64], P1 ;  /* 0x2d0000002a067fae */ /* 0x0009e800089a100a */
[----:B-1----:R-:W3:Y:S04]  /*47510*/  LDL.LU R52, [R1+0x6cc] ;  /* 0x0006cc0001347983 */ /* 0x002ee80000300800 */
[----:B------:R-:W-:Y:S04]  /*47520*/  STL [R1+0xd40], R57 ;  /* 0x000d403901007387 */ /* 0x000fe80000100800 */
[----:B------:R-:W3:Y:S04]  /*47530*/  LDL.LU R46, [R1+0x6d4] ;  /* 0x0006d400012e7983 */ /* 0x000ee80000300800 */
[----:B------:R-:W3:Y:S02]  /*47540*/  LDL.LU R58, [R1+0x6c8] ;  /* 0x0006c800013a7983 */ /* 0x000ee40000300800 */
[----:B---3--:R-:W-:Y:S01]  /*47550*/  IADD3 R54, P2, PT, R54, R2, RZ ;  /* 0x0000000236367210 */ /* 0x008fe20007f5e0ff */
[----:B----4-:R-:W-:Y:S01]  /*47560*/  IMAD.MOV.U32 R43, RZ, RZ, R57 ;  /* 0x000000ffff2b7224 */ /* 0x010fe200078e0039 */
[----:B------:R-:W-:-:S02]  /*47570*/  MOV R42, R56 ;  /* 0x00000038002a7202 */ /* 0x000fc40000000f00 */
[----:B--2---:R-:W2:Y:S01]  /*47580*/  LDL.LU R56, [R1+0x6d0] ;  /* 0x0006d00001387983 */ /* 0x004ea20000300800 */
[----:B------:R-:W-:-:S03]  /*47590*/  IADD3 R47, P3, PT, R47, R2, RZ ;  /* 0x000000022f2f7210 */ /* 0x000fc60007f7e0ff */
[----:B------:R1:W-:Y:S04]  /*475a0*/  LDGSTS.E [R6+0x2d100], desc[UR10][R42.64], P0 ;  /* 0x2d1000002a067fae */ /* 0x0003e800081a100a */
[----:B------:R3:W-:Y:S01]  /*475b0*/  STL [R1+0xdbc], R54 ;  /* 0x000dbc3601007387 */ /* 0x0007e20000100800 */
[----:B-1----:R-:W-:Y:S02]  /*475c0*/  MOV R42, R54 ;  /* 0x00000036002a7202 */ /* 0x002fe40000000f00 */
[----:B------:R-:W-:-:S05]  /*475d0*/  IADD3.X R55, PT, PT, R55, R3, RZ, P2, !PT ;  /* 0x0000000337377210 */ /* 0x000fca00017fe4ff */
[----:B------:R-:W-:Y:S02]  /*475e0*/  IMAD.MOV.U32 R43, RZ, RZ, R55 ;  /* 0x000000ffff2b7224 */ /* 0x000fe400078e0037 */
[----:B------:R-:W-:Y:S01]  /*475f0*/  IMAD.X R49, R49, 0x1, R3, P3 ;  /* 0x0000000131317824 */ /* 0x000fe200018e0603 */
[----:B------:R-:W-:Y:S04]  /*47600*/  STL [R1+0xdb8], R55 ;  /* 0x000db83701007387 */ /* 0x000fe80000100800 */
[----:B------:R1:W-:Y:S04]  /*47610*/  STL [R1+0xdc4], R47 ;  /* 0x000dc42f01007387 */ /* 0x0003e80000100800 */
[----:B------:R4:W-:Y:S04]  /*47620*/  LDGSTS.E [R6+0x2e000], desc[UR10][R42.64], P1 ;  /* 0x2e0000002a067fae */ /* 0x0009e800089a100a */
[----:B------:R1:W-:Y:S04]  /*47630*/  STL [R1+0xdc0], R49 ;  /* 0x000dc03101007387 */ /* 0x0003e80000100800 */
[----:B---3--:R-:W3:Y:S01]  /*47640*/  LDL.LU R54, [R1+0x748] ;  /* 0x0007480001367983 */ /* 0x008ee20000300800 */
[----:B----4-:R-:W-:-:S03]  /*47650*/  MOV R42, R47 ;  /* 0x0000002f002a7202 */ /* 0x010fc60000000f00 */
[----:B-1----:R-:W4:Y:S01]  /*47660*/  LDL.LU R47, [R1+0x74c] ;  /* 0x00074c00012f7983 */ /* 0x002f220000300800 */
[----:B------:R-:W-:Y:S01]  /*47670*/  IMAD.MOV.U32 R43, RZ, RZ, R49 ;  /* 0x000000ffff2b7224 */ /* 0x000fe200078e0031 */
[-C--:B------:R-:W-:Y:S02]  /*47680*/  IADD3 R50, P2, PT, R50, R2.reuse, RZ ;  /* 0x0000000232327210 */ /* 0x080fe40007f5e0ff */
[----:B------:R-:W3:Y:S01]  /*47690*/  LDL.LU R57, [R1+0x750] ;  /* 0x0007500001397983 */ /* 0x000ee20000300800 */
[----:B------:R-:W-:-:S03]  /*476a0*/  IADD3 R0, P3, PT, R0, R2, RZ ;  /* 0x0000000200007210 */ /* 0x000fc60007f7e0ff */
[----:B------:R-:W3:Y:S04]  /*476b0*/  LDL.LU R49, [R1+0x754] ;  /* 0x0007540001317983 */ /* 0x000ee80000300800 */
[----:B------:R1:W-:Y:S04]  /*476c0*/  STL [R1+0xe3c], R50 ;  /* 0x000e3c3201007387 */ /* 0x0003e80000100800 */
[----:B------:R1:W-:Y:S02]  /*476d0*/  LDGSTS.E [R6+0x2e100], desc[UR10][R42.64], P0 ;  /* 0x2e1000002a067fae */ /* 0x0003e400081a100a */
[----:B-1----:R-:W-:-:S02]  /*476e0*/  MOV R42, R50 ;  /* 0x00000032002a7202 */ /* 0x002fc40000000f00 */
[----:B------:R-:W-:-:S05]  /*476f0*/  IADD3.X R51, PT, PT, R51, R3, RZ, P2, !PT ;  /* 0x0000000333337210 */ /* 0x000fca00017fe4ff */
[----:B------:R1:W-:Y:S01]  /*47700*/  STL [R1+0xe38], R51 ;  /* 0x000e383301007387 */ /* 0x0003e20000100800 */
[----:B------:R-:W-:-:S03]  /*47710*/  IMAD.X R44, R44, 0x1, R3, P3 ;  /* 0x000000012c2c7824 */ /* 0x000fc600018e0603 */
[----:B------:R-:W-:Y:S01]  /*47720*/  STL [R1+0xe44], R0 ;  /* 0x000e440001007387 */ /* 0x000fe20000100800 */
[----:B------:R-:W-:-:S03]  /*47730*/  IMAD.MOV.U32 R43, RZ, RZ, R51 ;  /* 0x000000ffff2b7224 */ /* 0x000fc600078e0033 */
[----:B------:R1:W-:Y:S04]  /*47740*/  STL [R1+0xe40], R44 ;  /* 0x000e402c01007387 */ /* 0x0003e80000100800 */
[----:B------:R-:W3:Y:S04]  /*47750*/  LDL.LU R50, [R1+0x7cc] ;  /* 0x0007cc0001327983 */ /* 0x000ee80000300800 */
[----:B-1----:R-:W3:Y:S04]  /*47760*/  LDL.LU R51, [R1+0x7d4] ;  /* 0x0007d40001337983 */ /* 0x002ee80000300800 */
[----:B------:R-:W3:Y:S04]  /*47770*/  LDL.LU R55, [R1+0x7c8] ;  /* 0x0007c80001377983 */ /* 0x000ee80000300800 */
[----:B------:R1:W-:Y:S02]  /*47780*/  LDGSTS.E [R6+0x2f000], desc[UR10][R42.64], P1 ;  /* 0x2f0000002a067fae */ /* 0x0003e400089a100a */
[----:B-1----:R-:W-:Y:S01]  /*47790*/  IMAD.MOV.U32 R43, RZ, RZ, R44 ;  /* 0x000000ffff2b7224 */ /* 0x002fe200078e002c */
[----:B------:R-:W-:-:S02]  /*477a0*/  SHF.L.U32 R44, R53, 0x2, RZ ;  /* 0x00000002352c7819 */ /* 0x000fc400000006ff */
[----:B------:R-:W3:Y:S01]  /*477b0*/  LDL.LU R53, [R1+0x7d0] ;  /* 0x0007d00001357983 */ /* 0x000ee20000300800 */
[----:B------:R-:W-:Y:S02]  /*477c0*/  MOV R42, R0 ;  /* 0x00000000002a7202 */ /* 0x000fe40000000f00 */
[----:B------:R-:W-:-:S03]  /*477d0*/  LOP3.LUT R0, R44, 0x10, RZ, 0x3c, !PT ;  /* 0x000000102c007812 */ /* 0x000fc600078e3cff */
[----:B------:R1:W-:Y:S01]  /*477e0*/  LDGSTS.E [R6+0x2f100], desc[UR10][R42.64], P0 ;  /* 0x2f1000002a067fae */ /* 0x0003e200081a100a */
[----:B------:R-:W-:Y:S02]  /*477f0*/  IADD3 R0, PT, PT, R0, UR7, RZ ;  /* 0x0000000700007c10 */ /* 0x000fe4000fffe0ff */
[----:B------:R-:W-:-:S04]  /*47800*/  IADD3 R52, P2, PT, R52, R2, RZ ;  /* 0x0000000234347210 */ /* 0x000fc80007f5e0ff */
[----:B-1----:R-:W-:Y:S02]  /*47810*/  MOV R42, R52 ;  /* 0x00000034002a7202 */ /* 0x002fe40000000f00 */
[----:B------:R-:W-:Y:S01]  /*47820*/  IADD3 R46, P3, PT, R46, R2, RZ ;  /* 0x000000022e2e7210 */ /* 0x000fe20007f7e0ff */
[--C-:B------:R-:W-:Y:S01]  /*47830*/  IMAD.X R58, R58, 0x1, R3.reuse, P2 ;  /* 0x000000013a3a7824 */ /* 0x100fe200010e0603 */
[----:B------:R1:W-:Y:S03]  /*47840*/  STL [R1+0x6cc], R52 ;  /* 0x0006cc3401007387 */ /* 0x0003e60000100800 */
[----:B------:R-:W-:Y:S01]  /*47850*/  IMAD.MOV.U32 R43, RZ, RZ, R58 ;  /* 0x000000ffff2b7224 */ /* 0x000fe200078e003a */
[----:B------:R-:W-:Y:S01]  /*47860*/  STL [R1+0x6d4], R46 ;  /* 0x0006d42e01007387 */ /* 0x000fe20000100800 */
[----:B--2---:R-:W-:-:S03]  /*47870*/  IMAD.X R56, R56, 0x1, R3, P3 ;  /* 0x0000000138387824 */ /* 0x004fc600018e0603 */
[----:B------:R-:W-:Y:S04]  /*47880*/  STL [R1+0x6c8], R58 ;  /* 0x0006c83a01007387 */ /* 0x000fe80000100800 */
[----:B-1----:R-:W2:Y:S04]  /*47890*/  LDL.LU R52, [R1+0x84c] ;  /* 0x00084c0001347983 */ /* 0x002ea80000300800 */
[----:B------:R-:W2:Y:S04]  /*478a0*/  LDL.LU R6, [R1+0x854] ;  /* 0x0008540001067983 */ /* 0x000ea80000300800 */
[----:B------:R1:W-:Y:S04]  /*478b0*/  LDGSTS.E [R0+0x20200], desc[UR10][R42.64], P1 ;  /* 0x202000002a007fae */ /* 0x0003e800089a100a */
[----:B------:R1:W-:Y:S02]  /*478c0*/  STL [R1+0x6d0], R56 ;  /* 0x0006d03801007387 */ /* 0x0003e40000100800 */
[----:B-1----:R-:W-:-:S02]  /*478d0*/  IMAD.MOV.U32 R43, RZ, RZ, R56 ;  /* 0x000000ffff2b7224 */ /* 0x002fc400078e0038 */
[----:B------:R-:W2:Y:S01]  /*478e0*/  LDL.LU R56, [R1+0x848] ;  /* 0x0008480001387983 */ /* 0x000ea20000300800 */
[----:B------:R-:W-:-:S03]  /*478f0*/  MOV R42, R46 ;  /* 0x0000002e002a7202 */ /* 0x000fc60000000f00 */
[----:B------:R-:W2:Y:S04]  /*47900*/  LDL.LU R46, [R1+0x850] ;  /* 0x00085000012e7983 */ /* 0x000ea80000300800 */
[----:B------:R1:W-:Y:S01]  /*47910*/  LDGSTS.E [R0+0x20300], desc[UR10][R42.64], P0 ;  /* 0x203000002a007fae */ /* 0x0003e200081a100a */
[----:B----4-:R-:W-:-:S04]  /*47920*/  IADD3 R47, P2, PT, R47, R2, RZ ;  /* 0x000000022f2f7210 */ /* 0x010fc80007f5e0ff */
[----:B---3--:R-:W-:Y:S02]  /*47930*/  IADD3.X R54, PT, PT, R54, R3, RZ, P2, !PT ;  /* 0x0000000336367210 */ /* 0x008fe400017fe4ff */
[----:B------:R-:W-:Y:S01]  /*47940*/  IADD3 R49, P3, PT, R49, R2, RZ ;  /* 0x0000000231317210 */ /* 0x000fe20007f7e0ff */
[----:B------:R-:W-:Y:S01]  /*47950*/  STL [R1+0x74c], R47 ;  /* 0x00074c2f01007387 */ /* 0x000fe20000100800 */
[----:B-1----:R-:W-:Y:S01]  /*47960*/  MOV R42, R47 ;  /* 0x0000002f002a7202 */ /* 0x002fe20000000f00 */
[----:B------:R-:W-:Y:S02]  /*47970*/  IMAD.MOV.U32 R43, RZ, RZ, R54 ;  /* 0x000000ffff2b7224 */ /* 0x000fe400078e0036 */
[----:B------:R-:W-:Y:S01]  /*47980*/  IMAD.X R57, R57, 0x1, R3, P3 ;  /* 0x0000000139397824 */ /* 0x000fe200018e0603 */
[----:B------:R1:W-:Y:S04]  /*47990*/  STL [R1+0x748], R54 ;  /* 0x0007483601007387 */ /* 0x0003e80000100800 */
[----:B------:R-:W-:Y:S04]  /*479a0*/  STL [R1+0x754], R49 ;  /* 0x0007543101007387 */ /* 0x000fe80000100800 */
[----:B------:R3:W-:Y:S04]  /*479b0*/  LDGSTS.E [R0+0x21200], desc[UR10][R42.64], P1 ;  /* 0x212000002a007fae */ /* 0x0007e800089a100a */
[----:B-1----:R-:W4:Y:S04]  /*479c0*/  LDL.LU R54, [R1+0x8cc] ;  /* 0x0008cc0001367983 */ /* 0x002f280000300800 */
[----:B------:R1:W-:Y:S04]  /*479d0*/  STL [R1+0x750], R57 ;  /* 0x0007503901007387 */ /* 0x0003e80000100800 */
[----:B------:R-:W4:Y:S01]  /*479e0*/  LDL.LU R47, [R1+0x8d4] ;  /* 0x0008d400012f7983 */ /* 0x000f220000300800 */
[----:B---3--:R-:W-:-:S03]  /*479f0*/  IMAD.MOV.U32 R43, RZ, RZ, R57 ;  /* 0x000000ffff2b7224 */ /* 0x008fc600078e0039 */
[----:B-1----:R-:W3:Y:S01]  /*47a00*/  LDL.LU R57, [R1+0x8c8] ;  /* 0x0008c80001397983 */ /* 0x002ee20000300800 */
[----:B------:R-:W-:-:S03]  /*47a10*/  MOV R42, R49 ;  /* 0x00000031002a7202 */ /* 0x000fc60000000f00 */
[----:B------:R-:W3:Y:S04]  /*47a20*/  LDL.LU R49, [R1+0x8d0] ;  /* 0x0008d00001317983 */ /* 0x000ee80000300800 */
[----:B------:R1:W-:Y:S01]  /*47a30*/  LDGSTS.E [R0+0x21300], desc[UR10][R42.64], P0 ;  /* 0x213000002a007fae */ /* 0x0003e200081a100a */
[-C--:B------:R-:W-:Y:S02]  /*47a40*/  IADD3 R50, P2, PT, R50, R2.reuse, RZ ;  /* 0x0000000232327210 */ /* 0x080fe40007f5e0ff */
[----:B------:R-:W-:Y:S02]  /*47a50*/  IADD3 R51, P3, PT, R51, R2, RZ ;  /* 0x0000000233337210 */ /* 0x000fe40007f7e0ff */
[----:B------:R-:W-:Y:S01]  /*47a60*/  IADD3.X R55, PT, PT, R55, R3, RZ, P2, !PT ;  /* 0x0000000337377210 */ /* 0x000fe200017fe4ff */
[----:B------:R1:W-:Y:S02]  /*47a70*/  STL [R1+0x7cc], R50 ;  /* 0x0007cc3201007387 */ /* 0x0003e40000100800 */
[----:B-1----:R-:W-:-:S02]  /*47a80*/  MOV R42, R50 ;  /* 0x00000032002a7202 */ /* 0x002fc40000000f00 */
[----:B------:R1:W-:Y:S04]  /*47a90*/  STL [R1+0x7c8], R55 ;  /* 0x0007c83701007387 */ /* 0x0003e80000100800 */
[----:B------:R1:W-:Y:S01]  /*47aa0*/  STL [R1+0x7d4], R51 ;  /* 0x0007d43301007387 */ /* 0x0003e20000100800 */
[----:B------:R-:W-:-:S03]  /*47ab0*/  IMAD.MOV.U32 R43, RZ, RZ, R55 ;  /* 0x000000ffff2b7224 */ /* 0x000fc600078e0037 */
[----:B------:R-:W3:Y:S04]  /*47ac0*/  LDL.LU R50, [R1+0x94c] ;  /* 0x00094c0001327983 */ /* 0x000ee80000300800 */
[----:B------:R1:W-:Y:S01]  /*47ad0*/  LDGSTS.E [R0+0x22200], desc[UR10][R42.64], P1 ;  /* 0x222000002a007fae */ /* 0x0003e200089a100a */
[----:B------:R-:W-:-:S05]  /*47ae0*/  IMAD.X R53, R53, 0x1, R3, P3 ;  /* 0x0000000135357824 */ /* 0x000fca00018e0603 */
[----:B------:R1:W-:Y:S04]  /*47af0*/  STL [R1+0x7d0], R53 ;  /* 0x0007d03501007387 */ /* 0x0003e80000100800 */
[----:B------:R-:W3:Y:S04]  /*47b00*/  LDL.LU R58, [R1+0x954] ;  /* 0x00095400013a7983 */ /* 0x000ee80000300800 */
[----:B-1----:R-:W3:Y:S04]  /*47b10*/  LDL.LU R55, [R1+0x948] ;  /* 0x0009480001377983 */ /* 0x002ee80000300800 */
[----:B------:R-:W3:Y:S01]  /*47b20*/  LDL.LU R59, [R1+0x950] ;  /* 0x00095000013b7983 */ /* 0x000ee20000300800 */
[----:B------:R-:W-:Y:S01]  /*47b30*/  MOV R42, R51 ;  /* 0x00000033002a7202 */ /* 0x000fe20000000f00 */
[----:B------:R-:W-:-:S02]  /*47b40*/  IMAD.MOV.U32 R43, RZ, RZ, R53 ;  /* 0x000000ffff2b7224 */ /* 0x000fc400078e0035 */
[----:B------:R-:W3:Y:S04]  /*47b50*/  LDL.LU R51, [R1+0x9cc] ;  /* 0x0009cc0001337983 */ /* 0x000ee80000300800 */
[----:B------:R-:W3:Y:S04]  /*47b60*/  LDL.LU R53, [R1+0x9d4] ;  /* 0x0009d40001357983 */ /* 0x000ee80000300800 */
[----:B------:R1:W-:Y:S01]  /*47b70*/  LDGSTS.E [R0+0x22300], desc[UR10][R42.64], P0 ;  /* 0x223000002a007fae */ /* 0x0003e200081a100a */
[-C--:B--2---:R-:W-:Y:S02]  /*47b80*/  IADD3 R52, P2, PT, R52, R2.reuse, RZ ;  /* 0x0000000234347210 */ /* 0x084fe40007f5e0ff */
[----:B------:R-:W-:-:S03]  /*47b90*/  IADD3 R6, P3, PT, R6, R2, RZ ;  /* 0x0000000206067210 */ /* 0x000fc60007f7e0ff */
[----:B------:R2:W-:Y:S01]  /*47ba0*/  STL [R1+0x84c], R52 ;  /* 0x00084c3401007387 */ /* 0x0005e20000100800 */
[----:B-1----:R-:W-:Y:S02]  /*47bb0*/  MOV R42, R52 ;  /* 0x00000034002a7202 */ /* 0x002fe40000000f00 */
[----:B------:R-:W-:Y:S01]  /*47bc0*/  IADD3.X R56, PT, PT, R56, R3, RZ, P2, !PT ;  /* 0x0000000338387210 */ /* 0x000fe200017fe4ff */
[----:B------:R-:W-:-:S04]  /*47bd0*/  IMAD.X R46, R46, 0x1, R3, P3 ;  /* 0x000000012e2e7824 */ /* 0x000fc800018e0603 */
[----:B------:R1:W-:Y:S04]  /*47be0*/  STL [R1+0x848], R56 ;  /* 0x0008483801007387 */ /* 0x0003e80000100800 */
[----:B------:R1:W-:Y:S04]  /*47bf0*/  STL [R1+0x854], R6 ;  /* 0x0008540601007387 */ /* 0x0003e80000100800 */
[----:B--2---:R-:W2:Y:S01]  /*47c00*/  LDL.LU R52, [R1+0x9c8] ;  /* 0x0009c80001347983 */ /* 0x004ea20000300800 */
[----:B------:R-:W-:-:S03]  /*47c10*/  IMAD.MOV.U32 R43, RZ, RZ, R56 ;  /* 0x000000ffff2b7224 */ /* 0x000fc600078e0038 */
[----:B------:R1:W-:Y:S04]  /*47c20*/  STL [R1+0x850], R46 ;  /* 0x0008502e01007387 */ /* 0x0003e80000100800 */
[----:B-1----:R-:W2:Y:S04]  /*47c30*/  LDL.LU R56, [R1+0x9d0] ;  /* 0x0009d00001387983 */ /* 0x002ea80000300800 */
[----:B------:R1:W-:Y:S02]  /*47c40*/  LDGSTS.E [R0+0x23200], desc[UR10][R42.64], P1 ;  /* 0x232000002a007fae */ /* 0x0003e400089a100a */
[----:B-1----:R-:W-:Y:S01]  /*47c50*/  MOV R42, R6 ;  /* 0x00000006002a7202 */ /* 0x002fe20000000f00 */
[----:B------:R-:W-:Y:S01]  /*47c60*/  IMAD.MOV.U32 R43, RZ, RZ, R46 ;  /* 0x000000ffff2b7224 */ /* 0x000fe200078e002e */
[----:B------:R-:W2:Y:S04]  /*47c70*/  LDL.LU R6, [R1+0xa4c] ;  /* 0x000a4c0001067983 */ /* 0x000ea80000300800 */
[----:B------:R-:W2:Y:S04]  /*47c80*/  LDL.LU R46, [R1+0xa54] ;  /* 0x000a5400012e7983 */ /* 0x000ea80000300800 */
[----:B------:R1:W-:Y:S01]  /*47c90*/  LDGSTS.E [R0+0x23300], desc[UR10][R42.64], P0 ;  /* 0x233000002a007fae */ /* 0x0003e200081a100a */
[----:B----4-:R-:W-:-:S05]  /*47ca0*/  IADD3 R54, P2, PT, R54, R2, RZ ;  /* 0x0000000236367210 */ /* 0x010fca0007f5e0ff */
[----:B------:R4:W-:Y:S01]  /*47cb0*/  STL [R1+0x8cc], R54 ;  /* 0x0008cc3601007387 */ /* 0x0009e20000100800 */
[----:B------:R-:W-:Y:S02]  /*47cc0*/  IADD3 R47, P3, PT, R47, R2, RZ ;  /* 0x000000022f2f7210 */ /* 0x000fe40007f7e0ff */
[----:B---3--:R-:W-:Y:S02]  /*47cd0*/  IADD3.X R57, PT, PT, R57, R3, RZ, P2, !PT ;  /* 0x0000000339397210 */ /* 0x008fe400017fe4ff */
[----:B-1----:R-:W-:Y:S01]  /*47ce0*/  MOV R42, R54 ;  /* 0x00000036002a7202 */ /* 0x002fe20000000f00 */
[----:B------:R-:W-:Y:S02]  /*47cf0*/  IMAD.X R49, R49, 0x1, R3, P3 ;  /* 0x0000000131317824 */ /* 0x000fe400018e0603 */
[----:B------:R1:W-:Y:S04]  /*47d00*/  STL [R1+0x8c8], R57 ;  /* 0x0008c83901007387 */ /* 0x0003e80000100800 */
[----:B------:R-:W-:Y:S01]  /*47d10*/  STL [R1+0x8d4], R47 ;  /* 0x0008d42f01007387 */ /* 0x000fe20000100800 */
[----:B------:R-:W-:-:S03]  /*47d20*/  IMAD.MOV.U32 R43, RZ, RZ, R57 ;  /* 0x000000ffff2b7224 */ /* 0x000fc600078e0039 */
[----:B----4-:R-:W3:Y:S04]  /*47d30*/  LDL.LU R54, [R1+0xa48] ;  /* 0x000a480001367983 */ /* 0x010ee80000300800 */
[----:B------:R4:W-:Y:S04]  /*47d40*/  STL [R1+0x8d0], R49 ;  /* 0x0008d03101007387 */ /* 0x0009e80000100800 */
[----:B-1----:R-:W3:Y:S04]  /*47d50*/  LDL.LU R57, [R1+0xa50] ;  /* 0x000a500001397983 */ /* 0x002ee80000300800 */
[----:B------:R1:W-:Y:S02]  /*47d60*/  LDGSTS.E [R0+0x24200], desc[UR10][R42.64], P1 ;  /* 0x242000002a007fae */ /* 0x0003e400089a100a */
[----:B-1----:R-:W-:Y:S01]  /*47d70*/  MOV R42, R47 ;  /* 0x0000002f002a7202 */ /* 0x002fe20000000f00 */
[----:B------:R-:W-:-:S02]  /*47d80*/  IMAD.MOV.U32 R43, RZ, RZ, R49 ;  /* 0x000000ffff2b7224 */ /* 0x000fc400078e0031 */
[----:B----4-:R-:W4:Y:S04]  /*47d90*/  LDL.LU R49, [R1+0xacc] ;  /* 0x000acc0001317983 */ /* 0x010f280000300800 */
[----:B------:R-:W4:Y:S04]  /*47da0*/  LDL.LU R47, [R1+0xad4] ;  /* 0x000ad400012f7983 */ /* 0x000f280000300800 */
[----:B------:R1:W-:Y:S01]  /*47db0*/  LDGSTS.E [R0+0x24300], desc[UR10][R42.64], P0 ;  /* 0x243000002a007fae */ /* 0x0003e200081a100a */
[----:B------:R-:W-:-:S05]  /*47dc0*/  IADD3 R50, P2, PT, R50, R2, RZ ;  /* 0x0000000232327210 */ /* 0x000fca0007f5e0ff */
[----:B------:R-:W-:Y:S01]  /*47dd0*/  STL [R1+0x94c], R50 ;  /* 0x00094c3201007387 */ /* 0x000fe20000100800 */
[----:B------:R-:W-:Y:S02]  /*47de0*/  IADD3 R58, P3, PT, R58, R2, RZ ;  /* 0x000000023a3a7210 */ /* 0x000fe40007f7e0ff */
[----:B------:R-:W-:-:S03]  /*47df0*/  IADD3.X R55, PT, PT, R55, R3, RZ, P2, !PT ;  /* 0x0000000337377210 */ /* 0x000fc600017fe4ff */
[----:B------:R-:W-:Y:S02]  /*47e00*/  IMAD.X R59, R59, 0x1, R3, P3 ;  /* 0x000000013b3b7824 */ /* 0x000fe400018e0603 */
[----:B------:R1:W-:Y:S02]  /*47e10*/  STL [R1+0x948], R55 ;  /* 0x0009483701007387 */ /* 0x0003e40000100800 */
[----:B-1----:R-:W-:Y:S02]  /*47e20*/  IMAD.MOV.U32 R43, RZ, RZ, R55 ;  /* 0x000000ffff2b7224 */ /* 0x002fe400078e0037 */
[----:B------:R-:W-:Y:S01]  /*47e30*/  STL [R1+0x954], R58 ;  /* 0x0009543a01007387 */ /* 0x000fe20000100800 */
[----:B------:R-:W-:-:S03]  /*47e40*/  MOV R42, R50 ;  /* 0x00000032002a7202 */ /* 0x000fc60000000f00 */
[----:B------:R-:W4:Y:S04]  /*47e50*/  LDL.LU R55, [R1+0xac8] ;  /* 0x000ac80001377983 */ /* 0x000f280000300800 */
[----:B------:R-:W-:Y:S04]  /*47e60*/  STL [R1+0x950], R59 ;  /* 0x0009503b01007387 */ /* 0x000fe80000100800 */
[----:B------:R-:W4:Y:S01]  /*47e70*/  LDL.LU R50, [R1+0xad0] ;  /* 0x000ad00001327983 */ /* 0x000f220000300800 */
[----:B------:R-:W-:-:S03]  /*47e80*/  IADD3 R51, P2, PT, R51, R2, RZ ;  /* 0x0000000233337210 */ /* 0x000fc60007f5e0ff */
[----:B------:R1:W-:Y:S01]  /*47e90*/  LDGSTS.E [R0+0x25200], desc[UR10][R42.64], P1 ;  /* 0x252000002a007fae */ /* 0x0003e200089a100a */
[----:B------:R-:W-:-:S03]  /*47ea0*/  IADD3 R53, P3, PT, R53, R2, RZ ;  /* 0x0000000235357210 */ /* 0x000fc60007f7e0ff */
[----:B------:R2:W-:Y:S01]  /*47eb0*/  STL [R1+0x9cc], R51 ;  /* 0x0009cc3301007387 */ /* 0x0005e20000100800 */
[----:B-1----:R-:W-:Y:S01]  /*47ec0*/  MOV R42, R58 ;  /* 0x0000003a002a7202 */ /* 0x002fe20000000f00 */
[----:B------:R-:W-:-:S05]  /*47ed0*/  IMAD.MOV.U32 R43, RZ, RZ, R59 ;  /* 0x000000ffff2b7224 */ /* 0x000fca00078e003b */
[----:B------:R1:W-:Y:S02]  /*47ee0*/  LDGSTS.E [R0+0x25300], desc[UR10][R42.64], P0 ;  /* 0x253000002a007fae */ /* 0x0003e400081a100a */
[----:B-1----:R-:W-:Y:S02]  /*47ef0*/  MOV R42, R51 ;  /* 0x00000033002a7202 */ /* 0x002fe40000000f00 */
[----:B--2---:R-:W-:-:S05]  /*47f00*/  IADD3.X R52, PT, PT, R52, R3, RZ, P2, !PT ;  /* 0x0000000334347210 */ /* 0x004fca00017fe4ff */
[----:B------:R-:W-:Y:S01]  /*47f10*/  IMAD.MOV.U32 R43, RZ, RZ, R52 ;  /* 0x000000ffff2b7224 */ /* 0x000fe200078e0034 */
[----:B------:R1:W-:Y:S01]  /*47f20*/  STL [R1+0x9c8], R52 ;  /* 0x0009c83401007387 */ /* 0x0003e20000100800 */
[----:B------:R-:W-:-:S03]  /*47f30*/  IMAD.X R56, R56, 0x1, R3, P3 ;  /* 0x0000000138387824 */ /* 0x000fc600018e0603 */
[----:B------:R-:W-:Y:S04]  /*47f40*/  STL [R1+0x9d4], R53 ;  /* 0x0009d43501007387 */ /* 0x000fe80000100800 */
[----:B------:R-:W2:Y:S04]  /*47f50*/  LDL.LU R51, [R1+0xb4c] ;  /* 0x000b4c0001337983 */ /* 0x000ea80000300800 */
[----:B------:R1:W-:Y:S04]  /*47f60*/  STL [R1+0x9d0], R56 ;  /* 0x0009d03801007387 */ /* 0x0003e80000100800 */
[----:B------:R1:W-:Y:S04]  /*47f70*/  LDGSTS.E [R0+0x26200], desc[UR10][R42.64], P1 ;  /* 0x262000002a007fae */ /* 0x0003e800089a100a */
[----:B-1----:R-:W2:Y:S01]  /*47f80*/  LDL.LU R52, [R1+0xb54] ;  /* 0x000b540001347983 */ /* 0x002ea20000300800 */
[----:B------:R-:W-:Y:S01]  /*47f90*/  IADD3 R6, P2, PT, R6, R2, RZ ;  /* 0x0000000206067210 */ /* 0x000fe20007f5e0ff */
[----:B------:R-:W-:-:S02]  /*47fa0*/  IMAD.MOV.U32 R43, RZ, RZ, R56 ;  /* 0x000000ffff2b7224 */ /* 0x000fc400078e0038 */
[----:B------:R-:W2:Y:S01]  /*47fb0*/  LDL.LU R56, [R1+0xb48] ;  /* 0x000b480001387983 */ /* 0x000ea20000300800 */
[----:B------:R-:W-:-:S03]  /*47fc0*/  MOV R42, R53 ;  /* 0x00000035002a7202 */ /* 0x000fc60000000f00 */
[----:B------:R-:W2:Y:S01]  /*47fd0*/  LDL.LU R53, [R1+0xb50] ;  /* 0x000b500001357983 */ /* 0x000ea20000300800 */
[----:B------:R-:W-:-:S03]  /*47fe0*/  IADD3 R46, P3, PT, R46, R2, RZ ;  /* 0x000000022e2e7210 */ /* 0x000fc60007f7e0ff */
[----:B------:R1:W-:Y:S04]  /*47ff0*/  LDGSTS.E [R0+0x26300], desc[UR10][R42.64], P0 ;  /* 0x263000002a007fae */ /* 0x0003e800081a100a */
[----:B------:R-:W-:Y:S01]  /*48000*/  STL [R1+0xa4c], R6 ;  /* 0x000a4c0601007387 */ /* 0x000fe20000100800 */
[----:B-1----:R-:W-:Y:S02]  /*48010*/  MOV R42, R6 ;  /* 0x00000006002a7202 */ /* 0x002fe40000000f00 */
[----:B---3--:R-:W-:-:S05]  /*48020*/  IADD3.X R54, PT, PT, R54, R3, RZ, P2, !PT ;  /* 0x0000000336367210 */ /* 0x008fca00017fe4ff */
[----:B------:R-:W-:Y:S01]  /*48030*/  IMAD.MOV.U32 R43, RZ, RZ, R54 ;  /* 0x000000ffff2b7224 */ /* 0x000fe200078e0036 */
[----:B------:R1:W-:Y:S01]  /*48040*/  STL [R1+0xa48], R54 ;  /* 0x000a483601007387 */ /* 0x0003e20000100800 */
[----:B------:R-:W-:-:S03]  /*48050*/  IMAD.X R57, R57, 0x1, R3, P3 ;  /* 0x0000000139397824 */ /* 0x000fc600018e0603 */
[----:B------:R-:W-:Y:S04]  /*48060*/  STL [R1+0xa54], R46 ;  /* 0x000a542e01007387 */ /* 0x000fe80000100800 */
[----:B------:R3:W-:Y:S04]  /*48070*/  LDGSTS.E [R0+0x27200], desc[UR10][R42.64], P1 ;  /* 0x272000002a007fae */ /* 0x0007e800089a100a */
[----:B-1----:R-:W2:Y:S04]  /*48080*/  LDL.LU R54, [R1+0xbcc] ;  /* 0x000bcc0001367983 */ /* 0x002ea80000300800 */
[----:B------:R1:W-:Y:S04]  /*48090*/  STL [R1+0xa50], R57 ;  /* 0x000a503901007387 */ /* 0x0003e80000100800 */
[----:B------:R-:W2:Y:S01]  /*480a0*/  LDL.LU R6, [R1+0xbd4] ;  /* 0x000bd40001067983 */ /* 0x000ea20000300800 */
[----:B---3--:R-:W-:Y:S01]  /*480b0*/  IMAD.MOV.U32 R43, RZ, RZ, R57 ;  /* 0x000000ffff2b7224 */ /* 0x008fe200078e0039 */
[----:B----4-:R-:W-:-:S02]  /*480c0*/  IADD3 R49, P2, PT, R49, R2, RZ ;  /* 0x0000000231317210 */ /* 0x010fc40007f5e0ff */
[----:B-1----:R-:W3:Y:S01]  /*480d0*/  LDL.LU R57, [R1+0xbc8] ;  /* 0x000bc80001397983 */ /* 0x002ee20000300800 */
[----:B------:R-:W-:Y:S02]  /*480e0*/  IADD3 R47, P3, PT, R47, R2, RZ ;  /* 0x000000022f2f7210 */ /* 0x000fe40007f7e0ff */
[----:B------:R-:W-:Y:S02]  /*480f0*/  MOV R42, R46 ;  /* 0x0000002e002a7202 */ /* 0x000fe40000000f00 */
[----:B------:R-:W4:Y:S04]  /*48100*/  LDL.LU R46, [R1+0xbd0] ;  /* 0x000bd000012e7983 */ /* 0x000f280000300800 */
[----:B------:R1:W-:Y:S04]  /*48110*/  STL [R1+0xacc], R49 ;  /* 0x000acc3101007387 */ /* 0x0003e80000100800 */
[----:B------:R1:W-:Y:S02]  /*48120*/  LDGSTS.E [R0+0x27300], desc[UR10][R42.64], P0 ;  /* 0x273000002a007fae */ /* 0x0003e400081a100a */
[----:B-1----:R-:W-:-:S02]  /*48130*/  MOV R42, R49 ;  /* 0x00000031002a7202 */ /* 0x002fc40000000f00 */
[----:B------:R-:W-:-:S05]  /*48140*/  IADD3.X R55, PT, PT, R55, R3, RZ, P2, !PT ;  /* 0x0000000337377210 */ /* 0x000fca00017fe4ff */
[----:B------:R1:W-:Y:S01]  /*48150*/  STL [R1+0xac8], R55 ;  /* 0x000ac83701007387 */ /* 0x0003e20000100800 */
[----:B------:R-:W-:-:S03]  /*48160*/  IMAD.X R50, R50, 0x1, R3, P3 ;  /* 0x0000000132327824 */ /* 0x000fc600018e0603 */
        /* <DEDUP_REMOVED lines=10> */
[----:B------:R-:W4:Y:S04]  /*48210*/  LDL.LU R47, [R1+0xccc] ;  /* 0x000ccc00012f7983 */ /* 0x000f280000300800 */
[----:B------:R-:W4:Y:S04]  /*48220*/  LDL.LU R50, [R1+0xcd4] ;  /* 0x000cd40001327983 */ /* 0x000f280000300800 */
[----:B------:R1:W-:Y:S01]  /*48230*/  LDGSTS.E [R0+0x28300], desc[UR10][R42.64], P0 ;  /* 0x283000002a007fae */ /* 0x0003e200081a100a */
[----:B--2---:R-:W-:-:S05]  /*48240*/  IADD3 R51, P2, PT, R51, R2, RZ ;  /* 0x0000000233337210 */ /* 0x004fca0007f5e0ff */
[----:B------:R2:W-:Y:S01]  /*48250*/  STL [R1+0xb4c], R51 ;  /* 0x000b4c3301007387 */ /* 0x0005e20000100800 */
[----:B-1----:R-:W-:Y:S02]  /*48260*/  MOV R42, R51 ;  /* 0x00000033002a7202 */ /* 0x002fe40000000f00 */
[----:B------:R-:W-:Y:S02]  /*48270*/  IADD3 R52, P3, PT, R52, R2, RZ ;  /* 0x0000000234347210 */ /* 0x000fe40007f7e0ff */
[----:B------:R-:W-:-:S03]  /*48280*/  IADD3.X R56, PT, PT, R56, R3, RZ, P2, !PT ;  /* 0x0000000338387210 */ /* 0x000fc600017fe4ff */
[----:B------:R-:W-:Y:S02]  /*48290*/  IMAD.X R53, R53, 0x1, R3, P3 ;  /* 0x0000000135357824 */ /* 0x000fe400018e0603 */
        /* <DEDUP_REMOVED lines=12> */
[----:B------:R-:W-:-:S05]  /*48360*/  IADD3 R54, P2, PT, R54, R2, RZ ;  /* 0x0000000236367210 */ /* 0x000fca0007f5e0ff */
[----:B------:R4:W-:Y:S01]  /*48370*/  STL [R1+0xbcc], R54 ;  /* 0x000bcc3601007387 */ /* 0x0009e20000100800 */
[----:B------:R-:W-:Y:S02]  /*48380*/  IADD3 R6, P3, PT, R6, R2, RZ ;  /* 0x0000000206067210 */ /* 0x000fe40007f7e0ff */
[----:B---3--:R-:W-:Y:S02]  /*48390*/  IADD3.X R57, PT, PT, R57, R3, RZ, P2, !PT ;  /* 0x0000000339397210 */ /* 0x008fe400017fe4ff */
[----:B-1----:R-:W-:-:S03]  /*483a0*/  MOV R42, R54 ;  /* 0x00000036002a7202 */ /* 0x002fc60000000f00 */
[----:B------:R1:W-:Y:S01]  /*483b0*/  STL [R1+0xbc8], R57 ;  /* 0x000bc83901007387 */ /* 0x0003e20000100800 */
[----:B----4-:R-:W-:-:S03]  /*483c0*/  IMAD.X R46, R46, 0x1, R3, P3 ;  /* 0x000000012e2e7824 */ /* 0x010fc600018e0603 */
[----:B------:R-:W-:Y:S01]  /*483d0*/  STL [R1+0xbd4], R6 ;  /* 0x000bd40601007387 */ /* 0x000fe20000100800 */
[----:B------:R-:W-:-:S03]  /*483e0*/  IMAD.MOV.U32 R43, RZ, RZ, R57 ;  /* 0x000000ffff2b7224 */ /* 0x000fc600078e0039 */
[----:B------:R-:W3:Y:S04]  /*483f0*/  LDL.LU R54, [R1+0xd48] ;  /* 0x000d480001367983 */ /* 0x000ee80000300800 */
        /* <DEDUP_REMOVED lines=8> */
[-C--:B------:R-:W-:Y:S02]  /*48480*/  IADD3 R49, P2, PT, R49, R2.reuse, RZ ;  /* 0x0000000231317210 */ /* 0x080fe40007f5e0ff */
[----:B------:R-:W-:-:S02]  /*48490*/  IADD3 R58, P3, PT, R58, R2, RZ ;  /* 0x000000023a3a7210 */ /* 0x000fc40007f7e0ff */
[----:B------:R-:W-:Y:S01]  /*484a0*/  IADD3.X R55, PT, PT, R55, R3, RZ, P2, !PT ;  /* 0x0000000337377210 */ /* 0x000fe200017fe4ff */
[----:B------:R-:W-:Y:S02]  /*484b0*/  STL [R1+0xc4c], R49 ;  /* 0x000c4c3101007387 */ /* 0x000fe40000100800 */
        /* <DEDUP_REMOVED lines=11> */
[----:B------:R-:W-:Y:S01]  /*48570*/  STL [R1+0xccc], R47 ;  /* 0x000ccc2f01007387 */ /* 0x000fe20000100800 */
        /* <DEDUP_REMOVED lines=13> */
[----:B--2---:R-:W-:-:S03]  /*48650*/  IMAD.MOV.U32 R43, RZ, RZ, R56 ;  /* 0x000000ffff2b7224 */ /* 0x004fc600078e0038 */
[----:B-1----:R-:W2:Y:S01]  /*48660*/  LDL.LU R56, [R1+0xe48] ;  /* 0x000e480001387983 */ /* 0x002ea20000300800 */
[----:B------:R-:W-:Y:S02]  /*48670*/  MOV R42, R50 ;  /* 0x00000032002a7202 */ /* 0x000fe40000000f00 */
[-C--:B------:R-:W-:Y:S01]  /*48680*/  IADD3 R52, P2, PT, R52, R2.reuse, RZ ;  /* 0x0000000234347210 */ /* 0x080fe20007f5e0ff */
[----:B------:R-:W2:Y:S01]  /*48690*/  LDL.LU R50, [R1+0xe50] ;  /* 0x000e500001327983 */ /* 0x000ea20000300800 */
[----:B------:R-:W-:-:S03]  /*486a0*/  IADD3 R53, P3, PT, R53, R2, RZ ;  /* 0x0000000235357210 */ /* 0x000fc60007f7e0ff */
[----:B------:R1:W-:Y:S04]  /*486b0*/  LDGSTS.E [R0+0x2c300], desc[UR10][R42.64], P0 ;  /* 0x2c3000002a007fae */ /* 0x0003e800081a100a */
[----:B------:R3:W-:Y:S01]  /*486c0*/  STL [R1+0xd4c], R52 ;  /* 0x000d4c3401007387 */ /* 0x0007e20000100800 */
[----:B-1----:R-:W-:Y:S02]  /*486d0*/  MOV R42, R52 ;  /* 0x00000034002a7202 */ /* 0x002fe40000000f00 */
[----:B---3--:R-:W-:-:S05]  /*486e0*/  IADD3.X R54, PT, PT, R54, R3, RZ, P2, !PT ;  /* 0x0000000336367210 */ /* 0x008fca00017fe4ff */
[----:B------:R-:W-:Y:S01]  /*486f0*/  IMAD.MOV.U32 R43, RZ, RZ, R54 ;  /* 0x000000ffff2b7224 */ /* 0x000fe200078e0036 */
[----:B------:R1:W-:Y:S01]  /*48700*/  STL [R1+0xd48], R54 ;  /* 0x000d483601007387 */ /* 0x0003e20000100800 */
[----:B------:R-:W-:-:S03]  /*48710*/  IMAD.X R57, R57, 0x1, R3, P3 ;  /* 0x0000000139397824 */ /* 0x000fc600018e0603 */
[----:B------:R3:W-:Y:S04]  /*48720*/  STL [R1+0xd54], R53 ;  /* 0x000d543501007387 */ /* 0x0007e80000100800 */
[----:B------:R-:W2:Y:S04]  /*48730*/  LDL.LU R52, [R1+0x6dc] ;  /* 0x0006dc0001347983 */ /* 0x000ea80000300800 */
[----:B------:R-:W-:Y:S04]  /*48740*/  STL [R1+0xd50], R57 ;  /* 0x000d503901007387 */ /* 0x000fe80000100800 */
[----:B------:R3:W-:Y:S04]  /*48750*/  LDGSTS.E [R0+0x2d200], desc[UR10][R42.64], P1 ;  /* 0x2d2000002a007fae */ /* 0x0007e800089a100a */
[----:B-1----:R-:W2:Y:S01]  /*48760*/  LDL.LU R54, [R1+0x6e4] ;  /* 0x0006e40001367983 */ /* 0x002ea20000300800 */
[----:B----4-:R-:W-:-:S02]  /*48770*/  IADD3 R46, P2, PT, R46, R2, RZ ;  /* 0x000000022e2e7210 */ /* 0x010fc40007f5e0ff */
[----:B------:R-:W-:Y:S02]  /*48780*/  IADD3 R6, P3, PT, R6, R2, RZ ;  /* 0x0000000206067210 */ /* 0x000fe40007f7e0ff */
[----:B---3--:R-:W-:Y:S02]  /*48790*/  MOV R42, R53 ;  /* 0x00000035002a7202 */ /* 0x008fe40000000f00 */
[----:B------:R-:W3:Y:S01]  /*487a0*/  LDL.LU R53, [R1+0x6d8] ;  /* 0x0006d80001357983 */ /* 0x000ee20000300800 */
[----:B------:R-:W-:-:S03]  /*487b0*/  IMAD.MOV.U32 R43, RZ, RZ, R57 ;  /* 0x000000ffff2b7224 */ /* 0x000fc600078e0039 */
        /* <DEDUP_REMOVED lines=25> */
[----:B------:R-:W-:Y:S02]  /*48950*/  IMAD.X R50, R50, 0x1, R3, P3 ;  /* 0x0000000132327824 */ /* 0x000fe400018e0603 */
[----:B------:R1:W-:Y:S04]  /*48960*/  STL [R1+0xe48], R56 ;  /* 0x000e483801007387 */ /* 0x0003e80000100800 */
[----:B------:R2:W-:Y:S04]  /*48970*/  STL [R1+0xe54], R47 ;  /* 0x000e542f01007387 */ /* 0x0005e80000100800 */
[----:B------:R-:W4:Y:S01]  /*48980*/  LDL.LU R51, [R1+0x7d8] ;  /* 0x0007d80001337983 */ /* 0x000f220000300800 */
[----:B------:R-:W-:-:S03]  /*48990*/  IMAD.MOV.U32 R43, RZ, RZ, R56 ;  /* 0x000000ffff2b7224 */ /* 0x000fc600078e0038 */
[----:B------:R2:W-:Y:S04]  /*489a0*/  STL [R1+0xe50], R50 ;  /* 0x000e503201007387 */ /* 0x0005e80000100800 */
[----:B-1----:R-:W4:Y:S04]  /*489b0*/  LDL.LU R56, [R1+0x7e0] ;  /* 0x0007e00001387983 */ /* 0x002f280000300800 */
[----:B------:R1:W-:Y:S02]  /*489c0*/  LDGSTS.E [R0+0x2f200], desc[UR10][R42.64], P1 ;  /* 0x2f2000002a007fae */ /* 0x0003e400089a100a */
[----:B-1----:R-:W-:Y:S01]  /*489d0*/  MOV R42, R47 ;  /* 0x0000002f002a7202 */ /* 0x002fe20000000f00 */
[----:B------:R-:W-:Y:S01]  /*489e0*/  IMAD.MOV.U32 R43, RZ, RZ, R50 ;  /* 0x000000ffff2b7224 */ /* 0x000fe200078e0032 */
[----:B--2---:R-:W2:Y:S04]  /*489f0*/  LDL.LU R47, [R1+0x85c] ;  /* 0x00085c00012f7983 */ /* 0x004ea80000300800 */
[----:B------:R-:W2:Y:S01]  /*48a00*/  LDL.LU R50, [R1+0x864] ;  /* 0x0008640001327983 */ /* 0x000ea20000300800 */
[----:B------:R-:W-:-:S03]  /*48a10*/  IADD3 R52, P2, PT, R52, R2, RZ ;  /* 0x0000000234347210 */ /* 0x000fc60007f5e0ff */
[----:B------:R1:W-:Y:S04]  /*48a20*/  LDGSTS.E [R0+0x2f300], desc[UR10][R42.64], P0 ;  /* 0x2f3000002a007fae */ /* 0x0003e800081a100a */
[----:B------:R3:W-:Y:S01]  /*48a30*/  STL [R1+0x6dc], R52 ;  /* 0x0006dc3401007387 */ /* 0x0007e20000100800 */
[----:B------:R-:W-:Y:S02]  /*48a40*/  IADD3 R54, P3, PT, R54, R2, RZ ;  /* 0x0000000236367210 */ /* 0x000fe40007f7e0ff */
[----:B-1----:R-:W-:Y:S02]  /*48a50*/  MOV R42, R52 ;  /* 0x00000034002a7202 */ /* 0x002fe40000000f00 */
[----:B---3--:R-:W-:Y:S01]  /*48a60*/  IADD3.X R53, PT, PT, R53, R3, RZ, P2, !PT ;  /* 0x0000000335357210 */ /* 0x008fe200017fe4ff */
[----:B----4-:R-:W-:-:S04]  /*48a70*/  IMAD.X R59, R59, 0x1, R3, P3 ;  /* 0x000000013b3b7824 */ /* 0x010fc800018e0603 */
[----:B------:R1:W-:Y:S01]  /*48a80*/  STL [R1+0x6d8], R53 ;  /* 0x0006d83501007387 */ /* 0x0003e20000100800 */
[----:B------:R-:W-:-:S03]  /*48a90*/  IMAD.MOV.U32 R43, RZ, RZ, R53 ;  /* 0x000000ffff2b7224 */ /* 0x000fc600078e0035 */
[----:B------:R3:W-:Y:S04]  /*48aa0*/  STL [R1+0x6e4], R54 ;  /* 0x0006e43601007387 */ /* 0x0007e80000100800 */
[----:B------:R-:W4:Y:S04]  /*48ab0*/  LDL.LU R52, [R1+0x858] ;  /* 0x0008580001347983 */ /* 0x000f280000300800 */
[----:B------:R-:W-:Y:S04]  /*48ac0*/  STL [R1+0x6e0], R59 ;  /* 0x0006e03b01007387 */ /* 0x000fe80000100800 */
[----:B-1----:R-:W4:Y:S04]  /*48ad0*/  LDL.LU R53, [R1+0x860] ;  /* 0x0008600001357983 */ /* 0x002f280000300800 */
[----:B------:R1:W-:Y:S02]  /*48ae0*/  LDGSTS.E [R7+0x20400], desc[UR10][R42.64], P1 ;  /* 0x204000002a077fae */ /* 0x0003e400089a100a */
[----:B-1----:R-:W-:Y:S01]  /*48af0*/  MOV R42, R54 ;  /* 0x00000036002a7202 */ /* 0x002fe20000000f00 */
[----:B------:R-:W-:Y:S01]  /*48b00*/  IMAD.MOV.U32 R43, RZ, RZ, R59 ;  /* 0x000000ffff2b7224 */ /* 0x000fe200078e003b */
[----:B---3--:R-:W3:Y:S04]  /*48b10*/  LDL.LU R54, [R1+0x8dc] ;  /* 0x0008dc0001367983 */ /* 0x008ee80000300800 */
[----:B------:R-:W3:Y:S04]  /*48b20*/  LDL.LU R0, [R1+0x8e4] ;  /* 0x0008e40001007983 */ /* 0x000ee80000300800 */
[----:B------:R1:W-:Y:S01]  /*48b30*/  LDGSTS.E [R7+0x20500], desc[UR10][R42.64], P0 ;  /* 0x205000002a077fae */ /* 0x0003e200081a100a */
[----:B------:R-:W-:-:S02]  /*48b40*/  IADD3 R46, P2, PT, R46, R2, RZ ;  /* 0x000000022e2e7210 */ /* 0x000fc40007f5e0ff */
[----:B------:R-:W-:Y:S02]  /*48b50*/  IADD3 R57, P3, PT, R57, R2, RZ ;  /* 0x0000000239397210 */ /* 0x000fe40007f7e0ff */
[----:B------:R-:W-:Y:S01]  /*48b60*/  IADD3.X R55, PT, PT, R55, R3, RZ, P2, !PT ;  /* 0x0000000337377210 */ /* 0x000fe200017fe4ff */
[----:B------:R-:W-:Y:S02]  /*48b70*/  STL [R1+0x75c], R46 ;  /* 0x00075c2e01007387 */ /* 0x000fe40000100800 */
[----:B------:R-:W-:Y:S02]  /*48b80*/  IMAD.X R58, R58, 0x1, R3, P3 ;  /* 0x000000013a3a7824 */ /* 0x000fe400018e0603 */
[----:B------:R1:W-:Y:S02]  /*48b90*/  STL [R1+0x758], R55 ;  /* 0x0007583701007387 */ /* 0x0003e40000100800 */
[----:B-1----:R-:W-:Y:S02]  /*48ba0*/  IMAD.MOV.U32 R43, RZ, RZ, R55 ;  /* 0x000000ffff2b7224 */ /* 0x002fe400078e0037 */
[----:B------:R-:W-:Y:S01]  /*48bb0*/  STL [R1+0x764], R57 ;  /* 0x0007643901007387 */ /* 0x000fe20000100800 */
[----:B------:R-:W-:-:S03]  /*48bc0*/  MOV R42, R46 ;  /* 0x0000002e002a7202 */ /* 0x000fc60000000f00 */
[----:B------:R-:W3:Y:S04]  /*48bd0*/  LDL.LU R55, [R1+0x8d8] ;  /* 0x0008d80001377983 */ /* 0x000ee80000300800 */
[----:B------:R-:W-:Y:S04]  /*48be0*/  STL [R1+0x760], R58 ;  /* 0x0007603a01007387 */ /* 0x000fe80000100800 */
[----:B------:R-:W3:Y:S01]  /*48bf0*/  LDL.LU R46, [R1+0x8e0] ;  /* 0x0008e000012e7983 */ /* 0x000ee20000300800 */
        /* <DEDUP_REMOVED lines=17> */
[----:B--2---:R-:W-:-:S03]  /*48d10*/  IMAD.MOV.U32 R43, RZ, RZ, R56 ;  /* 0x000000ffff2b7224 */ /* 0x004fc600078e0038 */
[----:B-1----:R-:W2:Y:S01]  /*48d20*/  LDL.LU R56, [R1+0x958] ;  /* 0x0009580001387983 */ /* 0x002ea20000300800 */
[----:B------:R-:W-:Y:S02]  /*48d30*/  MOV R42, R49 ;  /* 0x00000031002a7202 */ /* 0x000fe40000000f00 */
[-C--:B------:R-:W-:Y:S01]  /*48d40*/  IADD3 R47, P2, PT, R47, R2.reuse, RZ ;  /* 0x000000022f2f7210 */ /* 0x080fe20007f5e0ff */
[----:B------:R-:W2:Y:S01]  /*48d50*/  LDL.LU R49, [R1+0x960] ;  /* 0x0009600001317983 */ /* 0x000ea20000300800 */
[----:B------:R-:W-:-:S03]  /*48d60*/  IADD3 R50, P3, PT, R50, R2, RZ ;  /* 0x0000000232327210 */ /* 0x000fc60007f7e0ff */
[----:B------:R1:W-:Y:S04]  /*48d70*/  LDGSTS.E [R7+0x22500], desc[UR10][R42.64], P0 ;  /* 0x225000002a077fae */ /* 0x0003e800081a100a */
[----:B------:R-:W-:Y:S01]  /*48d80*/  STL [R1+0x85c], R47 ;  /* 0x00085c2f01007387 */ /* 0x000fe20000100800 */
[----:B-1----:R-:W-:Y:S02]  /*48d90*/  MOV R42, R47 ;  /* 0x0000002f002a7202 */ /* 0x002fe40000000f00 */
[----:B----4-:R-:W-:-:S05]  /*48da0*/  IADD3.X R52, PT, PT, R52, R3, RZ, P2, !PT ;  /* 0x0000000334347210 */ /* 0x010fca00017fe4ff */
[----:B------:R-:W-:Y:S01]  /*48db0*/  IMAD.MOV.U32 R43, RZ, RZ, R52 ;  /* 0x000000ffff2b7224 */ /* 0x000fe200078e0034 */
[----:B------:R1:W-:Y:S01]  /*48dc0*/  STL [R1+0x858], R52 ;  /* 0x0008583401007387 */ /* 0x0003e20000100800 */
[----:B------:R-:W-:-:S03]  /*48dd0*/  IMAD.X R53, R53, 0x1, R3, P3 ;  /* 0x0000000135357824 */ /* 0x000fc600018e0603 */
[----:B------:R-:W-:Y:S04]  /*48de0*/  STL [R1+0x864], R50 ;  /* 0x0008643201007387 */ /* 0x000fe80000100800 */
[----:B------:R4:W-:Y:S04]  /*48df0*/  LDGSTS.E [R7+0x23400], desc[UR10][R42.64], P1 ;  /* 0x234000002a077fae */ /* 0x0009e800089a100a */
[----:B-1----:R-:W2:Y:S04]  /*48e00*/  LDL.LU R52, [R1+0x9dc] ;  /* 0x0009dc0001347983 */ /* 0x002ea80000300800 */
[----:B------:R1:W-:Y:S01]  /*48e10*/  STL [R1+0x860], R53 ;  /* 0x0008603501007387 */ /* 0x0003e20000100800 */
[----:B---3--:R-:W-:-:S03]  /*48e20*/  IADD3 R54, P2, PT, R54, R2, RZ ;  /* 0x0000000236367210 */ /* 0x008fc60007f5e0ff */
[----:B------:R-:W3:Y:S01]  /*48e30*/  LDL.LU R47, [R1+0x9e4] ;  /* 0x0009e400012f7983 */ /* 0x000ee20000300800 */
[----:B----4-:R-:W-:Y:S01]  /*48e40*/  IMAD.MOV.U32 R43, RZ, RZ, R53 ;  /* 0x000000ffff2b7224 */ /* 0x010fe200078e0035 */
[----:B------:R-:W-:Y:S02]  /*48e50*/  MOV R42, R50 ;  /* 0x00000032002a7202 */ /* 0x000fe40000000f00 */
[----:B------:R-:W-:Y:S01]  /*48e60*/  IADD3 R0, P3, PT, R0, R2, RZ ;  /* 0x0000000200007210 */ /* 0x000fe20007f7e0ff */
[----:B-1----:R-:W4:Y:S04]  /*48e70*/  LDL.LU R53, [R1+0x9d8] ;  /* 0x0009d80001357983 */ /* 0x002f280000300800 */
        /* <DEDUP_REMOVED lines=36> */
[----:B------:R-:W2:Y:S04]  /*490c0*/  LDL.LU R49, [R1+0xb64] ;  /* 0x000b640001317983 */ /* 0x000ea80000300800 */
[----:B------:R1:W-:Y:S01]  /*490d0*/  LDGSTS.E [R7+0x25500], desc[UR10][R42.64], P0 ;  /* 0x255000002a077fae */ /* 0x0003e200081a100a */
[----:B------:R-:W-:-:S05]  /*490e0*/  IADD3 R52, P2, PT, R52, R2, RZ ;  /* 0x0000000234347210 */ /* 0x000fca0007f5e0ff */
[----:B------:R1:W-:Y:S01]  /*490f0*/  STL [R1+0x9dc], R52 ;  /* 0x0009dc3401007387 */ /* 0x0003e20000100800 */
[----:B---3--:R-:W-:Y:S02]  /*49100*/  IADD3 R47, P3, PT, R47, R2, RZ ;  /* 0x000000022f2f7210 */ /* 0x008fe40007f7e0ff */
[----:B----4-:R-:W-:Y:S02]  /*49110*/  IADD3.X R53, PT, PT, R53, R3, RZ, P2, !PT ;  /* 0x0000000335357210 */ /* 0x010fe400017fe4ff */
[----:B-1----:R-:W-:Y:S01]  /*49120*/  MOV R42, R52 ;  /* 0x00000034002a7202 */ /* 0x002fe20000000f00 */
[----:B------:R-:W-:Y:S02]  /*49130*/  IMAD.X R50, R50, 0x1, R3, P3 ;  /* 0x0000000132327824 */ /* 0x000fe400018e0603 */
[----:B------:R1:W-:Y:S01]  /*49140*/  STL [R1+0x9d8], R53 ;  /* 0x0009d83501007387 */ /* 0x0003e20000100800 */
[----:B------:R-:W-:-:S03]  /*49150*/  IMAD.MOV.U32 R43, RZ, RZ, R53 ;  /* 0x000000ffff2b7224 */ /* 0x000fc600078e0035 */
[----:B------:R3:W-:Y:S04]  /*49160*/  STL [R1+0x9e4], R47 ;  /* 0x0009e42f01007387 */ /* 0x0007e80000100800 */
[----:B------:R-:W4:Y:S04]  /*49170*/  LDL.LU R52, [R1+0xb58] ;  /* 0x000b580001347983 */ /* 0x000f280000300800 */
[----:B------:R3:W-:Y:S04]  /*49180*/  STL [R1+0x9e0], R50 ;  /* 0x0009e03201007387 */ /* 0x0007e80000100800 */
        /* <DEDUP_REMOVED lines=36> */
[----:B--2---:R-:W-:Y:S01]  /*493d0*/  IMAD.MOV.U32 R43, RZ, RZ, R56 ;  /* 0x000000ffff2b7224 */ /* 0x004fe200078e0038 */
[----:B------:R-:W-:-:S02]  /*493e0*/  MOV R42, R46 ;  /* 0x0000002e002a7202 */ /* 0x000fc40000000f00 */
[----:B-1----:R-:W2:Y:S01]  /*493f0*/  LDL.LU R56, [R1+0xc58] ;  /* 0x000c580001387983 */ /* 0x002ea20000300800 */
[----:B------:R-:W-:-:S03]  /*49400*/  IADD3 R6, P2, PT, R6, R2, RZ ;  /* 0x0000000206067210 */ /* 0x000fc60007f5e0ff */
        /* <DEDUP_REMOVED lines=16> */
[----:B------:R-:W-:Y:S02]  /*49510*/  IADD3 R50, P3, PT, R50, R2, RZ ;  /* 0x0000000232327210 */ /* 0x000fe40007f7e0ff */
[----:B-1----:R-:W4:Y:S01]  /*49520*/  LDL.LU R53, [R1+0xcd8] ;  /* 0x000cd80001357983 */ /* 0x002f220000300800 */
[----:B------:R-:W-:-:S03]  /*49530*/  MOV R42, R49 ;  /* 0x00000031002a7202 */ /* 0x000fc60000000f00 */
[----:B------:R-:W4:Y:S04]  /*49540*/  LDL.LU R49, [R1+0xce0] ;  /* 0x000ce00001317983 */ /* 0x000f280000300800 */
[----:B------:R1:W-:Y:S04]  /*49550*/  STL [R1+0xbdc], R47 ;  /* 0x000bdc2f01007387 */ /* 0x0003e80000100800 */
[----:B------:R1:W-:Y:S02]  /*49560*/  LDGSTS.E [R7+0x29500], desc[UR10][R42.64], P0 ;  /* 0x295000002a077fae */ /* 0x0003e400081a100a */
[----:B-1----:R-:W-:-:S02]  /*49570*/  MOV R42, R47 ;  /* 0x0000002f002a7202 */ /* 0x002fc40000000f00 */
[----:B------:R-:W-:-:S05]  /*49580*/  IADD3.X R55, PT, PT, R55, R3, RZ, P2, !PT ;  /* 0x0000000337377210 */ /* 0x000fca00017fe4ff */
[----:B------:R-:W-:Y:S01]  /*49590*/  STL [R1+0xbd8], R55 ;  /* 0x000bd83701007387 */ /* 0x000fe20000100800 */
[----:B------:R-:W-:-:S03]  /*495a0*/  IMAD.X R54, R54, 0x1, R3, P3 ;  /* 0x0000000136367824 */ /* 0x000fc600018e0603 */
[----:B------:R-:W-:Y:S01]  /*495b0*/  STL [R1+0xbe4], R50 ;  /* 0x000be43201007387 */ /* 0x000fe20000100800 */
[----:B------:R-:W-:-:S03]  /*495c0*/  IMAD.MOV.U32 R43, RZ, RZ, R55 ;  /* 0x000000ffff2b7224 */ /* 0x000fc600078e0037 */
[----:B------:R-:W4:Y:S04]  /*495d0*/  LDL.LU R57, [R1+0xd5c] ;  /* 0x000d5c0001397983 */ /* 0x000f280000300800 */
[----:B------:R1:W-:Y:S04]  /*495e0*/  STL [R1+0xbe0], R54 ;  /* 0x000be03601007387 */ /* 0x0003e80000100800 */
[----:B------:R-:W4:Y:S04]  /*495f0*/  LDL.LU R47, [R1+0xd64] ;  /* 0x000d6400012f7983 */ /* 0x000f280000300800 */
[----:B------:R-:W4:Y:S04]  /*49600*/  LDL.LU R58, [R1+0xd58] ;  /* 0x000d5800013a7983 */ /* 0x000f280000300800 */
[----:B------:R1:W-:Y:S02]  /*49610*/  LDGSTS.E [R7+0x2a400], desc[UR10][R42.64], P1 ;  /* 0x2a4000002a077fae */ /* 0x0003e400089a100a */
[----:B-1----:R-:W-:-:S02]  /*49620*/  IMAD.MOV.U32 R43, RZ, RZ, R54 ;  /* 0x000000ffff2b7224 */ /* 0x002fc400078e0036 */
[----:B------:R-:W4:Y:S01]  /*49630*/  LDL.LU R54, [R1+0xd60] ;  /* 0x000d600001367983 */ /* 0x000f220000300800 */
[----:B------:R-:W-:-:S03]  /*49640*/  MOV R42, R50 ;  /* 0x00000032002a7202 */ /* 0x000fc60000000f00 */
[----:B------:R-:W4:Y:S04]  /*49650*/  LDL.LU R50, [R1+0xddc] ;  /* 0x000ddc0001327983 */ /* 0x000f280000300800 */
[----:B------:R-:W4:Y:S04]  /*49660*/  LDL.LU R55, [R1+0xde4] ;  /* 0x000de40001377983 */ /* 0x000f280000300800 */
[----:B------:R1:W-:Y:S01]  /*49670*/  LDGSTS.E [R7+0x2a500], desc[UR10][R42.64], P0 ;  /* 0x2a5000002a077fae */ /* 0x0003e200081a100a */
[-C--:B------:R-:W-:Y:S02]  /*49680*/  IADD3 R51, P2, PT, R51, R2.reuse, RZ ;  /* 0x0000000233337210 */ /* 0x080fe40007f5e0ff */
[----:B------:R-:W-:-:S03]  /*49690*/  IADD3 R0, P3, PT, R0, R2, RZ ;  /* 0x0000000200007210 */ /* 0x000fc60007f7e0ff */
[----:B------:R2:W-:Y:S02]  /*496a0*/  STL [R1+0xc5c], R51 ;  /* 0x000c5c3301007387 */ /* 0x0005e40000100800 */
[----:B--2---:R-:W-:Y:S02]  /*496b0*/  IADD3.X R56, PT, PT, R56, R3, RZ, P2, !PT ;  /* 0x0000000338387210 */ /* 0x004fe400017fe4ff */
[----:B-1----:R-:W-:Y:S01]  /*496c0*/  MOV R42, R51 ;  /* 0x00000033002a7202 */ /* 0x002fe20000000f00 */
[----:B------:R-:W-:Y:S02]  /*496d0*/  IMAD.X R46, R46, 0x1, R3, P3 ;  /* 0x000000012e2e7824 */ /* 0x000fe400018e0603 */
[----:B------:R1:W-:Y:S04]  /*496e0*/  STL [R1+0xc58], R56 ;  /* 0x000c583801007387 */ /* 0x0003e80000100800 */
[----:B------:R-:W-:Y:S01]  /*496f0*/  STL [R1+0xc64], R0 ;  /* 0x000c640001007387 */ /* 0x000fe20000100800 */
[----:B------:R-:W-:-:S03]  /*49700*/  IMAD.MOV.U32 R43, RZ, RZ, R56 ;  /* 0x000000ffff2b7224 */ /* 0x000fc600078e0038 */
[----:B------:R-:W2:Y:S04]  /*49710*/  LDL.LU R51, [R1+0xdd8] ;  /* 0x000dd80001337983 */ /* 0x000ea80000300800 */
[----:B------:R1:W-:Y:S04]  /*49720*/  STL [R1+0xc60], R46 ;  /* 0x000c602e01007387 */ /* 0x0003e80000100800 */
[----:B-1----:R-:W2:Y:S04]  /*49730*/  LDL.LU R56, [R1+0xde0] ;  /* 0x000de00001387983 */ /* 0x002ea80000300800 */
[----:B------:R1:W-:Y:S02]  /*49740*/  LDGSTS.E [R7+0x2b400], desc[UR10][R42.64], P1 ;  /* 0x2b4000002a077fae */ /* 0x0003e400089a100a */
[----:B-1----:R-:W-:Y:S01]  /*49750*/  MOV R42, R0 ;  /* 0x00000000002a7202 */ /* 0x002fe20000000f00 */
[----:B------:R-:W-:-:S02]  /*49760*/  IMAD.MOV.U32 R43, RZ, RZ, R46 ;  /* 0x000000ffff2b7224 */ /* 0x000fc400078e002e */
[----:B------:R-:W2:Y:S04]  /*49770*/  LDL.LU R46, [R1+0xe5c] ;  /* 0x000e5c00012e7983 */ /* 0x000ea80000300800 */
[----:B------:R1:W-:Y:S04]  /*49780*/  LDGSTS.E [R7+0x2b500], desc[UR10][R42.64], P0 ;  /* 0x2b5000002a077fae */ /* 0x0003e800081a100a */
[----:B------:R-:W2:Y:S01]  /*49790*/  LDL.LU R0, [R1+0xe64] ;  /* 0x000e640001007983 */ /* 0x000ea20000300800 */
[----:B------:R-:W-:-:S04]  /*497a0*/  IADD3 R52, P2, PT, R52, R2, RZ ;  /* 0x0000000234347210 */ /* 0x000fc80007f5e0ff */
[----:B-1----:R-:W-:Y:S01]  /*497b0*/  MOV R42, R52 ;  /* 0x00000034002a7202 */ /* 0x002fe20000000f00 */
[----:B------:R1:W-:Y:S01]  /*497c0*/  STL [R1+0xcdc], R52 ;  /* 0x000cdc3401007387 */ /* 0x0003e20000100800 */
[----:B---3--:R-:W-:Y:S02]  /*497d0*/  IADD3 R6, P3, PT, R6, R2, RZ ;  /* 0x0000000206067210 */ /* 0x008fe40007f7e0ff */
[----:B----4-:R-:W-:-:S05]  /*497e0*/  IADD3.X R53, PT, PT, R53, R3, RZ, P2, !PT ;  /* 0x0000000335357210 */ /* 0x010fca00017fe4ff */
[----:B------:R-:W-:Y:S01]  /*497f0*/  IMAD.MOV.U32 R43, RZ, RZ, R53 ;  /* 0x000000ffff2b7224 */ /* 0x000fe200078e0035 */
[----:B------:R3:W-:Y:S01]  /*49800*/  STL [R1+0xcd8], R53 ;  /* 0x000cd83501007387 */ /* 0x0007e20000100800 */
[----:B------:R-:W-:-:S03]  /*49810*/  IMAD.X R49, R49, 0x1, R3, P3 ;  /* 0x0000000131317824 */ /* 0x000fc600018e0603 */
[----:B------:R4:W-:Y:S04]  /*49820*/  STL [R1+0xce4], R6 ;  /* 0x000ce40601007387 */ /* 0x0009e80000100800 */
[----:B-1----:R-:W2:Y:S04]  /*49830*/  LDL.LU R52, [R1+0xe58] ;  /* 0x000e580001347983 */ /* 0x002ea80000300800 */
[----:B------:R1:W-:Y:S04]  /*49840*/  LDGSTS.E [R7+0x2c400], desc[UR10][R42.64], P1 ;  /* 0x2c4000002a077fae */ /* 0x0003e800089a100a */
[----:B------:R4:W-:Y:S04]  /*49850*/  STL [R1+0xce0], R49 ;  /* 0x000ce03101007387 */ /* 0x0009e80000100800 */
[----:B---3--:R-:W3:Y:S01]  /*49860*/  LDL.LU R53, [R1+0xe60] ;  /* 0x000e600001357983 */ /* 0x008ee20000300800 */
[----:B-1----:R-:W-:Y:S01]  /*49870*/  MOV R42, R6 ;  /* 0x00000006002a7202 */ /* 0x002fe20000000f00 */
[----:B------:R-:W-:-:S02]  /*49880*/  IMAD.MOV.U32 R43, RZ, RZ, R49 ;  /* 0x000000ffff2b7224 */ /* 0x000fc400078e0031 */
[----:B----4-:R-:W4:Y:S04]  /*49890*/  LDL.LU R6, [R1+0x6ec] ;  /* 0x0006ec0001067983 */ /* 0x010f280000300800 */
[----:B------:R1:W-:Y:S04]  /*498a0*/  LDGSTS.E [R7+0x2c500], desc[UR10][R42.64], P0 ;  /* 0x2c5000002a077fae */ /* 0x0003e800081a100a */
[----:B------:R-:W4:Y:S01]  /*498b0*/  LDL.LU R49, [R1+0x6f4] ;  /* 0x0006f40001317983 */ /* 0x000f220000300800 */
[----:B------:R-:W-:-:S04]  /*498c0*/  IADD3 R57, P2, PT, R57, R2, RZ ;  /* 0x0000000239397210 */ /* 0x000fc80007f5e0ff */
[----:B-1----:R-:W-:Y:S02]  /*498d0*/  MOV R42, R57 ;  /* 0x00000039002a7202 */ /* 0x002fe40000000f00 */
[----:B------:R-:W-:Y:S02]  /*498e0*/  IADD3 R47, P3, PT, R47, R2, RZ ;  /* 0x000000022f2f7210 */ /* 0x000fe40007f7e0ff */
[----:B------:R-:W-:Y:S01]  /*498f0*/  IADD3.X R58, PT, PT, R58, R3, RZ, P2, !PT ;  /* 0x000000033a3a7210 */ /* 0x000fe200017fe4ff */
[----:B------:R-:W-:Y:S04]  /*49900*/  STL [R1+0xd5c], R57 ;  /* 0x000d5c3901007387 */ /* 0x000fe80000100800 */
[----:B------:R-:W-:Y:S01]  /*49910*/  IMAD.MOV.U32 R43, RZ, RZ, R58 ;  /* 0x000000ffff2b7224 */ /* 0x000fe200078e003a */
[----:B------:R-:W-:Y:S04]  /*49920*/  STL [R1+0xd58], R58 ;  /* 0x000d583a01007387 */ /* 0x000fe80000100800 */
[----:B------:R1:W-:Y:S04]  /*49930*/  STL [R1+0xd64], R47 ;  /* 0x000d642f01007387 */ /* 0x0003e80000100800 */
[----:B------:R1:W-:Y:S01]  /*49940*/  LDGSTS.E [R7+0x2d400], desc[UR10][R42.64], P1 ;  /* 0x2d4000002a077fae */ /* 0x0003e200089a100a */
[----:B------:R-:W-:-:S05]  /*49950*/  IMAD.X R54, R54, 0x1, R3, P3 ;  /* 0x0000000136367824 */ /* 0x000fca00018e0603 */
[----:B------:R1:W-:Y:S02]  /*49960*/  STL [R1+0xd60], R54 ;  /* 0x000d603601007387 */ /* 0x0003e40000100800 */
[----:B-1----:R-:W-:Y:S02]  /*49970*/  MOV R42, R47 ;  /* 0x0000002f002a7202 */ /* 0x002fe40000000f00 */
[----:B------:R-:W4:Y:S01]  /*49980*/  LDL.LU R47, [R1+0x6e8] ;  /* 0x0006e800012f7983 */ /* 0x000f220000300800 */
[----:B------:R-:W-:-:S03]  /*49990*/  IMAD.MOV.U32 R43, RZ, RZ, R54 ;  /* 0x000000ffff2b7224 */ /* 0x000fc600078e0036 */
[----:B------:R-:W4:Y:S01]  /*499a0*/  LDL.LU R54, [R1+0x6f0] ;  /* 0x0006f00001367983 */ /* 0x000f220000300800 */
[-C--:B------:R-:W-:Y:S02]  /*499b0*/  IADD3 R50, P2, PT, R50, R2.reuse, RZ ;  /* 0x0000000232327210 */ /* 0x080fe40007f5e0ff */
[----:B------:R-:W-:Y:S01]  /*499c0*/  IADD3 R55, P3, PT, R55, R2, RZ ;  /* 0x0000000237377210 */ /* 0x000fe20007f7e0ff */
[----:B------:R1:W-:Y:S04]  /*499d0*/  LDGSTS.E [R7+0x2d500], desc[UR10][R42.64], P0 ;  /* 0x2d5000002a077fae */ /* 0x0003e800081a100a */
[----:B------:R2:W-:Y:S01]  /*499e0*/  STL [R1+0xddc], R50 ;  /* 0x000ddc3201007387 */ /* 0x0005e20000100800 */
[----:B-1----:R-:W-:Y:S02]  /*499f0*/  MOV R42, R50 ;  /* 0x00000032002a7202 */ /* 0x002fe40000000f00 */
[----:B--2---:R-:W-:-:S05]  /*49a00*/  IADD3.X R51, PT, PT, R51, R3, RZ, P2, !PT ;  /* 0x0000000333337210 */ /* 0x004fca00017fe4ff */
[----:B------:R1:W-:Y:S01]  /*49a10*/  STL [R1+0xdd8], R51 ;  /* 0x000dd83301007387 */ /* 0x0003e20000100800 */
[----:B------:R-:W-:-:S03]  /*49a20*/  IMAD.X R56, R56, 0x1, R3, P3 ;  /* 0x0000000138387824 */ /* 0x000fc600018e0603 */
[----:B------:R-:W-:Y:S01]  /*49a30*/  STL [R1+0xde4], R55 ;  /* 0x000de43701007387 */ /* 0x000fe20000100800 */
[----:B------:R-:W-:-:S03]  /*49a40*/  IMAD.MOV.U32 R43, RZ, RZ, R51 ;  /* 0x000000ffff2b7224 */ /* 0x000fc600078e0033 */
[----:B------:R-:W2:Y:S04]  /*49a50*/  LDL.LU R50, [R1+0x76c] ;  /* 0x00076c0001327983 */ /* 0x000ea80000300800 */
[----:B------:R1:W-:Y:S04]  /*49a60*/  STL [R1+0xde0], R56 ;  /* 0x000de03801007387 */ /* 0x0003e80000100800 */
[----:B-1----:R-:W2:Y:S04]  /*49a70*/  LDL.LU R51, [R1+0x774] ;  /* 0x0007740001337983 */ /* 0x002ea80000300800 */
[----:B------:R-:W2:Y:S04]  /*49a80*/  LDL.LU R57, [R1+0x768] ;  /* 0x0007680001397983 */ /* 0x000ea80000300800 */
[----:B------:R1:W-:Y:S01]  /*49a90*/  LDGSTS.E [R7+0x2e400], desc[UR10][R42.64], P1 ;  /* 0x2e4000002a077fae */ /* 0x0003e200089a100a */
[----:B------:R-:W-:Y:S01]  /*49aa0*/  IADD3 R46, P2, PT, R46, R2, RZ ;  /* 0x000000022e2e7210 */ /* 0x000fe20007f5e0ff */
[----:B-1----:R-:W-:-:S02]  /*49ab0*/  IMAD.MOV.U32 R43, RZ, RZ, R56 ;  /* 0x000000ffff2b7224 */ /* 0x002fc400078e0038 */
[----:B------:R-:W2:Y:S01]  /*49ac0*/  LDL.LU R56, [R1+0x770] ;  /* 0x0007700001387983 */ /* 0x000ea20000300800 */
[----:B------:R-:W-:Y:S02]  /*49ad0*/  IADD3 R0, P3, PT, R0, R2, RZ ;  /* 0x0000000200007210 */ /* 0x000fe40007f7e0ff */
[----:B------:R-:W-:Y:S01]  /*49ae0*/  MOV R42, R55 ;  /* 0x00000037002a7202 */ /* 0x000fe20000000f00 */
[----:B------:R-:W-:Y:S04]  /*49af0*/  STL [R1+0xe5c], R46 ;  /* 0x000e5c2e01007387 */ /* 0x000fe80000100800 */
[----:B------:R1:W-:Y:S01]  /*49b00*/  LDGSTS.E [R7+0x2e500], desc[UR10][R42.64], P0 ;  /* 0x2e5000002a077fae */ /* 0x0003e200081a100a */
[----:B------:R-:W-:Y:S02]  /*49b10*/  IADD3.X R52, PT, PT, R52, R3, RZ, P2, !PT ;  /* 0x0000000334347210 */ /* 0x000fe400017fe4ff */
[----:B-1----:R-:W-:-:S03]  /*49b20*/  MOV R42, R46 ;  /* 0x0000002e002a7202 */ /* 0x002fc60000000f00 */
[----:B------:R1:W-:Y:S01]  /*49b30*/  STL [R1+0xe58], R52 ;  /* 0x000e583401007387 */ /* 0x0003e20000100800 */
[----:B------:R-:W-:-:S03]  /*49b40*/  IMAD.MOV.U32 R43, RZ, RZ, R52 ;  /* 0x000000ffff2b7224 */ /* 0x000fc600078e0034 */
[----:B------:R1:W-:Y:S01]  /*49b50*/  STL [R1+0xe64], R0 ;  /* 0x000e640001007387 */ /* 0x0003e20000100800 */
[----:B---3--:R-:W-:-:S03]  /*49b60*/  IMAD.X R53, R53, 0x1, R3, P3 ;  /* 0x0000000135357824 */ /* 0x008fc600018e0603 */
[----:B------:R3:W-:Y:S04]  /*49b70*/  LDGSTS.E [R7+0x2f400], desc[UR10][R42.64], P1 ;  /* 0x2f4000002a077fae */ /* 0x0007e800089a100a */
[----:B-1----:R-:W2:Y:S01]  /*49b80*/  LDL.LU R52, [R1+0x7ec] ;  /* 0x0007ec0001347983 */ /* 0x002ea20000300800 */
[----:B----4-:R-:W-:-:S03]  /*49b90*/  IADD3 R6, P2, PT, R6, R2, RZ ;  /* 0x0000000206067210 */ /* 0x010fc60007f5e0ff */
[----:B------:R1:W-:Y:S04]  /*49ba0*/  STL [R1+0xe60], R53 ;  /* 0x000e603501007387 */ /* 0x0003e80000100800 */
[----:B------:R-:W4:Y:S01]  /*49bb0*/  LDL.LU R46, [R1+0x7f4] ;  /* 0x0007f400012e7983 */ /* 0x000f220000300800 */
[----:B---3--:R-:W-:-:S03]  /*49bc0*/  MOV R42, R0 ;  /* 0x00000000002a7202 */ /* 0x008fc60000000f00 */
[----:B------:R-:W3:Y:S01]  /*49bd0*/  LDL.LU R55, [R1+0x7e8] ;  /* 0x0007e80001377983 */ /* 0x000ee20000300800 */
[----:B------:R-:W-:Y:S01]  /*49be0*/  IMAD.MOV.U32 R43, RZ, RZ, R53 ;  /* 0x000000ffff2b7224 */ /* 0x000fe200078e0035 */
[----:B------:R-:W-:Y:S02]  /*49bf0*/  LOP3.LUT R0, R44, 0x30, RZ, 0x3c, !PT ;  /* 0x000000302c007812 */ /* 0x000fe400078e3cff */
[----:B-1----:R-:W3:Y:S01]  /*49c00*/  LDL.LU R53, [R1+0x7f0] ;  /* 0x0007f00001357983 */ /* 0x002ee20000300800 */
[----:B------:R-:W-:Y:S02]  /*49c10*/  IADD3 R49, P3, PT, R49, R2, RZ ;  /* 0x0000000231317210 */ /* 0x000fe40007f7e0ff */
[----:B------:R-:W-:Y:S01]  /*49c20*/  VIADD R0, R0, UR7 ;  /* 0x0000000700007c36 */ /* 0x000fe20008000000 */
[----:B------:R1:W-:Y:S04]  /*49c30*/  LDGSTS.E [R7+0x2f500], desc[UR10][R42.64], P0 ;  /* 0x2f5000002a077fae */ /* 0x0003e800081a100a */
[----:B------:R-:W-:Y:S04]  /*49c40*/  STL [R1+0x6ec], R6 ;  /* 0x0006ec0601007387 */ /* 0x000fe80000100800 */
[----:B------:R-:W-:Y:S01]  /*49c50*/  STL [R1+0x6f4], R49 ;  /* 0x0006f43101007387 */ /* 0x000fe20000100800 */
[----:B------:R-:W-:-:S05]  /*49c60*/  IADD3.X R47, PT, PT, R47, R3, RZ, P2, !PT ;  /* 0x000000032f2f7210 */ /* 0x000fca00017fe4ff */
[----:B-1----:R-:W-:Y:S01]  /*49c70*/  IMAD.MOV.U32 R7, RZ, RZ, R47 ;  /* 0x000000ffff077224 */ /* 0x002fe200078e002f */
[----:B------:R-:W-:Y:S01]  /*49c80*/  IADD3.X R54, PT, PT, R54, R3, RZ, P3, !PT ;  /* 0x0000000336367210 */ /* 0x000fe20001ffe4ff */
[----:B------:R1:W-:Y:S04]  /*49c90*/  STL [R1+0x6e8], R47 ;  /* 0x0006e82f01007387 */ /* 0x0003e80000100800 */
[----:B------:R1:W-:Y:S04]  /*49ca0*/  LDGSTS.E [R0+0x20600], desc[UR10][R6.64], P1 ;  /* 0x2060000006007fae */ /* 0x0003e800089a100a */
[----:B-1----:R-:W3:Y:S04]  /*49cb0*/  LDL.LU R47, [R1+0x86c] ;  /* 0x00086c00012f7983 */ /* 0x002ee80000300800 */
[----:B------:R-:W3:Y:S01]  /*49cc0*/  LDL.LU R43, [R1+0x874] ;  /* 0x00087400012b7983 */ /* 0x000ee20000300800 */
[----:B------:R-:W-:-:S03]  /*49cd0*/  IMAD.MOV.U32 R7, RZ, RZ, R54 ;  /* 0x000000ffff077224 */ /* 0x000fc600078e0036 */
[----:B------:R1:W-:Y:S01]  /*49ce0*/  STL [R1+0x6f0], R54 ;  /* 0x0006f03601007387 */ /* 0x0003e20000100800 */
[----:B------:R-:W-:-:S05]  /*49cf0*/  MOV R6, R49 ;  /* 0x0000003100067202 */ /* 0x000fca0000000f00 */
[----:B------:R2:W-:Y:S04]  /*49d00*/  LDGSTS.E [R0+0x20700], desc[UR10][R6.64], P0 ;  /* 0x2070000006007fae */ /* 0x0005e800081a100a */
[----:B-1----:R-:W3:Y:S04]  /*49d10*/  LDL.LU R54, [R1+0x868] ;  /* 0x0008680001367983 */ /* 0x002ee80000300800 */
[----:B------:R-:W3:Y:S01]  /*49d20*/  LDL.LU R49, [R1+0x870] ;  /* 0x0008700001317983 */ /* 0x000ee20000300800 */
[-C--:B--2---:R-:W-:Y:S02]  /*49d30*/  IADD3 R50, P2, PT, R50, R2.reuse, RZ ;  /* 0x0000000232327210 */ /* 0x084fe40007f5e0ff */
[----:B------:R-:W-:-:S02]  /*49d40*/  IADD3 R51, P3, PT, R51, R2, RZ ;  /* 0x0000000233337210 */ /* 0x000fc40007f7e0ff */
[----:B------:R-:W-:Y:S01]  /*49d50*/  IADD3.X R57, PT, PT, R57, R3, RZ, P2, !PT ;  /* 0x0000000339397210 */ /* 0x000fe200017fe4ff */
[----:B------:R1:W-:Y:S01]  /*49d60*/  STL [R1+0x76c], R50 ;  /* 0x00076c3201007387 */ /* 0x0003e20000100800 */
[----:B------:R-:W-:-:S03]  /*49d70*/  MOV R6, R50 ;  /* 0x0000003200067202 */ /* 0x000fc60000000f00 */
[----:B------:R-:W-:Y:S01]  /*49d80*/  IMAD.MOV.U32 R7, RZ, RZ, R57 ;  /* 0x000000ffff077224 */ /* 0x000fe200078e0039 */
[----:B------:R-:W-:Y:S04]  /*49d90*/  STL [R1+0x768], R57 ;  /* 0x0007683901007387 */ /* 0x000fe80000100800 */
[----:B------:R-:W-:Y:S04]  /*49da0*/  STL [R1+0x774], R51 ;  /* 0x0007743301007387 */ /* 0x000fe80000100800 */
[----:B-1----:R-:W2:Y:S01]  /*49db0*/  LDL.LU R50, [R1+0x8ec] ;  /* 0x0008ec0001327983 */ /* 0x002ea20000300800 */
[----:B------:R-:W-:-:S03]  /*49dc0*/  IMAD.X R56, R56, 0x1, R3, P3 ;  /* 0x0000000138387824 */ /* 0x000fc600018e0603 */
[----:B------:R1:W-:Y:S04]  /*49dd0*/  LDGSTS.E [R0+0x21600], desc[UR10][R6.64], P1 ;  /* 0x2160000006007fae */ /* 0x0003e800089a100a */
[----:B------:R1:W-:Y:S04]  /*49de0*/  STL [R1+0x770], R56 ;  /* 0x0007703801007387 */ /* 0x0003e80000100800 */
[----:B------:R-:W2:Y:S01]  /*49df0*/  LDL.LU R42, [R1+0x8f4] ;  /* 0x0008f400012a7983 */ /* 0x000ea20000300800 */
[----:B-1----:R-:W-:-:S03]  /*49e00*/  IMAD.MOV.U32 R7, RZ, RZ, R56 ;  /* 0x000000ffff077224 */ /* 0x002fc600078e0038 */
[----:B------:R-:W2:Y:S01]  /*49e10*/  LDL.LU R56, [R1+0x8e8] ;  /* 0x0008e80001387983 */ /* 0x000ea20000300800 */
[----:B------:R-:W-:-:S03]  /*49e20*/  MOV R6, R51 ;  /* 0x0000003300067202 */ /* 0x000fc60000000f00 */
[----:B------:R-:W2:Y:S04]  /*49e30*/  LDL.LU R51, [R1+0x8f0] ;  /* 0x0008f00001337983 */ /* 0x000ea80000300800 */
[----:B------:R1:W-:Y:S01]  /*49e40*/  LDGSTS.E [R0+0x21700], desc[UR10][R6.64], P0 ;  /* 0x2170000006007fae */ /* 0x0003e200081a100a */
[-C--:B------:R-:W-:Y:S02]  /*49e50*/  IADD3 R52, P2, PT, R52, R2.reuse, RZ ;  /* 0x0000000234347210 */ /* 0x080fe40007f5e0ff */
[----:B----4-:R-:W-:Y:S02]  /*49e60*/  IADD3 R46, P3, PT, R46, R2, RZ ;  /* 0x000000022e2e7210 */ /* 0x010fe40007f7e0ff */
[----:B---3--:R-:W-:Y:S01]  /*49e70*/  IADD3.X R55, PT, PT, R55, R3, RZ, P2, !PT ;  /* 0x0000000337377210 */ /* 0x008fe200017fe4ff */
[----:B------:R3:W-:Y:S01]  /*49e80*/  STL [R1+0x7ec], R52 ;  /* 0x0007ec3401007387 */ /* 0x0007e20000100800 */
[----:B-1----:R-:W-:Y:S01]  /*49e90*/  MOV R6, R52 ;  /* 0x0000003400067202 */ /* 0x002fe20000000f00 */
[----:B------:R-:W-:-:S02]  /*49ea0*/  IMAD.X R53, R53, 0x1, R3, P3 ;  /* 0x0000000135357824 */ /* 0x000fc400018e0603 */
[----:B------:R1:W-:Y:S04]  /*49eb0*/  STL [R1+0x7e8], R55 ;  /* 0x0007e83701007387 */ /* 0x0003e80000100800 */
[----:B------:R4:W-:Y:S01]  /*49ec0*/  STL [R1+0x7f4], R46 ;  /* 0x0007f42e01007387 */ /* 0x0009e20000100800 */
[----:B------:R-:W-:-:S03]  /*49ed0*/  IMAD.MOV.U32 R7, RZ, RZ, R55 ;  /* 0x000000ffff077224 */ /* 0x000fc600078e0037 */
[----:B---3--:R-:W3:Y:S04]  /*49ee0*/  LDL.LU R52, [R1+0x96c] ;  /* 0x00096c0001347983 */ /* 0x008ee80000300800 */
[----:B------:R4:W-:Y:S04]  /*49ef0*/  STL [R1+0x7f0], R53 ;  /* 0x0007f03501007387 */ /* 0x0009e80000100800 */
[----:B------:R-:W3:Y:S04]  /*49f00*/  LDL.LU R57, [R1+0x974] ;  /* 0x0009740001397983 */ /* 0x000ee80000300800 */
[----:B-1----:R-:W3:Y:S04]  /*49f10*/  LDL.LU R55, [R1+0x968] ;  /* 0x0009680001377983 */ /* 0x002ee80000300800 */
[----:B------:R1:W-:Y:S04]  /*49f20*/  LDGSTS.E [R0+0x22600], desc[UR10][R6.64], P1 ;  /* 0x2260000006007fae */ /* 0x0003e800089a100a */
[----:B------:R-:W3:Y:S01]  /*49f30*/  LDL.LU R58, [R1+0x970] ;  /* 0x00097000013a7983 */ /* 0x000ee20000300800 */
[----:B-1----:R-:W-:Y:S01]  /*49f40*/  MOV R6, R46 ;  /* 0x0000002e00067202 */ /* 0x002fe20000000f00 */
[----:B------:R-:W-:-:S02]  /*49f50*/  IMAD.MOV.U32 R7, RZ, RZ, R53 ;  /* 0x000000ffff077224 */ /* 0x000fc400078e0035 */
[----:B----4-:R-:W4:Y:S04]  /*49f60*/  LDL.LU R46, [R1+0x9ec] ;  /* 0x0009ec00012e7983 */ /* 0x010f280000300800 */
[----:B------:R-:W4:Y:S04]  /*49f70*/  LDL.LU R53, [R1+0x9f4] ;  /* 0x0009f40001357983 */ /* 0x000f280000300800 */
[----:B------:R1:W-:Y:S01]  /*49f80*/  LDGSTS.E [R0+0x22700], desc[UR10][R6.64], P0 ;  /* 0x2270000006007fae */ /* 0x0003e200081a100a */
[-C--:B------:R-:W-:Y:S02]  /*49f90*/  IADD3 R47, P2, PT, R47, R2.reuse, RZ ;  /* 0x000000022f2f7210 */ /* 0x080fe40007f5e0ff */
[----:B------:R-:W-:-:S03]  /*49fa0*/  IADD3 R43, P3, PT, R43, R2, RZ ;  /* 0x000000022b2b7210 */ /* 0x000fc60007f7e0ff */
[----:B------:R1:W-:Y:S02]  /*49fb0*/  STL [R1+0x86c], R47 ;  /* 0x00086c2f01007387 */ /* 0x0003e40000100800 */
[----:B-1----:R-:W-:Y:S02]  /*49fc0*/  MOV R6, R47 ;  /* 0x0000002f00067202 */ /* 0x002fe40000000f00 */
[----:B------:R-:W-:Y:S01]  /*49fd0*/  IADD3.X R54, PT, PT, R54, R3, RZ, P2, !PT ;  /* 0x0000000336367210 */ /* 0x000fe200017fe4ff */
[----:B------:R-:W-:-:S04]  /*49fe0*/  IMAD.X R49, R49, 0x1, R3, P3 ;  /* 0x0000000131317824 */ /* 0x000fc800018e0603 */
        /* <DEDUP_REMOVED lines=19> */
[----:B------:R-:W-:Y:S04]  /*4a120*/  STL [R1+0x8f4], R42 ;  /* 0x0008f42a01007387 */ /* 0x000fe80000100800 */
[----:B--2---:R-:W2:Y:S01]  /*4a130*/  LDL.LU R50, [R1+0xa68] ;  /* 0x000a680001327983 */ /* 0x004ea20000300800 */
[----:B------:R-:W-:-:S03]  /*4a140*/  IMAD.MOV.U32 R7, RZ, RZ, R56 ;  /* 0x000000ffff077224 */ /* 0x000fc600078e0038 */
[----:B------:R1:W-:Y:S04]  /*4a150*/  STL [R1+0x8f0], R51 ;  /* 0x0008f03301007387 */ /* 0x0003e80000100800 */
[----:B-1----:R-:W2:Y:S04]  /*4a160*/  LDL.LU R56, [R1+0xa70] ;  /* 0x000a700001387983 */ /* 0x002ea80000300800 */
[----:B------:R1:W-:Y:S02]  /*4a170*/  LDGSTS.E [R0+0x24600], desc[UR10][R6.64], P1 ;  /* 0x2460000006007fae */ /* 0x0003e400089a100a */
[----:B-1----:R-:W-:Y:S01]  /*4a180*/  MOV R6, R42 ;  /* 0x0000002a00067202 */ /* 0x002fe20000000f00 */
[----:B------:R-:W-:-:S02]  /*4a190*/  IMAD.MOV.U32 R7, RZ, RZ, R51 ;  /* 0x000000ffff077224 */ /* 0x000fc400078e0033 */
[----:B------:R-:W2:Y:S04]  /*4a1a0*/  LDL.LU R51, [R1+0xaec] ;  /* 0x000aec0001337983 */ /* 0x000ea80000300800 */
[----:B------:R-:W2:Y:S04]  /*4a1b0*/  LDL.LU R42, [R1+0xaf4] ;  /* 0x000af400012a7983 */ /* 0x000ea80000300800 */
[----:B------:R1:W-:Y:S01]  /*4a1c0*/  LDGSTS.E [R0+0x24700], desc[UR10][R6.64], P0 ;  /* 0x2470000006007fae */ /* 0x0003e200081a100a */
[-C--:B---3--:R-:W-:Y:S02]  /*4a1d0*/  IADD3 R52, P2, PT, R52, R2.reuse, RZ ;  /* 0x0000000234347210 */ /* 0x088fe40007f5e0ff */
[----:B------:R-:W-:-:S02]  /*4a1e0*/  IADD3 R57, P3, PT, R57, R2, RZ ;  /* 0x0000000239397210 */ /* 0x000fc40007f7e0ff */
[----:B------:R-:W-:Y:S01]  /*4a1f0*/  IADD3.X R55, PT, PT, R55, R3, RZ, P2, !PT ;  /* 0x0000000337377210 */ /* 0x000fe200017fe4ff */
[----:B------:R-:W-:Y:S01]  /*4a200*/  STL [R1+0x96c], R52 ;  /* 0x00096c3401007387 */ /* 0x000fe20000100800 */
[----:B-1----:R-:W-:-:S03]  /*4a210*/  MOV R6, R52 ;  /* 0x0000003400067202 */ /* 0x002fc60000000f00 */
[----:B------:R-:W-:Y:S01]  /*4a220*/  IMAD.MOV.U32 R7, RZ, RZ, R55 ;  /* 0x000000ffff077224 */ /* 0x000fe200078e0037 */
[----:B------:R1:W-:Y:S01]  /*4a230*/  STL [R1+0x968], R55 ;  /* 0x0009683701007387 */ /* 0x0003e20000100800 */
[----:B------:R-:W-:-:S03]  /*4a240*/  IMAD.X R58, R58, 0x1, R3, P3 ;  /* 0x000000013a3a7824 */ /* 0x000fc600018e0603 */
[----:B------:R-:W-:Y:S04]  /*4a250*/  STL [R1+0x974], R57 ;  /* 0x0009743901007387 */ /* 0x000fe80000100800 */
[----:B------:R3:W-:Y:S04]  /*4a260*/  LDGSTS.E [R0+0x25600], desc[UR10][R6.64], P1 ;  /* 0x2560000006007fae */ /* 0x0007e800089a100a */
[----:B-1----:R-:W2:Y:S01]  /*4a270*/  LDL.LU R55, [R1+0xae8] ;  /* 0x000ae80001377983 */ /* 0x002ea20000300800 */
[----:B----4-:R-:W-:-:S03]  /*4a280*/  IADD3 R46, P2, PT, R46, R2, RZ ;  /* 0x000000022e2e7210 */ /* 0x010fc60007f5e0ff */
[----:B------:R-:W-:Y:S01]  /*4a290*/  STL [R1+0x970], R58 ;  /* 0x0009703a01007387 */ /* 0x000fe20000100800 */
[----:B------:R-:W-:Y:S02]  /*4a2a0*/  IADD3 R53, P3, PT, R53, R2, RZ ;  /* 0x0000000235357210 */ /* 0x000fe40007f7e0ff */
[----:B---3--:R-:W-:Y:S01]  /*4a2b0*/  MOV R6, R57 ;  /* 0x0000003900067202 */ /* 0x008fe20000000f00 */
[----:B------:R-:W-:Y:S01]  /*4a2c0*/  IMAD.MOV.U32 R7, RZ, RZ, R58 ;  /* 0x000000ffff077224 */ /* 0x000fe200078e003a */
[----:B------:R-:W3:Y:S04]  /*4a2d0*/  LDL.LU R52, [R1+0xaf0] ;  /* 0x000af00001347983 */ /* 0x000ee80000300800 */
[----:B------:R1:W-:Y:S04]  /*4a2e0*/  LDGSTS.E [R0+0x25700], desc[UR10][R6.64], P0 ;  /* 0x2570000006007fae */ /* 0x0003e800081a100a */
[----:B------:R4:W-:Y:S01]  /*4a2f0*/  STL [R1+0x9ec], R46 ;  /* 0x0009ec2e01007387 */ /* 0x0009e20000100800 */
[----:B-1----:R-:W-:-:S02]  /*4a300*/  MOV R6, R46 ;  /* 0x0000002e00067202 */ /* 0x002fc40000000f00 */
[----:B------:R-:W-:-:S05]  /*4a310*/  IADD3.X R47, PT, PT, R47, R3, RZ, P2, !PT ;  /* 0x000000032f2f7210 */ /* 0x000fca00017fe4ff */
[----:B------:R-:W-:Y:S01]  /*4a320*/  IMAD.MOV.U32 R7, RZ, RZ, R47 ;  /* 0x000000ffff077224 */ /* 0x000fe200078e002f */
[----:B------:R1:W-:Y:S01]  /*4a330*/  STL [R1+0x9e8], R47 ;  /* 0x0009e82f01007387 */ /* 0x0003e20000100800 */
[----:B------:R-:W-:-:S03]  /*4a340*/  IMAD.X R54, R54, 0x1, R3, P3 ;  /* 0x0000000136367824 */ /* 0x000fc600018e0603 */
[----:B------:R1:W-:Y:S04]  /*4a350*/  STL [R1+0x9f4], R53 ;  /* 0x0009f43501007387 */ /* 0x0003e80000100800 */
[----:B----4-:R-:W4:Y:S04]  /*4a360*/  LDL.LU R46, [R1+0xb6c] ;  /* 0x000b6c00012e7983 */ /* 0x010f280000300800 */
[----:B------:R1:W-:Y:S04]  /*4a370*/  STL [R1+0x9f0], R54 ;  /* 0x0009f03601007387 */ /* 0x0003e80000100800 */
[----:B------:R1:W-:Y:S04]  /*4a380*/  LDGSTS.E [R0+0x26600], desc[UR10][R6.64], P1 ;  /* 0x2660000006007fae */ /* 0x0003e800089a100a */
[----:B-1----:R-:W4:Y:S01]  /*4a390*/  LDL.LU R47, [R1+0xb74] ;  /* 0x000b7400012f7983 */ /* 0x002f220000300800 */
[----:B------:R-:W-:-:S03]  /*4a3a0*/  MOV R6, R53 ;  /* 0x0000003500067202 */ /* 0x000fc60000000f00 */
[----:B------:R-:W4:Y:S01]  /*4a3b0*/  LDL.LU R53, [R1+0xb68] ;  /* 0x000b680001357983 */ /* 0x000f220000300800 */
[----:B------:R-:W-:-:S03]  /*4a3c0*/  IMAD.MOV.U32 R7, RZ, RZ, R54 ;  /* 0x000000ffff077224 */ /* 0x000fc600078e0036 */
[----:B------:R-:W4:Y:S01]  /*4a3d0*/  LDL.LU R54, [R1+0xb70] ;  /* 0x000b700001367983 */ /* 0x000f220000300800 */
[-C--:B------:R-:W-:Y:S02]  /*4a3e0*/  IADD3 R43, P2, PT, R43, R2.reuse, RZ ;  /* 0x000000022b2b7210 */ /* 0x080fe40007f5e0ff */
[----:B------:R-:W-:Y:S01]  /*4a3f0*/  IADD3 R49, P3, PT, R49, R2, RZ ;  /* 0x0000000231317210 */ /* 0x000fe20007f7e0ff */
[----:B------:R1:W-:Y:S04]  /*4a400*/  LDGSTS.E [R0+0x26700], desc[UR10][R6.64], P0 ;  /* 0x2670000006007fae */ /* 0x0003e800081a100a */
[----:B------:R-:W-:Y:S01]  /*4a410*/  STL [R1+0xa6c], R43 ;  /* 0x000a6c2b01007387 */ /* 0x000fe20000100800 */
        /* <DEDUP_REMOVED lines=12> */
[----:B------:R-:W-:-:S03]  /*4a4e0*/  MOV R6, R49 ;  /* 0x0000003100067202 */ /* 0x000fc60000000f00 */
[----:B------:R-:W2:Y:S01]  /*4a4f0*/  LDL.LU R49, [R1+0xbf0] ;  /* 0x000bf00001317983 */ /* 0x000ea20000300800 */
[-C--:B------:R-:W-:Y:S02]  /*4a500*/  IADD3 R51, P2, PT, R51, R2.reuse, RZ ;  /* 0x0000000233337210 */ /* 0x080fe40007f5e0ff */
[----:B------:R-:W-:Y:S01]  /*4a510*/  IADD3 R42, P3, PT, R42, R2, RZ ;  /* 0x000000022a2a7210 */ /* 0x000fe20007f7e0ff */
[----:B------:R1:W-:Y:S04]  /*4a520*/  LDGSTS.E [R0+0x27700], desc[UR10][R6.64], P0 ;  /* 0x2770000006007fae */ /* 0x0003e800081a100a */
[----:B------:R3:W-:Y:S01]  /*4a530*/  STL [R1+0xaec], R51 ;  /* 0x000aec3301007387 */ /* 0x0007e20000100800 */
[----:B-1----:R-:W-:Y:S02]  /*4a540*/  MOV R6, R51 ;  /* 0x0000003300067202 */ /* 0x002fe40000000f00 */
[----:B------:R-:W-:-:S05]  /*4a550*/  IADD3.X R55, PT, PT, R55, R3, RZ, P2, !PT ;  /* 0x0000000337377210 */ /* 0x000fca00017fe4ff */
[----:B------:R1:W-:Y:S01]  /*4a560*/  STL [R1+0xae8], R55 ;  /* 0x000ae83701007387 */ /* 0x0003e20000100800 */
[----:B---3--:R-:W-:-:S03]  /*4a570*/  IMAD.X R52, R52, 0x1, R3, P3 ;  /* 0x0000000134347824 */ /* 0x008fc600018e0603 */
[----:B------:R3:W-:Y:S01]  /*4a580*/  STL [R1+0xaf4], R42 ;  /* 0x000af42a01007387 */ /* 0x0007e20000100800 */
[----:B------:R-:W-:-:S03]  /*4a590*/  IMAD.MOV.U32 R7, RZ, RZ, R55 ;  /* 0x000000ffff077224 */ /* 0x000fc600078e0037 */
[----:B------:R-:W2:Y:S04]  /*4a5a0*/  LDL.LU R51, [R1+0xc6c] ;  /* 0x000c6c0001337983 */ /* 0x000ea80000300800 */
[----:B------:R3:W-:Y:S04]  /*4a5b0*/  STL [R1+0xaf0], R52 ;  /* 0x000af03401007387 */ /* 0x0007e80000100800 */
[----:B------:R-:W2:Y:S04]  /*4a5c0*/  LDL.LU R57, [R1+0xc74] ;  /* 0x000c740001397983 */ /* 0x000ea80000300800 */
[----:B-1----:R-:W2:Y:S04]  /*4a5d0*/  LDL.LU R55, [R1+0xc68] ;  /* 0x000c680001377983 */ /* 0x002ea80000300800 */
[----:B------:R1:W-:Y:S04]  /*4a5e0*/  LDGSTS.E [R0+0x28600], desc[UR10][R6.64], P1 ;  /* 0x2860000006007fae */ /* 0x0003e800089a100a */
[----:B------:R-:W2:Y:S01]  /*4a5f0*/  LDL.LU R58, [R1+0xc70] ;  /* 0x000c7000013a7983 */ /* 0x000ea20000300800 */
[----:B-1----:R-:W-:Y:S01]  /*4a600*/  MOV R6, R42 ;  /* 0x0000002a00067202 */ /* 0x002fe20000000f00 */
[----:B------:R-:W-:-:S02]  /*4a610*/  IMAD.MOV.U32 R7, RZ, RZ, R52 ;  /* 0x000000ffff077224 */ /* 0x000fc400078e0034 */
[----:B---3--:R-:W3:Y:S04]  /*4a620*/  LDL.LU R42, [R1+0xcec] ;  /* 0x000cec00012a7983 */ /* 0x008ee80000300800 */
[----:B------:R-:W3:Y:S04]  /*4a630*/  LDL.LU R52, [R1+0xcf4] ;  /* 0x000cf40001347983 */ /* 0x000ee80000300800 */
[----:B------:R1:W-:Y:S01]  /*4a640*/  LDGSTS.E [R0+0x28700], desc[UR10][R6.64], P0 ;  /* 0x2870000006007fae */ /* 0x0003e200081a100a */
[----:B----4-:R-:W-:-:S05]  /*4a650*/  IADD3 R46, P2, PT, R46, R2, RZ ;  /* 0x000000022e2e7210 */ /* 0x010fca0007f5e0ff */
[----:B------:R4:W-:Y:S01]  /*4a660*/  STL [R1+0xb6c], R46 ;  /* 0x000b6c2e01007387 */ /* 0x0009e20000100800 */
[----:B-1----:R-:W-:Y:S02]  /*4a670*/  MOV R6, R46 ;  /* 0x0000002e00067202 */ /* 0x002fe40000000f00 */
[----:B------:R-:W-:Y:S02]  /*4a680*/  IADD3 R47, P3, PT, R47, R2, RZ ;  /* 0x000000022f2f7210 */ /* 0x000fe40007f7e0ff */
[----:B------:R-:W-:-:S03]  /*4a690*/  IADD3.X R53, PT, PT, R53, R3, RZ, P2, !PT ;  /* 0x0000000335357210 */ /* 0x000fc600017fe4ff */
[----:B------:R-:W-:Y:S02]  /*4a6a0*/  IMAD.X R54, R54, 0x1, R3, P3 ;  /* 0x0000000136367824 */ /* 0x000fe400018e0603 */
[----:B------:R1:W-:Y:S04]  /*4a6b0*/  STL [R1+0xb68], R53 ;  /* 0x000b683501007387 */ /* 0x0003e80000100800 */
[----:B------:R1:W-:Y:S04]  /*4a6c0*/  STL [R1+0xb74], R47 ;  /* 0x000b742f01007387 */ /* 0x0003e80000100800 */
[----:B----4-:R-:W4:Y:S01]  /*4a6d0*/  LDL.LU R46, [R1+0xce8] ;  /* 0x000ce800012e7983 */ /* 0x010f220000300800 */
        /* <DEDUP_REMOVED lines=16> */
[----:B------:R-:W-:Y:S04]  /*4a7e0*/  STL [R1+0xbf4], R43 ;  /* 0x000bf42b01007387 */ /* 0x000fe80000100800 */
[----:B------:R-:W2:Y:S01]  /*4a7f0*/  LDL.LU R50, [R1+0xd68] ;  /* 0x000d680001327983 */ /* 0x000ea20000300800 */
        /* <DEDUP_REMOVED lines=9> */
[-C--:B------:R-:W-:Y:S02]  /*4a890*/  IADD3 R51, P2, PT, R51, R2.reuse, RZ ;  /* 0x0000000233337210 */ /* 0x080fe40007f5e0ff */
[----:B------:R-:W-:-:S02]  /*4a8a0*/  IADD3 R57, P3, PT, R57, R2, RZ ;  /* 0x0000000239397210 */ /* 0x000fc40007f7e0ff */
[----:B------:R-:W-:Y:S01]  /*4a8b0*/  IADD3.X R55, PT, PT, R55, R3, RZ, P2, !PT ;  /* 0x0000000337377210 */ /* 0x000fe200017fe4ff */
[----:B------:R-:W-:Y:S01]  /*4a8c0*/  STL [R1+0xc6c], R51 ;  /* 0x000c6c3301007387 */ /* 0x000fe20000100800 */
[----:B-1----:R-:W-:-:S03]  /*4a8d0*/  MOV R6, R51 ;  /* 0x0000003300067202 */ /* 0x002fc60000000f00 */
[----:B------:R1:W-:Y:S01]  /*4a8e0*/  STL [R1+0xc68], R55 ;  /* 0x000c683701007387 */ /* 0x0003e20000100800 */
[----:B------:R-:W-:Y:S02]  /*4a8f0*/  IMAD.MOV.U32 R7, RZ, RZ, R55 ;  /* 0x000000ffff077224 */ /* 0x000fe400078e0037 */
[----:B------:R-:W-:Y:S01]  /*4a900*/  IMAD.X R58, R58, 0x1, R3, P3 ;  /* 0x000000013a3a7824 */ /* 0x000fe200018e0603 */
[----:B------:R-:W-:Y:S04]  /*4a910*/  STL [R1+0xc74], R57 ;  /* 0x000c743901007387 */ /* 0x000fe80000100800 */
[----:B------:R3:W-:Y:S04]  /*4a920*/  LDGSTS.E [R0+0x2b600], desc[UR10][R6.64], P1 ;  /* 0x2b60000006007fae */ /* 0x0007e800089a100a */
[----:B-1----:R-:W2:Y:S01]  /*4a930*/  LDL.LU R55, [R1+0xde8] ;  /* 0x000de80001377983 */ /* 0x002ea20000300800 */
[----:B---3--:R-:W-:-:S03]  /*4a940*/  IADD3 R42, P2, PT, R42, R2, RZ ;  /* 0x000000022a2a7210 */ /* 0x008fc60007f5e0ff */
[----:B------:R-:W-:Y:S01]  /*4a950*/  STL [R1+0xc70], R58 ;  /* 0x000c703a01007387 */ /* 0x000fe20000100800 */
[----:B------:R-:W-:-:S03]  /*4a960*/  IADD3 R52, P3, PT, R52, R2, RZ ;  /* 0x0000000234347210 */ /* 0x000fc60007f7e0ff */
[----:B------:R-:W3:Y:S01]  /*4a970*/  LDL.LU R51, [R1+0xdf0] ;  /* 0x000df00001337983 */ /* 0x000ee20000300800 */
[----:B------:R-:W-:Y:S01]  /*4a980*/  MOV R6, R57 ;  /* 0x0000003900067202 */ /* 0x000fe20000000f00 */
[----:B------:R-:W-:Y:S02]  /*4a990*/  IMAD.MOV.U32 R7, RZ, RZ, R58 ;  /* 0x000000ffff077224 */ /* 0x000fe400078e003a */
[----:B------:R-:W-:Y:S04]  /*4a9a0*/  STL [R1+0xcec], R42 ;  /* 0x000cec2a01007387 */ /* 0x000fe80000100800 */
[----:B------:R1:W-:Y:S02]  /*4a9b0*/  LDGSTS.E [R0+0x2b700], desc[UR10][R6.64], P0 ;  /* 0x2b70000006007fae */ /* 0x0003e400081a100a */
[----:B-1----:R-:W-:-:S02]  /*4a9c0*/  MOV R6, R42 ;  /* 0x0000002a00067202 */ /* 0x002fc40000000f00 */
[----:B----4-:R-:W-:-:S05]  /*4a9d0*/  IADD3.X R46, PT, PT, R46, R3, RZ, P2, !PT ;  /* 0x000000032e2e7210 */ /* 0x010fca00017fe4ff */
        /* <DEDUP_REMOVED lines=8> */
[----:B----4-:R-:W-:-:S03]  /*4aa60*/  IMAD.MOV.U32 R7, RZ, RZ, R53 ;  /* 0x000000ffff077224 */ /* 0x010fc600078e0035 */
[----:B-1----:R-:W4:Y:S01]  /*4aa70*/  LDL.LU R53, [R1+0xe68] ;  /* 0x000e680001357983 */ /* 0x002f220000300800 */
[----:B------:R-:W-:-:S03]  /*4aa80*/  MOV R6, R52 ;  /* 0x0000003400067202 */ /* 0x000fc60000000f00 */
        /* <DEDUP_REMOVED lines=10> */
[----:B------:R2:W-:Y:S04]  /*4ab30*/  STL [R1+0xd74], R54 ;  /* 0x000d743601007387 */ /* 0x0005e80000100800 */
[----:B------:R2:W-:Y:S04]  /*4ab40*/  LDGSTS.E [R0+0x2d600], desc[UR10][R6.64], P1 ;  /* 0x2d60000006007fae */ /* 0x0005e800089a100a */
[----:B-1----:R-:W4:Y:S04]  /*4ab50*/  LDL.LU R50, [R1+0x6fc] ;  /* 0x0006fc0001327983 */ /* 0x002f280000300800 */
[----:B------:R-:W-:Y:S04]  /*4ab60*/  STL [R1+0xd70], R56 ;  /* 0x000d703801007387 */ /* 0x000fe80000100800 */
[----:B------:R-:W4:Y:S01]  /*4ab70*/  LDL.LU R47, [R1+0x704] ;  /* 0x00070400012f7983 */ /* 0x000f220000300800 */
[----:B--2---:R-:W-:-:S03]  /*4ab80*/  MOV R6, R54 ;  /* 0x0000003600067202 */ /* 0x004fc60000000f00 */
[----:B------:R-:W2:Y:S01]  /*4ab90*/  LDL.LU R54, [R1+0x6f8] ;  /* 0x0006f80001367983 */ /* 0x000ea20000300800 */
[----:B------:R-:W-:-:S03]  /*4aba0*/  IADD3 R49, P2, PT, R49, R2, RZ ;  /* 0x0000000231317210 */ /* 0x000fc60007f5e0ff */
[----:B------:R-:W2:Y:S01]  /*4abb0*/  LDL.LU R58, [R1+0x700] ;  /* 0x00070000013a7983 */ /* 0x000ea20000300800 */
[----:B------:R-:W-:Y:S01]  /*4abc0*/  IADD3 R43, P3, PT, R43, R2, RZ ;  /* 0x000000022b2b7210 */ /* 0x000fe20007f7e0ff */
[----:B------:R-:W-:Y:S02]  /*4abd0*/  IMAD.MOV.U32 R7, RZ, RZ, R56 ;  /* 0x000000ffff077224 */ /* 0x000fe400078e0038 */
[----:B------:R1:W-:Y:S04]  /*4abe0*/  STL [R1+0xdec], R49 ;  /* 0x000dec3101007387 */ /* 0x0003e80000100800 */
[----:B------:R1:W-:Y:S02]  /*4abf0*/  LDGSTS.E [R0+0x2d700], desc[UR10][R6.64], P0 ;  /* 0x2d70000006007fae */ /* 0x0003e400081a100a */
[----:B-1----:R-:W-:-:S02]  /*4ac00*/  MOV R6, R49 ;  /* 0x0000003100067202 */ /* 0x002fc40000000f00 */
        /* <DEDUP_REMOVED lines=16> */
[----:B------:R-:W-:-:S05]  /*4ad10*/  IADD3 R46, P2, PT, R46, R2, RZ ;  /* 0x000000022e2e7210 */ /* 0x000fca0007f5e0ff */
[----:B------:R4:W-:Y:S01]  /*4ad20*/  STL [R1+0xe6c], R46 ;  /* 0x000e6c2e01007387 */ /* 0x0009e20000100800 */
[----:B------:R-:W-:Y:S02]  /*4ad30*/  IADD3 R42, P3, PT, R42, R2, RZ ;  /* 0x000000022a2a7210 */ /* 0x000fe40007f7e0ff */
[----:B----4-:R-:W-:Y:S02]  /*4ad40*/  IADD3.X R53, PT, PT, R53, R3, RZ, P2, !PT ;  /* 0x0000000335357210 */ /* 0x010fe400017fe4ff */
[----:B-1----:R-:W-:Y:S01]  /*4ad50*/  MOV R6, R46 ;  /* 0x0000002e00067202 */ /* 0x002fe20000000f00 */
[----:B------:R-:W-:Y:S02]  /*4ad60*/  IMAD.X R52, R52, 0x1, R3, P3 ;  /* 0x0000000134347824 */ /* 0x000fe400018e0603 */
[----:B------:R1:W-:Y:S04]  /*4ad70*/  STL [R1+0xe68], R53 ;  /* 0x000e683501007387 */ /* 0x0003e80000100800 */
[----:B------:R4:W-:Y:S04]  /*4ad80*/  STL [R1+0xe74], R42 ;  /* 0x000e742a01007387 */ /* 0x0009e80000100800 */
[----:B------:R-:W3:Y:S01]  /*4ad90*/  LDL.LU R46, [R1+0x7f8] ;  /* 0x0007f800012e7983 */ /* 0x000ee20000300800 */
[----:B------:R-:W-:-:S03]  /*4ada0*/  IMAD.MOV.U32 R7, RZ, RZ, R53 ;  /* 0x000000ffff077224 */ /* 0x000fc600078e0035 */
[----:B------:R4:W-:Y:S04]  /*4adb0*/  STL [R1+0xe70], R52 ;  /* 0x000e703401007387 */ /* 0x0009e80000100800 */
[----:B-1----:R-:W3:Y:S04]  /*4adc0*/  LDL.LU R53, [R1+0x800] ;  /* 0x0008000001357983 */ /* 0x002ee80000300800 */
[----:B------:R1:W-:Y:S02]  /*4add0*/  LDGSTS.E [R0+0x2f600], desc[UR10][R6.64], P1 ;  /* 0x2f60000006007fae */ /* 0x0003e400089a100a */
[----:B-1----:R-:W-:Y:S01]  /*4ade0*/  MOV R6, R42 ;  /* 0x0000002a00067202 */ /* 0x002fe20000000f00 */
[----:B------:R-:W-:Y:S01]  /*4adf0*/  IMAD.MOV.U32 R7, RZ, RZ, R52 ;  /* 0x000000ffff077224 */ /* 0x000fe200078e0034 */
[----:B----4-:R-:W4:Y:S04]  /*4ae00*/  LDL.LU R42, [R1+0x87c] ;  /* 0x00087c00012a7983 */ /* 0x010f280000300800 */
        /* <DEDUP_REMOVED lines=12> */
[----:B------:R-:W-:Y:S04]  /*4aed0*/  STL [R1+0x700], R58 ;  /* 0x0007003a01007387 */ /* 0x000fe80000100800 */
[----:B-1----:R-:W4:Y:S04]  /*4aee0*/  LDL.LU R54, [R1+0x880] ;  /* 0x0008800001367983 */ /* 0x002f280000300800 */
[----:B------:R1:W-:Y:S02]  /*4aef0*/  LDGSTS.E [R40+0x20800], desc[UR10][R6.64], P1 ;  /* 0x2080000006287fae */ /* 0x0003e400089a100a */
[----:B-1----:R-:W-:Y:S01]  /*4af00*/  MOV R6, R47 ;  /* 0x0000002f00067202 */ /* 0x002fe20000000f00 */
[----:B------:R-:W-:Y:S01]  /*4af10*/  IMAD.MOV.U32 R7, RZ, RZ, R58 ;  /* 0x000000ffff077224 */ /* 0x000fe200078e003a */
[----:B--2---:R-:W2:Y:S04]  /*4af20*/  LDL.LU R47, [R1+0x8fc] ;  /* 0x0008fc00012f7983 */ /* 0x004ea80000300800 */
[----:B------:R-:W2:Y:S04]  /*4af30*/  LDL.LU R0, [R1+0x904] ;  /* 0x0009040001007983 */ /* 0x000ea80000300800 */
[----:B------:R1:W-:Y:S01]  /*4af40*/  LDGSTS.E [R40+0x20900], desc[UR10][R6.64], P0 ;  /* 0x2090000006287fae */ /* 0x0003e200081a100a */
[----:B------:R-:W-:-:S02]  /*4af50*/  IADD3 R49, P2, PT, R49, R2, RZ ;  /* 0x0000000231317210 */ /* 0x000fc40007f5e0ff */
[----:B------:R-:W-:Y:S02]  /*4af60*/  IADD3 R56, P3, PT, R56, R2, RZ ;  /* 0x0000000238387210 */ /* 0x000fe40007f7e0ff */
        /* <DEDUP_REMOVED lines=29> */
[----:B------:R-:W-:-:S03]  /*4b140*/  MOV R6, R51 ;  /* 0x0000003300067202 */ /* 0x000fc60000000f00 */
[----:B------:R-:W3:Y:S01]  /*4b150*/  LDL.LU R51, [R1+0x980] ;  /* 0x0009800001337983 */ /* 0x000ee20000300800 */
[-C--:B----4-:R-:W-:Y:S02]  /*4b160*/  IADD3 R42, P2, PT, R42, R2.reuse, RZ ;  /* 0x000000022a2a7210 */ /* 0x090fe40007f5e0ff */
[----:B------:R-:W-:Y:S01]  /*4b170*/  IADD3 R52, P3, PT, R52, R2, RZ ;  /* 0x0000000234347210 */ /* 0x000fe20007f7e0ff */
[----:B------:R1:W-:Y:S04]  /*4b180*/  LDGSTS.E [R40+0x22900], desc[UR10][R6.64], P0 ;  /* 0x2290000006287fae */ /* 0x0003e800081a100a */
[----:B------:R-:W-:Y:S01]  /*4b190*/  STL [R1+0x87c], R42 ;  /* 0x00087c2a01007387 */ /* 0x000fe20000100800 */
        /* <DEDUP_REMOVED lines=10> */
[----:B----4-:R-:W-:Y:S01]  /*4b240*/  IMAD.MOV.U32 R7, RZ, RZ, R54 ;  /* 0x000000ffff077224 */ /* 0x010fe200078e0036 */
[----:B------:R-:W-:-:S02]  /*4b250*/  MOV R6, R52 ;  /* 0x0000003400067202 */ /* 0x000fc40000000f00 */
[----:B-1----:R-:W4:Y:S01]  /*4b260*/  LDL.LU R54, [R1+0x9f8] ;  /* 0x0009f80001367983 */ /* 0x002f220000300800 */
[----:B--2---:R-:W-:-:S03]  /*4b270*/  IADD3 R47, P2, PT, R47, R2, RZ ;  /* 0x000000022f2f7210 */ /* 0x004fc60007f5e0ff */
[----:B------:R-:W2:Y:S01]  /*4b280*/  LDL.LU R52, [R1+0xa00] ;  /* 0x000a000001347983 */ /* 0x000ea20000300800 */
[----:B------:R-:W-:-:S03]  /*4b290*/  IADD3 R0, P3, PT, R0, R2, RZ ;  /* 0x0000000200007210 */ /* 0x000fc60007f7e0ff */
[----:B------:R1:W-:Y:S04]  /*4b2a0*/  STL [R1+0x8fc], R47 ;  /* 0x0008fc2f01007387 */ /* 0x0003e80000100800 */
[----:B------:R1:W-:Y:S02]  /*4b2b0*/  LDGSTS.E [R40+0x23900], desc[UR10][R6.64], P0 ;  /* 0x2390000006287fae */ /* 0x0003e400081a100a */
        /* <DEDUP_REMOVED lines=10> */
[----:B------:R-:W2:Y:S04]  /*4b360*/  LDL.LU R57, [R1+0xa80] ;  /* 0x000a800001397983 */ /* 0x000ea80000300800 */
        /* <DEDUP_REMOVED lines=8> */
[----:B------:R-:W-:Y:S02]  /*4b3f0*/  IADD3 R43, P3, PT, R43, R2, RZ ;  /* 0x000000022b2b7210 */ /* 0x000fe40007f7e0ff */
[----:B------:R-:W-:Y:S02]  /*4b400*/  IADD3.X R53, PT, PT, R53, R3, RZ, P2, !PT ;  /* 0x0000000335357210 */ /* 0x000fe400017fe4ff */
        /* <DEDUP_REMOVED lines=11> */
[----:B------:R-:W3:Y:S04]  /*4b4c0*/  LDL.LU R43, [R1+0xb7c] ;  /* 0x000b7c00012b7983 */ /* 0x000ee80000300800 */
[----:B------:R-:W3:Y:S04]  /*4b4d0*/  LDL.LU R51, [R1+0xb84] ;  /* 0x000b840001337983 */ /* 0x000ee80000300800 */
[----:B------:R1:W-:Y:S01]  /*4b4e0*/  LDGSTS.E [R40+0x25900], desc[UR10][R6.64], P0 ;  /* 0x2590000006287fae */ /* 0x0003e200081a100a */
[----:B------:R-:W-:-:S02]  /*4b4f0*/  IADD3 R50, P2, PT, R50, R2, RZ ;  /* 0x0000000232327210 */ /* 0x000fc40007f5e0ff */
[----:B------:R-:W-:-:S03]  /*4b500*/  IADD3 R42, P3, PT, R42, R2, RZ ;  /* 0x000000022a2a7210 */ /* 0x000fc60007f7e0ff */
[----:B------:R2:W-:Y:S01]  /*4b510*/  STL [R1+0x9fc], R50 ;  /* 0x0009fc3201007387 */ /* 0x0005e20000100800 */
[----:B----4-:R-:W-:Y:S02]  /*4b520*/  IADD3.X R54, PT, PT, R54, R3, RZ, P2, !PT ;  /* 0x0000000336367210 */ /* 0x010fe400017fe4ff */
[----:B-1----:R-:W-:Y:S01]  /*4b530*/  MOV R6, R50 ;  /* 0x0000003200067202 */ /* 0x002fe20000000f00 */
[----:B--2---:R-:W-:Y:S02]  /*4b540*/  IMAD.X R52, R52, 0x1, R3, P3 ;  /* 0x0000000134347824 */ /* 0x004fe400018e0603 */
        /* <DEDUP_REMOVED lines=9> */
[----:B----4-:R-:W4:Y:S04]  /*4b5e0*/  LDL.LU R52, [R1+0xbfc] ;  /* 0x000bfc0001347983 */ /* 0x010f280000300800 */
[----:B------:R-:W4:Y:S01]  /*4b5f0*/  LDL.LU R42, [R1+0xc04] ;  /* 0x000c0400012a7983 */ /* 0x000f220000300800 */
[----:B------:R-:W-:-:S03]  /*4b600*/  IADD3 R47, P2, PT, R47, R2, RZ ;  /* 0x000000022f2f7210 */ /* 0x000fc60007f5e0ff */
[----:B------:R1:W-:Y:S01]  /*4b610*/  LDGSTS.E [R40+0x26900], desc[UR10][R6.64], P0 ;  /* 0x2690000006287fae */ /* 0x0003e200081a100a */
[----:B------:R-:W-:Y:S02]  /*4b620*/  IADD3 R56, P3, PT, R56, R2, RZ ;  /* 0x0000000238387210 */ /* 0x000fe40007f7e0ff */
[----:B------:R-:W-:Y:S01]  /*4b630*/  IADD3.X R55, PT, PT, R55, R3, RZ, P2, !PT ;  /* 0x0000000337377210 */ /* 0x000fe200017fe4ff */
[----:B------:R-:W-:Y:S02]  /*4b640*/  STL [R1+0xa7c], R47 ;  /* 0x000a7c2f01007387 */ /* 0x000fe40000100800 */
[----:B------:R-:W-:Y:S02]  /*4b650*/  IMAD.X R57, R57, 0x1, R3, P3 ;  /* 0x0000000139397824 */ /* 0x000fe400018e0603 */
[----:B------:R3:W-:Y:S01]  /*4b660*/  STL [R1+0xa78], R55 ;  /* 0x000a783701007387 */ /* 0x0007e20000100800 */
[----:B-1----:R-:W-:Y:S01]  /*4b670*/  IMAD.MOV.U32 R7, RZ, RZ, R55 ;  /* 0x000000ffff077224 */ /* 0x002fe200078e0037 */
[----:B------:R-:W-:-:S02]  /*4b680*/  MOV R6, R47 ;  /* 0x0000002f00067202 */ /* 0x000fc40000000f00 */
[----:B------:R-:W-:Y:S04]  /*4b690*/  STL [R1+0xa84], R56 ;  /* 0x000a843801007387 */ /* 0x000fe80000100800 */
[----:B------:R1:W-:Y:S04]  /*4b6a0*/  LDGSTS.E [R40+0x27800], desc[UR10][R6.64], P1 ;  /* 0x2780000006287fae */ /* 0x0003e800089a100a */
[----:B---3--:R-:W3:Y:S04]  /*4b6b0*/  LDL.LU R55, [R1+0xbf8] ;  /* 0x000bf80001377983 */ /* 0x008ee80000300800 */
[----:B------:R-:W-:Y:S01]  /*4b6c0*/  STL [R1+0xa80], R57 ;  /* 0x000a803901007387 */ /* 0x000fe20000100800 */
[----:B------:R-:W-:-:S03]  /*4b6d0*/  IADD3 R0, P2, PT, R0, R2, RZ ;  /* 0x0000000200007210 */ /* 0x000fc60007f5e0ff */
[----:B------:R-:W3:Y:S01]  /*4b6e0*/  LDL.LU R47, [R1+0xc00] ;  /* 0x000c0000012f7983 */ /* 0x000ee20000300800 */
[----:B-1----:R-:W-:Y:S01]  /*4b6f0*/  MOV R6, R56 ;  /* 0x0000003800067202 */ /* 0x002fe20000000f00 */
[----:B------:R-:W-:Y:S01]  /*4b700*/  IMAD.MOV.U32 R7, RZ, RZ, R57 ;  /* 0x000000ffff077224 */ /* 0x000fe200078e0039 */
[----:B------:R-:W-:Y:S01]  /*4b710*/  IADD3 R49, P3, PT, R49, R2, RZ ;  /* 0x0000000231317210 */ /* 0x000fe20007f7e0ff */
        /* <DEDUP_REMOVED lines=16> */
[-C--:B------:R-:W-:Y:S02]  /*4b820*/  IADD3 R43, P2, PT, R43, R2.reuse, RZ ;  /* 0x000000022b2b7210 */ /* 0x080fe40007f5e0ff */
[----:B------:R-:W-:Y:S01]  /*4b830*/  IADD3 R51, P3, PT, R51, R2, RZ ;  /* 0x0000000233337210 */ /* 0x000fe20007f7e0ff */
[----:B------:R1:W-:Y:S04]  /*4b840*/  LDGSTS.E [R40+0x28900], desc[UR10][R6.64], P0 ;  /* 0x2890000006287fae */ /* 0x0003e800081a100a */
[----:B------:R2:W-:Y:S01]  /*4b850*/  STL [R1+0xb7c], R43 ;  /* 0x000b7c2b01007387 */ /* 0x0005e20000100800 */
        /* <DEDUP_REMOVED lines=8> */
[----:B-1----:R-:W2:Y:S04]  /*4b8e0*/  LDL.LU R50, [R1+0xd04] ;  /* 0x000d040001327983 */ /* 0x002ea80000300800 */
[----:B------:R1:W-:Y:S01]  /*4b8f0*/  LDGSTS.E [R40+0x29800], desc[UR10][R6.64], P1 ;  /* 0x2980000006287fae */ /* 0x0003e200089a100a */
[----:B----4-:R-:W-:Y:S01]  /*4b900*/  IADD3 R52, P2, PT, R52, R2, RZ ;  /* 0x0000000234347210 */ /* 0x010fe20007f5e0ff */
[----:B-1----:R-:W-:-:S02]  /*4b910*/  IMAD.MOV.U32 R7, RZ, RZ, R54 ;  /* 0x000000ffff077224 */ /* 0x002fc400078e0036 */
[----:B------:R-:W4:Y:S01]  /*4b920*/  LDL.LU R54, [R1+0xcf8] ;  /* 0x000cf80001367983 */ /* 0x000f220000300800 */
[----:B------:R-:W-:-:S03]  /*4b930*/  MOV R6, R51 ;  /* 0x0000003300067202 */ /* 0x000fc60000000f00 */
[----:B------:R-:W4:Y:S01]  /*4b940*/  LDL.LU R51, [R1+0xd00] ;  /* 0x000d000001337983 */ /* 0x000f220000300800 */
[----:B------:R-:W-:-:S03]  /*4b950*/  IADD3 R42, P3, PT, R42, R2, RZ ;  /* 0x000000022a2a7210 */ /* 0x000fc60007f7e0ff */
[----:B------:R1:W-:Y:S04]  /*4b960*/  STL [R1+0xbfc], R52 ;  /* 0x000bfc3401007387 */ /* 0x0003e80000100800 */
[----:B------:R1:W-:Y:S01]  /*4b970*/  LDGSTS.E [R40+0x29900], desc[UR10][R6.64], P0 ;  /* 0x2990000006287fae */ /* 0x0003e200081a100a */
[----:B---3--:R-:W-:Y:S02]  /*4b980*/  IADD3.X R55, PT, PT, R55, R3, RZ, P2, !PT ;  /* 0x0000000337377210 */ /* 0x008fe400017fe4ff */
[----:B-1----:R-:W-:-:S03]  /*4b990*/  MOV R6, R52 ;  /* 0x0000003400067202 */ /* 0x002fc60000000f00 */
[----:B------:R1:W-:Y:S01]  /*4b9a0*/  STL [R1+0xbf8], R55 ;  /* 0x000bf83701007387 */ /* 0x0003e20000100800 */
[----:B------:R-:W-:-:S03]  /*4b9b0*/  IMAD.X R47, R47, 0x1, R3, P3 ;  /* 0x000000012f2f7824 */ /* 0x000fc600018e0603 */
[----:B------:R3:W-:Y:S04]  /*4b9c0*/  STL [R1+0xc04], R42 ;  /* 0x000c042a01007387 */ /* 0x0007e80000100800 */
[----:B------:R-:W4:Y:S04]  /*4b9d0*/  LDL.LU R56, [R1+0xd7c] ;  /* 0x000d7c0001387983 */ /* 0x000f280000300800 */
[----:B------:R1:W-:Y:S04]  /*4b9e0*/  STL [R1+0xc00], R47 ;  /* 0x000c002f01007387 */ /* 0x0003e80000100800 */
[----:B------:R-:W4:Y:S01]  /*4b9f0*/  LDL.LU R52, [R1+0xd84] ;  /* 0x000d840001347983 */ /* 0x000f220000300800 */
[----:B------:R-:W-:-:S03]  /*4ba00*/  IMAD.MOV.U32 R7, RZ, RZ, R55 ;  /* 0x000000ffff077224 */ /* 0x000fc600078e0037 */
[----:B------:R-:W4:Y:S04]  /*4ba10*/  LDL.LU R57, [R1+0xd78] ;  /* 0x000d780001397983 */ /* 0x000f280000300800 */
[----:B-1----:R-:W4:Y:S04]  /*4ba20*/  LDL.LU R55, [R1+0xd80] ;  /* 0x000d800001377983 */ /* 0x002f280000300800 */
        /* <DEDUP_REMOVED lines=13> */
[----:B------:R-:W-:Y:S04]  /*4bb00*/  STL [R1+0xc84], R0 ;  /* 0x000c840001007387 */ /* 0x000fe80000100800 */
[----:B------:R-:W3:Y:S01]  /*4bb10*/  LDL.LU R46, [R1+0xdf8] ;  /* 0x000df800012e7983 */ /* 0x000ee20000300800 */
[----:B------:R-:W-:-:S03]  /*4bb20*/  IMAD.MOV.U32 R7, RZ, RZ, R53 ;  /* 0x000000ffff077224 */ /* 0x000fc600078e0035 */
[----:B------:R1:W-:Y:S04]  /*4bb30*/  STL [R1+0xc80], R49 ;  /* 0x000c803101007387 */ /* 0x0003e80000100800 */
[----:B-1----:R-:W3:Y:S04]  /*4bb40*/  LDL.LU R53, [R1+0xe00] ;  /* 0x000e000001357983 */ /* 0x002ee80000300800 */
[----:B------:R1:W-:Y:S02]  /*4bb50*/  LDGSTS.E [R40+0x2b800], desc[UR10][R6.64], P1 ;  /* 0x2b80000006287fae */ /* 0x0003e400089a100a */
[----:B-1----:R-:W-:Y:S01]  /*4bb60*/  MOV R6, R0 ;  /* 0x0000000000067202 */ /* 0x002fe20000000f00 */
[----:B------:R-:W-:-:S02]  /*4bb70*/  IMAD.MOV.U32 R7, RZ, RZ, R49 ;  /* 0x000000ffff077224 */ /* 0x000fc400078e0031 */
[----:B------:R-:W3:Y:S04]  /*4bb80*/  LDL.LU R49, [R1+0xe7c] ;  /* 0x000e7c0001317983 */ /* 0x000ee80000300800 */
[----:B------:R-:W3:Y:S04]  /*4bb90*/  LDL.LU R0, [R1+0xe84] ;  /* 0x000e840001007983 */ /* 0x000ee80000300800 */
[----:B------:R1:W-:Y:S01]  /*4bba0*/  LDGSTS.E [R40+0x2b900], desc[UR10][R6.64], P0 ;  /* 0x2b90000006287fae */ /* 0x0003e200081a100a */
[-C--:B--2---:R-:W-:Y:S02]  /*4bbb0*/  IADD3 R43, P2, PT, R43, R2.reuse, RZ ;  /* 0x000000022b2b7210 */ /* 0x084fe40007f5e0ff */
[----:B------:R-:W-:-:S03]  /*4bbc0*/  IADD3 R50, P3, PT, R50, R2, RZ ;  /* 0x0000000232327210 */ /* 0x000fc60007f7e0ff */
[----:B------:R-:W-:Y:S01]  /*4bbd0*/  STL [R1+0xcfc], R43 ;  /* 0x000cfc2b01007387 */ /* 0x000fe20000100800 */
[----:B-1----:R-:W-:Y:S02]  /*4bbe0*/  MOV R6, R43 ;  /* 0x0000002b00067202 */ /* 0x002fe40000000f00 */
[----:B----4-:R-:W-:Y:S01]  /*4bbf0*/  IADD3.X R54, PT, PT, R54, R3, RZ, P2, !PT ;  /* 0x0000000336367210 */ /* 0x010fe200017fe4ff */
[----:B------:R-:W-:-:S04]  /*4bc00*/  IMAD.X R51, R51, 0x1, R3, P3 ;  /* 0x0000000133337824 */ /* 0x000fc800018e0603 */
[----:B------:R1:W-:Y:S01]  /*4bc10*/  STL [R1+0xcf8], R54 ;  /* 0x000cf83601007387 */ /* 0x0003e20000100800 */
[----:B------:R-:W-:-:S03]  /*4bc20*/  IMAD.MOV.U32 R7, RZ, RZ, R54 ;  /* 0x000000ffff077224 */ /* 0x000fc600078e0036 */
[----:B------:R2:W-:Y:S04]  /*4bc30*/  STL [R1+0xd04], R50 ;  /* 0x000d043201007387 */ /* 0x0005e80000100800 */
[----:B------:R4:W-:Y:S04]  /*4bc40*/  LDGSTS.E [R40+0x2c800], desc[UR10][R6.64], P1 ;  /* 0x2c80000006287fae */ /* 0x0009e800089a100a */
[----:B-1----:R-:W3:Y:S04]  /*4bc50*/  LDL.LU R54, [R1+0xe78] ;  /* 0x000e780001367983 */ /* 0x002ee80000300800 */
[----:B------:R1:W-:Y:S04]  /*4bc60*/  STL [R1+0xd00], R51 ;  /* 0x000d003301007387 */ /* 0x0003e80000100800 */
[----:B------:R-:W3:Y:S01]  /*4bc70*/  LDL.LU R43, [R1+0xe80] ;  /* 0x000e8000012b7983 */ /* 0x000ee20000300800 */
[----:B----4-:R-:W-:Y:S01]  /*4bc80*/  MOV R6, R50 ;  /* 0x0000003200067202 */ /* 0x010fe20000000f00 */
[----:B------:R-:W-:-:S02]  /*4bc90*/  IMAD.MOV.U32 R7, RZ, RZ, R51 ;  /* 0x000000ffff077224 */ /* 0x000fc400078e0033 */
[----:B--2---:R-:W2:Y:S04]  /*4bca0*/  LDL.LU R50, [R1+0x70c] ;  /* 0x00070c0001327983 */ /* 0x004ea80000300800 */
[----:B-1----:R-:W4:Y:S01]  /*4bcb0*/  LDL.LU R51, [R1+0x714] ;  /* 0x0007140001337983 */ /* 0x002f220000300800 */
[----:B------:R-:W-:-:S03]  /*4bcc0*/  IADD3 R56, P2, PT, R56, R2, RZ ;  /* 0x0000000238387210 */ /* 0x000fc60007f5e0ff */
[----:B------:R1:W-:Y:S01]  /*4bcd0*/  LDGSTS.E [R40+0x2c900], desc[UR10][R6.64], P0 ;  /* 0x2c90000006287fae */ /* 0x0003e200081a100a */
[----:B------:R-:W-:Y:S02]  /*4bce0*/  IADD3 R52, P3, PT, R52, R2, RZ ;  /* 0x0000000234347210 */ /* 0x000fe40007f7e0ff */
[----:B------:R-:W-:Y:S01]  /*4bcf0*/  IADD3.X R57, PT, PT, R57, R3, RZ, P2, !PT ;  /* 0x0000000339397210 */ /* 0x000fe200017fe4ff */
[----:B------:R1:W-:Y:S02]  /*4bd00*/  STL [R1+0xd7c], R56 ;  /* 0x000d7c3801007387 */ /* 0x0003e40000100800 */
[----:B------:R-:W-:Y:S02]  /*4bd10*/  IMAD.X R55, R55, 0x1, R3, P3 ;  /* 0x0000000137377824 */ /* 0x000fe400018e0603 */
[----:B------:R-:W-:Y:S01]  /*4bd20*/  STL [R1+0xd78], R57 ;  /* 0x000d783901007387 */ /* 0x000fe20000100800 */
[----:B-1----:R-:W-:Y:S01]  /*4bd30*/  MOV R6, R56 ;  /* 0x0000003800067202 */ /* 0x002fe20000000f00 */
[----:B------:R-:W-:-:S02]  /*4bd40*/  IMAD.MOV.U32 R7, RZ, RZ, R57 ;  /* 0x000000ffff077224 */ /* 0x000fc400078e0039 */
[----:B------:R1:W-:Y:S04]  /*4bd50*/  STL [R1+0xd84], R52 ;  /* 0x000d843401007387 */ /* 0x0003e80000100800 */
[----:B------:R-:W-:Y:S04]  /*4bd60*/  STL [R1+0xd80], R55 ;  /* 0x000d803701007387 */ /* 0x000fe80000100800 */
[----:B------:R-:W4:Y:S04]  /*4bd70*/  LDL.LU R56, [R1+0x708] ;  /* 0x0007080001387983 */ /* 0x000f280000300800 */
[----:B------:R1:W-:Y:S01]  /*4bd80*/  LDGSTS.E [R40+0x2d800], desc[UR10][R6.64], P1 ;  /* 0x2d80000006287fae */ /* 0x0003e200089a100a */
[----:B---3--:R-:W-:-:S02]  /*4bd90*/  IADD3 R42, P2, PT, R42, R2, RZ ;  /* 0x000000022a2a7210 */ /* 0x008fc40007f5e0ff */
[----:B------:R-:W-:Y:S02]  /*4bda0*/  IADD3 R47, P3, PT, R47, R2, RZ ;  /* 0x000000022f2f7210 */ /* 0x000fe40007f7e0ff */
[----:B-1----:R-:W-:Y:S01]  /*4bdb0*/  MOV R6, R52 ;  /* 0x0000003400067202 */ /* 0x002fe20000000f00 */
[----:B------:R-:W-:Y:S01]  /*4bdc0*/  IMAD.MOV.U32 R7, RZ, RZ, R55 ;  /* 0x000000ffff077224 */ /* 0x000fe200078e0037 */
[----:B------:R-:W3:Y:S04]  /*4bdd0*/  LDL.LU R52, [R1+0x710] ;  /* 0x0007100001347983 */ /* 0x000ee80000300800 */
[----:B------:R1:W-:Y:S04]  /*4bde0*/  LDGSTS.E [R40+0x2d900], desc[UR10][R6.64], P0 ;  /* 0x2d90000006287fae */ /* 0x0003e800081a100a */
[----:B------:R1:W-:Y:S02]  /*4bdf0*/  STL [R1+0xdfc], R42 ;  /* 0x000dfc2a01007387 */ /* 0x0003e40000100800 */
[----:B-1----:R-:W-:-:S02]  /*4be00*/  MOV R6, R42 ;  /* 0x0000002a00067202 */ /* 0x002fc40000000f00 */
[----:B------:R-:W-:-:S05]  /*4be10*/  IADD3.X R46, PT, PT, R46, R3, RZ, P2, !PT ;  /* 0x000000032e2e7210 */ /* 0x000fca00017fe4ff */
[----:B------:R1:W-:Y:S01]  /*4be20*/  STL [R1+0xdf8], R46 ;  /* 0x000df82e01007387 */ /* 0x0003e20000100800 */
[----:B------:R-:W-:Y:S02]  /*4be30*/  IMAD.MOV.U32 R7, RZ, RZ, R46 ;  /* 0x000000ffff077224 */ /* 0x000fe400078e002e */
[----:B------:R-:W-:Y:S01]  /*4be40*/  IMAD.X R53, R53, 0x1, R3, P3 ;  /* 0x0000000135357824 */ /* 0x000fe200018e0603 */
[----:B------:R-:W-:Y:S04]  /*4be50*/  STL [R1+0xe04], R47 ;  /* 0x000e042f01007387 */ /* 0x000fe80000100800 */
[----:B------:R-:W3:Y:S04]  /*4be60*/  LDL.LU R42, [R1+0x78c] ;  /* 0x00078c00012a7983 */ /* 0x000ee80000300800 */
[----:B------:R1:W-:Y:S04]  /*4be70*/  STL [R1+0xe00], R53 ;  /* 0x000e003501007387 */ /* 0x0003e80000100800 */
[----:B------:R1:W-:Y:S04]  /*4be80*/  LDGSTS.E [R40+0x2e800], desc[UR10][R6.64], P1 ;  /* 0x2e80000006287fae */ /* 0x0003e800089a100a */
[----:B-1----:R-:W3:Y:S01]  /*4be90*/  LDL.LU R46, [R1+0x794] ;  /* 0x00079400012e7983 */ /* 0x002ee20000300800 */
[----:B------:R-:W-:-:S03]  /*4bea0*/  IMAD.MOV.U32 R7, RZ, RZ, R53 ;  /* 0x000000ffff077224 */ /* 0x000fc600078e0035 */
[----:B------:R-:W3:Y:S01]  /*4beb0*/  LDL.LU R53, [R1+0x788] ;  /* 0x0007880001357983 */ /* 0x000ee20000300800 */
[----:B------:R-:W-:-:S03]  /*4bec0*/  MOV R6, R47 ;  /* 0x0000002f00067202 */ /* 0x000fc60000000f00 */
[----:B------:R-:W3:Y:S01]  /*4bed0*/  LDL.LU R47, [R1+0x790] ;  /* 0x00079000012f7983 */ /* 0x000ee20000300800 */
[-C--:B------:R-:W-:Y:S02]  /*4bee0*/  IADD3 R49, P2, PT, R49, R2.reuse, RZ ;  /* 0x0000000231317210 */ /* 0x080fe40007f5e0ff */
[----:B------:R-:W-:Y:S01]  /*4bef0*/  IADD3 R0, P3, PT, R0, R2, RZ ;  /* 0x0000000200007210 */ /* 0x000fe20007f7e0ff */
[----:B------:R1:W-:Y:S04]  /*4bf00*/  LDGSTS.E [R40+0x2e900], desc[UR10][R6.64], P0 ;  /* 0x2e90000006287fae */ /* 0x0003e800081a100a */
        /* <DEDUP_REMOVED lines=10> */
[----:B------:R1:W-:Y:S04]  /*4bfb0*/  LDGSTS.E [R40+0x2f800], desc[UR10][R6.64], P1 ;  /* 0x2f80000006287fae */ /* 0x0003e800089a100a */
[----:B------:R-:W3:Y:S01]  /*4bfc0*/  LDL.LU R49, [R1+0x810] ;  /* 0x0008100001317983 */ /* 0x000ee20000300800 */
[----:B--2---:R-:W-:Y:S01]  /*4bfd0*/  IADD3 R50, P2, PT, R50, R2, RZ ;  /* 0x0000000232327210 */ /* 0x004fe20007f5e0ff */
[----:B-1----:R-:W-:-:S02]  /*4bfe0*/  IMAD.MOV.U32 R7, RZ, RZ, R43 ;  /* 0x000000ffff077224 */ /* 0x002fc400078e002b */
[----:B------:R-:W2:Y:S01]  /*4bff0*/  LDL.LU R43, [R1+0x814] ;  /* 0x00081400012b7983 */ /* 0x000ea20000300800 */
[----:B------:R-:W-:Y:S02]  /*4c000*/  MOV R6, R0 ;  /* 0x0000000000067202 */ /* 0x000fe40000000f00 */
[----:B----4-:R-:W-:Y:S02]  /*4c010*/  IADD3 R51, P3, PT, R51, R2, RZ ;  /* 0x0000000233337210 */ /* 0x010fe40007f7e0ff */
[----:B------:R-:W-:Y:S01]  /*4c020*/  LOP3.LUT R0, R44, 0x50, RZ, 0x3c, !PT ;  /* 0x000000502c007812 */ /* 0x000fe200078e3cff */
[----:B------:R1:W-:Y:S01]  /*4c030*/  LDGSTS.E [R40+0x2f900], desc[UR10][R6.64], P0 ;  /* 0x2f90000006287fae */ /* 0x0003e200081a100a */
[----:B------:R-:W-:-:S03]  /*4c040*/  IADD3.X R56, PT, PT, R56, R3, RZ, P2, !PT ;  /* 0x0000000338387210 */ /* 0x000fc600017fe4ff */
[----:B------:R4:W-:Y:S01]  /*4c050*/  STL [R1+0x70c], R50 ;  /* 0x00070c3201007387 */ /* 0x0009e20000100800 */
[----:B------:R-:W-:-:S03]  /*4c060*/  VIADD R0, R0, UR7 ;  /* 0x0000000700007c36 */ /* 0x000fc60008000000 */
[----:B------:R-:W-:Y:S01]  /*4c070*/  STL [R1+0x714], R51 ;  /* 0x0007143301007387 */ /* 0x000fe20000100800 */
[----:B-1----:R-:W-:Y:S01]  /*4c080*/  IMAD.MOV.U32 R6, RZ, RZ, R50 ;  /* 0x000000ffff067224 */ /* 0x002fe200078e0032 */
[----:B------:R-:W-:Y:S02]  /*4c090*/  MOV R7, R56 ;  /* 0x0000003800077202 */ /* 0x000fe40000000f00 */
[----:B------:R-:W-:Y:S04]  /*4c0a0*/  STL [R1+0x708], R56 ;  /* 0x0007083801007387 */ /* 0x000fe80000100800 */
[----:B----4-:R-:W4:Y:S01]  /*4c0b0*/  LDL.LU R50, [R1+0x88c] ;  /* 0x00088c0001327983 */ /* 0x010f220000300800 */
[----:B---3--:R-:W-:-:S03]  /*4c0c0*/  IADD3.X R52, PT, PT, R52, R3, RZ, P3, !PT ;  /* 0x0000000334347210 */ /* 0x008fc60001ffe4ff */
[----:B------:R-:W3:Y:S04]  /*4c0d0*/  LDL.LU R40, [R1+0x894] ;  /* 0x0008940001287983 */ /* 0x000ee80000300800 */
[----:B------:R1:W-:Y:S04]  /*4c0e0*/  LDGSTS.E [R0+0x20a00], desc[UR10][R6.64], P1 ;  /* 0x20a0000006007fae */ /* 0x0003e800089a100a */
[----:B------:R1:W-:Y:S02]  /*4c0f0*/  STL [R1+0x710], R52 ;  /* 0x0007103401007387 */ /* 0x0003e40000100800 */
[----:B-1----:R-:W-:-:S02]  /*4c100*/  MOV R7, R52 ;  /* 0x0000003400077202 */ /* 0x002fc40000000f00 */
[----:B------:R-:W3:Y:S01]  /*4c110*/  LDL.LU R52, [R1+0x888] ;  /* 0x0008880001347983 */ /* 0x000ee20000300800 */
[----:B------:R-:W-:-:S03]  /*4c120*/  IMAD.MOV.U32 R6, RZ, RZ, R51 ;  /* 0x000000ffff067224 */ /* 0x000fc600078e0033 */
[----:B------:R-:W3:Y:S04]  /*4c130*/  LDL.LU R51, [R1+0x890] ;  /* 0x0008900001337983 */ /* 0x000ee80000300800 */
[----:B------:R1:W-:Y:S01]  /*4c140*/  LDGSTS.E [R0+0x20b00], desc[UR10][R6.64], P0 ;  /* 0x20b0000006007fae */ /* 0x0003e200081a100a */
[----:B------:R-:W-:-:S05]  /*4c150*/  IADD3 R42, P2, PT, R42, R2, RZ ;  /* 0x000000022a2a7210 */ /* 0x000fca0007f5e0ff */
[----:B------:R1:W-:Y:S02]  /*4c160*/  STL [R1+0x78c], R42 ;  /* 0x00078c2a01007387 */ /* 0x0003e40000100800 */
[----:B-1----:R-:W-:Y:S01]  /*4c170*/  IMAD.MOV.U32 R6, RZ, RZ, R42 ;  /* 0x000000ffff067224 */ /* 0x002fe200078e002a */
[----:B------:R-:W-:Y:S01]  /*4c180*/  IADD3 R46, P3, PT, R46, R2, RZ ;  /* 0x000000022e2e7210 */ /* 0x000fe20007f7e0ff */
[----:B------:R-:W-:-:S03]  /*4c190*/  IMAD.X R53, R53, 0x1, R3, P2 ;  /* 0x0000000135357824 */ /* 0x000fc600010e0603 */
[----:B------:R-:W-:Y:S02]  /*4c1a0*/  IADD3.X R47, PT, PT, R47, R3, RZ, P3, !PT ;  /* 0x000000032f2f7210 */ /* 0x000fe40001ffe4ff */
[----:B------:R1:W-:Y:S04]  /*4c1b0*/  STL [R1+0x788], R53 ;  /* 0x0007883501007387 */ /* 0x0003e80000100800 */
[----:B------:R1:W-:Y:S04]  /*4c1c0*/  STL [R1+0x794], R46 ;  /* 0x0007942e01007387 */ /* 0x0003e80000100800 */
[----:B------:R-:W3:Y:S01]  /*4c1d0*/  LDL.LU R42, [R1+0x90c] ;  /* 0x00090c00012a7983 */ /* 0x000ee20000300800 */
[----:B------:R-:W-:-:S03]  /*4c1e0*/  MOV R7, R53 ;  /* 0x0000003500077202 */ /* 0x000fc60000000f00 */
[----:B------:R1:W-:Y:S04]  /*4c1f0*/  STL [R1+0x790], R47 ;  /* 0x0007902f01007387 */ /* 0x0003e80000100800 */
[----:B------:R-:W3:Y:S04]  /*4c200*/  LDL.LU R56, [R1+0x914] ;  /* 0x0009140001387983 */ /* 0x000ee80000300800 */
[----:B-1----:R-:W3:Y:S04]  /*4c210*/  LDL.LU R53, [R1+0x908] ;  /* 0x0009080001357983 */ /* 0x002ee80000300800 */
[----:B------:R-:W3:Y:S04]  /*4c220*/  LDL.LU R57, [R1+0x910] ;  /* 0x0009100001397983 */ /* 0x000ee80000300800 */
[----:B------:R1:W-:Y:S02]  /*4c230*/  LDGSTS.E [R0+0x21a00], desc[UR10][R6.64], P1 ;  /* 0x21a0000006007fae */ /* 0x0003e400089a100a */
[----:B-1----:R-:W-:Y:S01]  /*4c240*/  IMAD.MOV.U32 R6, RZ, RZ, R46 ;  /* 0x000000ffff067224 */ /* 0x002fe200078e002e */
[----:B------:R-:W-:Y:S01]  /*4c250*/  MOV R7, R47 ;  /* 0x0000002f00077202 */ /* 0x000fe20000000f00 */
[----:B------:R-:W3:Y:S04]  /*4c260*/  LDL.LU R46, [R1+0x98c] ;  /* 0x00098c00012e7983 */ /* 0x000ee80000300800 */
[----:B------:R-:W3:Y:S04]  /*4c270*/  LDL.LU R47, [R1+0x994] ;  /* 0x00099400012f7983 */ /* 0x000ee80000300800 */
[----:B------:R1:W-:Y:S01]  /*4c280*/  LDGSTS.E [R0+0x21b00], desc[UR10][R6.64], P0 ;  /* 0x21b0000006007fae */ /* 0x0003e200081a100a */
[----:B------:R-:W-:-:S05]  /*4c290*/  IADD3 R54, P2, PT, R54, R2, RZ ;  /* 0x0000000236367210 */ /* 0x000fca0007f5e0ff */
[----:B------:R-:W-:Y:S01]  /*4c2a0*/  IMAD.X R55, R55, 0x1, R3, P2 ;  /* 0x0000000137377824 */ /* 0x000fe200010e0603 */
[----:B------:R2:W-:Y:S01]  /*4c2b0*/  STL [R1+0x80c], R54 ;  /* 0x00080c3601007387 */ /* 0x0005e20000100800 */
[----:B-1----:R-:W-:-:S03]  /*4c2c0*/  IMAD.MOV.U32 R6, RZ, RZ, R54 ;  /* 0x000000ffff067224 */ /* 0x002fc600078e0036 */
[----:B------:R1:W-:Y:S01]  /*4c2d0*/  STL [R1+0x808], R55 ;  /* 0x0008083701007387 */ /* 0x0003e20000100800 */
[----:B--2---:R-:W-:-:S04]  /*4c2e0*/  IADD3 R43, P3, PT, R43, R2, RZ ;  /* 0x000000022b2b7210 */ /* 0x004fc80007f7e0ff */
[----:B------:R-:W-:Y:S01]  /*4c2f0*/  IADD3.X R49, PT, PT, R49, R3, RZ, P3, !PT ;  /* 0x0000000331317210 */ /* 0x000fe20001ffe4ff */
[----:B------:R2:W-:Y:S04]  /*4c300*/  STL [R1+0x814], R43 ;  /* 0x0008142b01007387 */ /* 0x0005e80000100800 */
[----:B------:R-:W3:Y:S01]  /*4c310*/  LDL.LU R54, [R1+0x988] ;  /* 0x0009880001367983 */ /* 0x000ee20000300800 */
[----:B------:R-:W-:-:S03]  /*4c320*/  MOV R7, R55 ;  /* 0x0000003700077202 */ /* 0x000fc60000000f00 */
[----:B------:R2:W-:Y:S04]  /*4c330*/  STL [R1+0x810], R49 ;  /* 0x0008103101007387 */ /* 0x0005e80000100800 */
[----:B-1----:R-:W3:Y:S04]  /*4c340*/  LDL.LU R55, [R1+0x990] ;  /* 0x0009900001377983 */ /* 0x002ee80000300800 */
[----:B------:R1:W-:Y:S01]  /*4c350*/  LDGSTS.E [R0+0x22a00], desc[UR10][R6.64], P1 ;  /* 0x22a0000006007fae */ /* 0x0003e200089a100a */
[-C--:B----4-:R-:W-:Y:S02]  /*4c360*/  IADD3 R50, P2, PT, R50, R2.reuse, RZ ;  /* 0x0000000232327210 */ /* 0x090fe40007f5e0ff */
[----:B---3--:R-:W-:Y:S01]  /*4c370*/  IADD3 R40, P3, PT, R40, R2, RZ ;  /* 0x0000000228287210 */ /* 0x008fe20007f7e0ff */
[----:B-1----:R-:W-:Y:S01]  /*4c380*/  IMAD.MOV.U32 R6, RZ, RZ, R43 ;  /* 0x000000ffff067224 */ /* 0x002fe200078e002b */
[----:B------:R-:W-:Y:S01]  /*4c390*/  MOV R7, R49 ;  /* 0x0000003100077202 */ /* 0x000fe20000000f00 */
[----:B--2---:R-:W2:Y:S04]  /*4c3a0*/  LDL.LU R43, [R1+0xa0c] ;  /* 0x000a0c00012b7983 */ /* 0x004ea80000300800 */
[----:B------:R-:W3:Y:S04]  /*4c3b0*/  LDL.LU R49, [R1+0xa14] ;  /* 0x000a140001317983 */ /* 0x000ee80000300800 */
[----:B------:R1:W-:Y:S01]  /*4c3c0*/  STL [R1+0x88c], R50 ;  /* 0x00088c3201007387 */ /* 0x0003e20000100800 */
[----:B------:R-:W-:-:S03]  /*4c3d0*/  IMAD.X R52, R52, 0x1, R3, P2 ;  /* 0x0000000134347824 */ /* 0x000fc600010e0603 */
[----:B------:R4:W-:Y:S01]  /*4c3e0*/  LDGSTS.E [R0+0x22b00], desc[UR10][R6.64], P0 ;  /* 0x22b0000006007fae */ /* 0x0009e200081a100a */
[----:B------:R-:W-:-:S03]  /*4c3f0*/  IADD3.X R51, PT, PT, R51, R3, RZ, P3, !PT ;  /* 0x0000000333337210 */ /* 0x000fc60001ffe4ff */
[----:B------:R1:W-:Y:S04]  /*4c400*/  STL [R1+0x888], R52 ;  /* 0x0008883401007387 */ /* 0x0003e80000100800 */
[----:B------:R-:W-:Y:S01]  /*4c410*/  STL [R1+0x894], R40 ;  /* 0x0008942801007387 */ /* 0x000fe20000100800 */
[----:B----4-:R-:W-:-:S03]  /*4c420*/  IMAD.MOV.U32 R6, RZ, RZ, R50 ;  /* 0x000000ffff067224 */ /* 0x010fc600078e0032 */
[----:B-1----:R-:W4:Y:S01]  /*4c430*/  LDL.LU R50, [R1+0xa08] ;  /* 0x000a080001327983 */ /* 0x002f220000300800 */
[----:B------:R-:W-:-:S03]  /*4c440*/  MOV R7, R52 ;  /* 0x0000003400077202 */ /* 0x000fc60000000f00 */
[----:B------:R1:W-:Y:S04]  /*4c450*/  STL [R1+0x890], R51 ;  /* 0x0008903301007387 */ /* 0x0003e80000100800 */
[----:B------:R-:W4:Y:S04]  /*4c460*/  LDL.LU R52, [R1+0xa10] ;  /* 0x000a100001347983 */ /* 0x000f280000300800 */
[----:B------:R1:W-:Y:S02]  /*4c470*/  LDGSTS.E [R0+0x23a00], desc[UR10][R6.64], P1 ;  /* 0x23a0000006007fae */ /* 0x0003e400089a100a */
[----:B-1----:R-:W-:Y:S01]  /*4c480*/  IMAD.MOV.U32 R6, RZ, RZ, R40 ;  /* 0x000000ffff067224 */ /* 0x002fe200078e0028 */
[----:B------:R-:W-:-:S02]  /*4c490*/  MOV R7, R51 ;  /* 0x0000003300077202 */ /* 0x000fc40000000f00 */
[----:B------:R-:W4:Y:S04]  /*4c4a0*/  LDL.LU R51, [R1+0xa8c] ;  /* 0x000a8c0001337983 */ /* 0x000f280000300800 */
[----:B------:R-:W4:Y:S04]  /*4c4b0*/  LDL.LU R40, [R1+0xa94] ;  /* 0x000a940001287983 */ /* 0x000f280000300800 */
[----:B------:R1:W-:Y:S01]  /*4c4c0*/  LDGSTS.E [R0+0x23b00], desc[UR10][R6.64], P0 ;  /* 0x23b0000006007fae */ /* 0x0003e200081a100a */
[----:B------:R-:W-:-:S05]  /*4c4d0*/  IADD3 R42, P2, PT, R42, R2, RZ ;  /* 0x000000022a2a7210 */ /* 0x000fca0007f5e0ff */
[----:B------:R-:W-:Y:S01]  /*4c4e0*/  STL [R1+0x90c], R42 ;  /* 0x00090c2a01007387 */ /* 0x000fe20000100800 */
[----:B------:R-:W-:Y:S01]  /*4c4f0*/  IADD3 R56, P3, PT, R56, R2, RZ ;  /* 0x0000000238387210 */ /* 0x000fe20007f7e0ff */
[----:B------:R-:W-:-:S03]  /*4c500*/  IMAD.X R53, R53, 0x1, R3, P2 ;  /* 0x0000000135357824 */ /* 0x000fc600010e0603 */
[----:B------:R-:W-:Y:S02]  /*4c510*/  IADD3.X R57, PT, PT, R57, R3, RZ, P3, !PT ;  /* 0x0000000339397210 */ /* 0x000fe40001ffe4ff */
[----:B------:R1:W-:Y:S02]  /*4c520*/  STL [R1+0x908], R53 ;  /* 0x0009083501007387 */ /* 0x0003e40000100800 */
[----:B-1----:R-:W-:Y:S02]  /*4c530*/  MOV R7, R53 ;  /* 0x0000003500077202 */ /* 0x002fe40000000f00 */
[----:B------:R-:W-:Y:S01]  /*4c540*/  STL [R1+0x914], R56 ;  /* 0x0009143801007387 */ /* 0x000fe20000100800 */
[----:B------:R-:W-:-:S03]  /*4c550*/  IMAD.MOV.U32 R6, RZ, RZ, R42 ;  /* 0x000000ffff067224 */ /* 0x000fc600078e002a */
[----:B------:R-:W4:Y:S04]  /*4c560*/  LDL.LU R53, [R1+0xa88] ;  /* 0x000a880001357983 */ /* 0x000f280000300800 */
[----:B------:R-:W-:Y:S04]  /*4c570*/  STL [R1+0x910], R57 ;  /* 0x0009103901007387 */ /* 0x000fe80000100800 */
[----:B------:R-:W4:Y:S01]  /*4c580*/  LDL.LU R42, [R1+0xa90] ;  /* 0x000a9000012a7983 */ /* 0x000f220000300800 */
[----:B------:R-:W-:-:S03]  /*4c590*/  IADD3 R46, P2, PT, R46, R2, RZ ;  /* 0x000000022e2e7210 */ /* 0x000fc60007f5e0ff */
[----:B------:R1:W-:Y:S01]  /*4c5a0*/  LDGSTS.E [R0+0x24a00], desc[UR10][R6.64], P1 ;  /* 0x24a0000006007fae */ /* 0x0003e200089a100a */
[----:B------:R-:W-:-:S03]  /*4c5b0*/  IADD3 R47, P3, PT, R47, R2, RZ ;  /* 0x000000022f2f7210 */ /* 0x000fc60007f7e0ff */
[----:B------:R-:W-:Y:S01]  /*4c5c0*/  STL [R1+0x98c], R46 ;  /* 0x00098c2e01007387 */ /* 0x000fe20000100800 */
[----:B-1----:R-:W-:Y:S01]  /*4c5d0*/  IMAD.MOV.U32 R6, RZ, RZ, R56 ;  /* 0x000000ffff067224 */ /* 0x002fe200078e0038 */
[----:B------:R-:W-:-:S05]  /*4c5e0*/  MOV R7, R57 ;  /* 0x0000003900077202 */ /* 0x000fca0000000f00 */
[----:B------:R1:W-:Y:S02]  /*4c5f0*/  LDGSTS.E [R0+0x24b00], desc[UR10][R6.64], P0 ;  /* 0x24b0000006007fae */ /* 0x0003e400081a100a */
[----:B-1----:R-:W-:Y:S02]  /*4c600*/  IMAD.MOV.U32 R6, RZ, RZ, R46 ;  /* 0x000000ffff067224 */ /* 0x002fe400078e002e */
[----:B------:R-:W-:-:S05]  /*4c610*/  IMAD.X R54, R54, 0x1, R3, P2 ;  /* 0x0000000136367824 */ /* 0x000fca00010e0603 */
[----:B------:R1:W-:Y:S01]  /*4c620*/  STL [R1+0x988], R54 ;  /* 0x0009883601007387 */ /* 0x0003e20000100800 */
[----:B------:R-:W-:Y:S02]  /*4c630*/  MOV R7, R54 ;  /* 0x0000003600077202 */ /* 0x000fe40000000f00 */
[----:B------:R-:W-:Y:S01]  /*4c640*/  IADD3.X R55, PT, PT, R55, R3, RZ, P3, !PT ;  /* 0x0000000337377210 */ /* 0x000fe20001ffe4ff */
[----:B------:R-:W-:Y:S04]  /*4c650*/  STL [R1+0x994], R47 ;  /* 0x0009942f01007387 */ /* 0x000fe80000100800 */
[----:B------:R1:W-:Y:S04]  /*4c660*/  LDGSTS.E [R0+0x25a00], desc[UR10][R6.64], P1 ;  /* 0x25a0000006007fae */ /* 0x0003e800089a100a */
[----:B-1----:R-:W4:Y:S04]  /*4c670*/  LDL.LU R54, [R1+0xb0c] ;  /* 0x000b0c0001367983 */ /* 0x002f280000300800 */
[----:B------:R1:W-:Y:S04]  /*4c680*/  STL [R1+0x990], R55 ;  /* 0x0009903701007387 */ /* 0x0003e80000100800 */
[----:B------:R-:W4:Y:S01]  /*4c690*/  LDL.LU R46, [R1+0xb14] ;  /* 0x000b1400012e7983 */ /* 0x000f220000300800 */
[----:B------:R-:W-:-:S02]  /*4c6a0*/  MOV R7, R55 ;  /* 0x0000003700077202 */ /* 0x000fc40000000f00 */
[-C--:B--2---:R-:W-:Y:S01]  /*4c6b0*/  IADD3 R43, P2, PT, R43, R2.reuse, RZ ;  /* 0x000000022b2b7210 */ /* 0x084fe20007f5e0ff */
[----:B-1----:R-:W2:Y:S01]  /*4c6c0*/  LDL.LU R55, [R1+0xb08] ;  /* 0x000b080001377983 */ /* 0x002ea20000300800 */
[----:B------:R-:W-:Y:S01]  /*4c6d0*/  IMAD.MOV.U32 R6, RZ, RZ, R47 ;  /* 0x000000ffff067224 */ /* 0x000fe200078e002f */
[----:B---3--:R-:W-:Y:S02]  /*4c6e0*/  IADD3 R49, P3, PT, R49, R2, RZ ;  /* 0x0000000231317210 */ /* 0x008fe40007f7e0ff */
[----:B------:R-:W3:Y:S04]  /*4c6f0*/  LDL.LU R47, [R1+0xb10] ;  /* 0x000b1000012f7983 */ /* 0x000ee80000300800 */
[----:B------:R1:W-:Y:S04]  /*4c700*/  LDGSTS.E [R0+0x25b00], desc[UR10][R6.64], P0 ;  /* 0x25b0000006007fae */ /* 0x0003e800081a100a */
[----:B------:R-:W-:Y:S01]  /*4c710*/  STL [R1+0xa0c], R43 ;  /* 0x000a0c2b01007387 */ /* 0x000fe20000100800 */
[----:B----4-:R-:W-:-:S02]  /*4c720*/  IMAD.X R50, R50, 0x1, R3, P2 ;  /* 0x0000000132327824 */ /* 0x010fc400010e0603 */
[----:B-1----:R-:W-:-:S03]  /*4c730*/  IMAD.MOV.U32 R6, RZ, RZ, R43 ;  /* 0x000000ffff067224 */ /* 0x002fc600078e002b */
[----:B------:R1:W-:Y:S01]  /*4c740*/  STL [R1+0xa08], R50 ;  /* 0x000a083201007387 */ /* 0x0003e20000100800 */
[----:B------:R-:W-:Y:S02]  /*4c750*/  MOV R7, R50 ;  /* 0x0000003200077202 */ /* 0x000fe40000000f00 */
[----:B------:R-:W-:Y:S01]  /*4c760*/  IADD3.X R52, PT, PT, R52, R3, RZ, P3, !PT ;  /* 0x0000000334347210 */ /* 0x000fe20001ffe4ff */
[----:B------:R-:W-:Y:S04]  /*4c770*/  STL [R1+0xa14], R49 ;  /* 0x000a143101007387 */ /* 0x000fe80000100800 */
[----:B------:R4:W-:Y:S04]  /*4c780*/  LDGSTS.E [R0+0x26a00], desc[UR10][R6.64], P1 ;  /* 0x26a0000006007fae */ /* 0x0009e800089a100a */
[----:B-1----:R-:W3:Y:S04]  /*4c790*/  LDL.LU R50, [R1+0xb8c] ;  /* 0x000b8c0001327983 */ /* 0x002ee80000300800 */
[----:B------:R1:W-:Y:S04]  /*4c7a0*/  STL [R1+0xa10], R52 ;  /* 0x000a103401007387 */ /* 0x0003e80000100800 */
[----:B------:R-:W3:Y:S01]  /*4c7b0*/  LDL.LU R43, [R1+0xb94] ;  /* 0x000b9400012b7983 */ /* 0x000ee20000300800 */
[----:B----4-:R-:W-:-:S02]  /*4c7c0*/  MOV R7, R52 ;  /* 0x0000003400077202 */ /* 0x010fc40000000f00 */
[-C--:B------:R-:W-:Y:S01]  /*4c7d0*/  IADD3 R51, P2, PT, R51, R2.reuse, RZ ;  /* 0x0000000233337210 */ /* 0x080fe20007f5e0ff */
[----:B-1----:R-:W4:Y:S01]  /*4c7e0*/  LDL.LU R52, [R1+0xb88] ;  /* 0x000b880001347983 */ /* 0x002f220000300800 */
[----:B------:R-:W-:Y:S01]  /*4c7f0*/  IMAD.MOV.U32 R6, RZ, RZ, R49 ;  /* 0x000000ffff067224 */ /* 0x000fe200078e0031 */
[----:B------:R-:W-:Y:S02]  /*4c800*/  IADD3 R40, P3, PT, R40, R2, RZ ;  /* 0x0000000228287210 */ /* 0x000fe40007f7e0ff */
[----:B------:R-:W4:Y:S04]  /*4c810*/  LDL.LU R49, [R1+0xb90] ;  /* 0x000b900001317983 */ /* 0x000f280000300800 */
[----:B------:R1:W-:Y:S04]  /*4c820*/  STL [R1+0xa8c], R51 ;  /* 0x000a8c3301007387 */ /* 0x0003e80000100800 */
[----:B------:R1:W-:Y:S02]  /*4c830*/  LDGSTS.E [R0+0x26b00], desc[UR10][R6.64], P0 ;  /* 0x26b0000006007fae */ /* 0x0003e400081a100a */
[----:B-1----:R-:W-:-:S02]  /*4c840*/  IMAD.MOV.U32 R6, RZ, RZ, R51 ;  /* 0x000000ffff067224 */ /* 0x002fc400078e0033 */
[----:B------:R-:W-:-:S05]  /*4c850*/  IMAD.X R53, R53, 0x1, R3, P2 ;  /* 0x0000000135357824 */ /* 0x000fca00010e0603 */
[----:B------:R1:W-:Y:S01]  /*4c860*/  STL [R1+0xa88], R53 ;  /* 0x000a883501007387 */ /* 0x0003e20000100800 */
[----:B------:R-:W-:-:S03]  /*4c870*/  IADD3.X R42, PT, PT, R42, R3, RZ, P3, !PT ;  /* 0x000000032a2a7210 */ /* 0x000fc60001ffe4ff */
[----:B------:R1:W-:Y:S04]  /*4c880*/  STL [R1+0xa94], R40 ;  /* 0x000a942801007387 */ /* 0x0003e80000100800 */
[----:B------:R-:W4:Y:S01]  /*4c890*/  LDL.LU R51, [R1+0xc0c] ;  /* 0x000c0c0001337983 */ /* 0x000f220000300800 */
[----:B------:R-:W-:-:S03]  /*4c8a0*/  MOV R7, R53 ;  /* 0x0000003500077202 */ /* 0x000fc60000000f00 */
[----:B------:R1:W-:Y:S04]  /*4c8b0*/  STL [R1+0xa90], R42 ;  /* 0x000a902a01007387 */ /* 0x0003e80000100800 */
[----:B------:R-:W4:Y:S04]  /*4c8c0*/  LDL.LU R56, [R1+0xc14] ;  /* 0x000c140001387983 */ /* 0x000f280000300800 */
[----:B-1----:R-:W4:Y:S04]  /*4c8d0*/  LDL.LU R53, [R1+0xc08] ;  /* 0x000c080001357983 */ /* 0x002f280000300800 */
[----:B------:R-:W4:Y:S04]  /*4c8e0*/  LDL.LU R57, [R1+0xc10] ;  /* 0x000c100001397983 */ /* 0x000f280000300800 */
[----:B------:R1:W-:Y:S02]  /*4c8f0*/  LDGSTS.E [R0+0x27a00], desc[UR10][R6.64], P1 ;  /* 0x27a0000006007fae */ /* 0x0003e400089a100a */
[----:B-1----:R-:W-:Y:S01]  /*4c900*/  IMAD.MOV.U32 R6, RZ, RZ, R40 ;  /* 0x000000ffff067224 */ /* 0x002fe200078e0028 */
[----:B------:R-:W-:Y:S01]  /*4c910*/  MOV R7, R42 ;  /* 0x0000002a00077202 */ /* 0x000fe20000000f00 */
[----:B------:R-:W4:Y:S04]  /*4c920*/  LDL.LU R40, [R1+0xc8c] ;  /* 0x000c8c0001287983 */ /* 0x000f280000300800 */
[----:B------:R-:W4:Y:S04]  /*4c930*/  LDL.LU R42, [R1+0xc94] ;  /* 0x000c9400012a7983 */ /* 0x000f280000300800 */
[----:B------:R1:W-:Y:S01]  /*4c940*/  LDGSTS.E [R0+0x27b00], desc[UR10][R6.64], P0 ;  /* 0x27b0000006007fae */ /* 0x0003e200081a100a */
[----:B------:R-:W-:-:S05]  /*4c950*/  IADD3 R54, P2, PT, R54, R2, RZ ;  /* 0x0000000236367210 */ /* 0x000fca0007f5e0ff */
[----:B------:R1:W-:Y:S01]  /*4c960*/  STL [R1+0xb0c], R54 ;  /* 0x000b0c3601007387 */ /* 0x0003e20000100800 */
[----:B------:R-:W-:Y:S01]  /*4c970*/  IADD3 R46, P3, PT, R46, R2, RZ ;  /* 0x000000022e2e7210 */ /* 0x000fe20007f7e0ff */
[----:B--2---:R-:W-:Y:S02]  /*4c980*/  IMAD.X R55, R55, 0x1, R3, P2 ;  /* 0x0000000137377824 */ /* 0x004fe400010e0603 */
[----:B-1----:R-:W-:Y:S01]  /*4c990*/  IMAD.MOV.U32 R6, RZ, RZ, R54 ;  /* 0x000000ffff067224 */ /* 0x002fe200078e0036 */
[----:B---3--:R-:W-:Y:S02]  /*4c9a0*/  IADD3.X R47, PT, PT, R47, R3, RZ, P3, !PT ;  /* 0x000000032f2f7210 */ /* 0x008fe40001ffe4ff */
[----:B------:R1:W-:Y:S04]  /*4c9b0*/  STL [R1+0xb08], R55 ;  /* 0x000b083701007387 */ /* 0x0003e80000100800 */
[----:B------:R2:W-:Y:S04]  /*4c9c0*/  STL [R1+0xb14], R46 ;  /* 0x000b142e01007387 */ /* 0x0005e80000100800 */
[----:B------:R-:W3:Y:S01]  /*4c9d0*/  LDL.LU R54, [R1+0xc88] ;  /* 0x000c880001367983 */ /* 0x000ee20000300800 */
[----:B------:R-:W-:-:S03]  /*4c9e0*/  MOV R7, R55 ;  /* 0x0000003700077202 */ /* 0x000fc60000000f00 */
[----:B------:R2:W-:Y:S04]  /*4c9f0*/  STL [R1+0xb10], R47 ;  /* 0x000b102f01007387 */ /* 0x0005e80000100800 */
[----:B-1----:R-:W3:Y:S04]  /*4ca00*/  LDL.LU R55, [R1+0xc90] ;  /* 0x000c900001377983 */ /* 0x002ee80000300800 */
[----:B------:R1:W-:Y:S01]  /*4ca10*/  LDGSTS.E [R0+0x28a00], desc[UR10][R6.64], P1 ;  /* 0x28a0000006007fae */ /* 0x0003e200089a100a */
[-C--:B------:R-:W-:Y:S01]  /*4ca20*/  IADD3 R50, P2, PT, R50, R2.reuse, RZ ;  /* 0x0000000232327210 */ /* 0x080fe20007f5e0ff */
[----:B-1----:R-:W-:Y:S01]  /*4ca30*/  IMAD.MOV.U32 R6, RZ, RZ, R46 ;  /* 0x000000ffff067224 */ /* 0x002fe200078e002e */
[----:B------:R-:W-:Y:S01]  /*4ca40*/  MOV R7, R47 ;  /* 0x0000002f00077202 */ /* 0x000fe20000000f00 */
[----:B--2---:R-:W2:Y:S04]  /*4ca50*/  LDL.LU R46, [R1+0xd0c] ;  /* 0x000d0c00012e7983 */ /* 0x004ea80000300800 */
[----:B------:R-:W2:Y:S01]  /*4ca60*/  LDL.LU R47, [R1+0xd14] ;  /* 0x000d1400012f7983 */ /* 0x000ea20000300800 */
[----:B------:R-:W-:Y:S01]  /*4ca70*/  IADD3 R43, P3, PT, R43, R2, RZ ;  /* 0x000000022b2b7210 */ /* 0x000fe20007f7e0ff */
[----:B----4-:R-:W-:-:S02]  /*4ca80*/  IMAD.X R52, R52, 0x1, R3, P2 ;  /* 0x0000000134347824 */ /* 0x010fc400010e0603 */
[----:B------:R1:W-:Y:S01]  /*4ca90*/  STL [R1+0xb8c], R50 ;  /* 0x000b8c3201007387 */ /* 0x0003e20000100800 */
[----:B------:R-:W-:-:S03]  /*4caa0*/  IADD3.X R49, PT, PT, R49, R3, RZ, P3, !PT ;  /* 0x0000000331317210 */ /* 0x000fc60001ffe4ff */
[----:B------:R4:W-:Y:S04]  /*4cab0*/  LDGSTS.E [R0+0x28b00], desc[UR10][R6.64], P0 ;  /* 0x28b0000006007fae */ /* 0x0009e800081a100a */
        /* <DEDUP_REMOVED lines=33> */
[----:B---3--:R-:W-:-:S05]  /*4ccd0*/  IMAD.X R54, R54, 0x1, R3, P2 ;  /* 0x0000000136367824 */ /* 0x008fca00010e0603 */
        /* <DEDUP_REMOVED lines=8> */
[----:B---3--:R-:W-:-:S02]  /*4cd60*/  MOV R7, R55 ;  /* 0x0000003700077202 */ /* 0x008fc40000000f00 */
[-C--:B--2---:R-:W-:Y:S01]  /*4cd70*/  IADD3 R46, P2, PT, R46, R2.reuse, RZ ;  /* 0x000000022e2e7210 */ /* 0x084fe20007f5e0ff */
[----:B-1----:R-:W2:Y:S01]  /*4cd80*/  LDL.LU R55, [R1+0xe08] ;  /* 0x000e080001377983 */ /* 0x002ea20000300800 */
[----:B------:R-:W-:Y:S01]  /*4cd90*/  IMAD.MOV.U32 R6, RZ, RZ, R42 ;  /* 0x000000ffff067224 */ /* 0x000fe200078e002a */
[----:B------:R-:W-:Y:S02]  /*4cda0*/  IADD3 R47, P3, PT, R47, R2, RZ ;  /* 0x000000022f2f7210 */ /* 0x000fe40007f7e0ff */
[----:B------:R-:W3:Y:S04]  /*4cdb0*/  LDL.LU R42, [R1+0xe10] ;  /* 0x000e1000012a7983 */ /* 0x000ee80000300800 */
[----:B------:R1:W-:Y:S04]  /*4cdc0*/  LDGSTS.E [R0+0x2bb00], desc[UR10][R6.64], P0 ;  /* 0x2bb0000006007fae */ /* 0x0003e800081a100a */
[----:B------:R-:W-:Y:S01]  /*4cdd0*/  STL [R1+0xd0c], R46 ;  /* 0x000d0c2e01007387 */ /* 0x000fe20000100800 */
[----:B-1----:R-:W-:-:S02]  /*4cde0*/  IMAD.MOV.U32 R6, RZ, RZ, R46 ;  /* 0x000000ffff067224 */ /* 0x002fc400078e002e */
[----:B----4-:R-:W-:-:S05]  /*4cdf0*/  IMAD.X R50, R50, 0x1, R3, P2 ;  /* 0x0000000132327824 */ /* 0x010fca00010e0603 */
        /* <DEDUP_REMOVED lines=20> */
[----:B------:R-:W-:Y:S04]  /*4cf40*/  STL [R1+0xd94], R43 ;  /* 0x000d942b01007387 */ /* 0x000fe80000100800 */
        /* <DEDUP_REMOVED lines=15> */
[----:B--2---:R-:W-:-:S03]  /*4d040*/  IMAD.X R55, R55, 0x1, R3, P2 ;  /* 0x0000000137377824 */ /* 0x004fc600010e0603 */
[----:B---3--:R-:W-:Y:S02]  /*4d050*/  IADD3.X R42, PT, PT, R42, R3, RZ, P3, !PT ;  /* 0x000000032a2a7210 */ /* 0x008fe40001ffe4ff */
[----:B------:R2:W-:Y:S01]  /*4d060*/  STL [R1+0xe08], R55 ;  /* 0x000e083701007387 */ /* 0x0005e20000100800 */
[----:B-1----:R-:W-:-:S03]  /*4d070*/  MOV R7, R55 ;  /* 0x0000003700077202 */ /* 0x002fc60000000f00 */
[----:B------:R1:W-:Y:S01]  /*4d080*/  STL [R1+0xe14], R40 ;  /* 0x000e142801007387 */ /* 0x0003e20000100800 */
[----:B------:R-:W-:-:S03]  /*4d090*/  IMAD.MOV.U32 R6, RZ, RZ, R54 ;  /* 0x000000ffff067224 */ /* 0x000fc600078e0036 */
[----:B--2---:R-:W2:Y:S04]  /*4d0a0*/  LDL.LU R55, [R1+0x798] ;  /* 0x0007980001377983 */ /* 0x004ea80000300800 */
[----:B------:R3:W-:Y:S04]  /*4d0b0*/  STL [R1+0xe10], R42 ;  /* 0x000e102a01007387 */ /* 0x0007e80000100800 */
[----:B------:R-:W2:Y:S04]  /*4d0c0*/  LDL.LU R54, [R1+0x7a0] ;  /* 0x0007a00001367983 */ /* 0x000ea80000300800 */
[----:B------:R1:W-:Y:S02]  /*4d0d0*/  LDGSTS.E [R0+0x2ea00], desc[UR10][R6.64], P1 ;  /* 0x2ea0000006007fae */ /* 0x0003e400089a100a */
[----:B-1----:R-:W-:Y:S01]  /*4d0e0*/  IMAD.MOV.U32 R6, RZ, RZ, R40 ;  /* 0x000000ffff067224 */ /* 0x002fe200078e0028 */
[----:B------:R-:W-:Y:S01]  /*4d0f0*/  MOV R7, R42 ;  /* 0x0000002a00077202 */ /* 0x000fe20000000f00 */
[----:B------:R-:W2:Y:S01]  /*4d100*/  LDL.LU R40, [R1+0x81c] ;  /* 0x00081c0001287983 */ /* 0x000ea20000300800 */
[----:B------:R-:W-:-:S03]  /*4d110*/  IADD3 R50, P2, PT, R50, R2, RZ ;  /* 0x0000000232327210 */ /* 0x000fc60007f5e0ff */
[----:B---3--:R-:W3:Y:S04]  /*4d120*/  LDL.LU R42, [R1+0x824] ;  /* 0x00082400012a7983 */ /* 0x008ee80000300800 */
[----:B------:R1:W-:Y:S01]  /*4d130*/  STL [R1+0xe8c], R50 ;  /* 0x000e8c3201007387 */ /* 0x0003e20000100800 */
[----:B------:R-:W-:-:S03]  /*4d140*/  IADD3 R46, P3, PT, R46, R2, RZ ;  /* 0x000000022e2e7210 */ /* 0x000fc60007f7e0ff */
[----:B------:R1:W-:Y:S01]  /*4d150*/  LDGSTS.E [R0+0x2eb00], desc[UR10][R6.64], P0 ;  /* 0x2eb0000006007fae */ /* 0x0003e200081a100a */
[----:B----4-:R-:W-:Y:S01]  /*4d160*/  IMAD.X R52, R52, 0x1, R3, P2 ;  /* 0x0000000134347824 */ /* 0x010fe200010e0603 */
[----:B------:R-:W-:-:S04]  /*4d170*/  IADD3.X R47, PT, PT, R47, R3, RZ, P3, !PT ;  /* 0x000000032f2f7210 */ /* 0x000fc80001ffe4ff */
[----:B------:R4:W-:Y:S01]  /*4d180*/  STL [R1+0xe88], R52 ;  /* 0x000e883401007387 */ /* 0x0009e20000100800 */
[----:B-1----:R-:W-:-:S03]  /*4d190*/  IMAD.MOV.U32 R6, RZ, RZ, R50 ;  /* 0x000000ffff067224 */ /* 0x002fc600078e0032 */
[----:B------:R-:W-:Y:S04]  /*4d1a0*/  STL [R1+0xe94], R46 ;  /* 0x000e942e01007387 */ /* 0x000fe80000100800 */
[----:B------:R-:W3:Y:S01]  /*4d1b0*/  LDL.LU R50, [R1+0x818] ;  /* 0x0008180001327983 */ /* 0x000ee20000300800 */
[----:B------:R-:W-:-:S03]  /*4d1c0*/  MOV R7, R52 ;  /* 0x0000003400077202 */ /* 0x000fc60000000f00 */
[----:B------:R1:W-:Y:S04]  /*4d1d0*/  STL [R1+0xe90], R47 ;  /* 0x000e902f01007387 */ /* 0x0003e80000100800 */
[----:B----4-:R-:W4:Y:S04]  /*4d1e0*/  LDL.LU R52, [R1+0x820] ;  /* 0x0008200001347983 */ /* 0x010f280000300800 */
        /* <DEDUP_REMOVED lines=21> */
[----:B------:R2:W-:Y:S01]  /*4d340*/  STL [R1+0x79c], R51 ;  /* 0x00079c3301007387 */ /* 0x0005e20000100800 */
[----:B-1----:R-:W-:Y:S01]  /*4d350*/  IMAD.MOV.U32 R6, RZ, RZ, R56 ;  /* 0x000000ffff067224 */ /* 0x002fe200078e0038 */
[----:B------:R-:W-:-:S05]  /*4d360*/  MOV R7, R57 ;  /* 0x0000003900077202 */ /* 0x000fca0000000f00 */
[----:B------:R1:W-:Y:S02]  /*4d370*/  LDGSTS.E [R41+0x20d00], desc[UR10][R6.64], P0 ;  /* 0x20d0000006297fae */ /* 0x0003e400081a100a */
[----:B-1----:R-:W-:Y:S02]  /*4d380*/  IMAD.MOV.U32 R6, RZ, RZ, R51 ;  /* 0x000000ffff067224 */ /* 0x002fe400078e0033 */
[----:B--2---:R-:W-:-:S05]  /*4d390*/  IMAD.X R55, R55, 0x1, R3, P2 ;  /* 0x0000000137377824 */ /* 0x004fca00010e0603 */
[----:B------:R-:W-:Y:S01]  /*4d3a0*/  STL [R1+0x798], R55 ;  /* 0x0007983701007387 */ /* 0x000fe20000100800 */
[----:B------:R-:W-:Y:S02]  /*4d3b0*/  MOV R7, R55 ;  /* 0x0000003700077202 */ /* 0x000fe40000000f00 */
[----:B------:R-:W-:Y:S01]  /*4d3c0*/  IADD3.X R54, PT, PT, R54, R3, RZ, P3, !PT ;  /* 0x0000000336367210 */ /* 0x000fe20001ffe4ff */
[----:B------:R-:W-:Y:S04]  /*4d3d0*/  STL [R1+0x7a4], R43 ;  /* 0x0007a42b01007387 */ /* 0x000fe80000100800 */
[----:B------:R-:W2:Y:S04]  /*4d3e0*/  LDL.LU R51, [R1+0x91c] ;  /* 0x00091c0001337983 */ /* 0x000ea80000300800 */
[----:B------:R1:W-:Y:S04]  /*4d3f0*/  STL [R1+0x7a0], R54 ;  /* 0x0007a03601007387 */ /* 0x0003e80000100800 */
[----:B------:R1:W-:Y:S04]  /*4d400*/  LDGSTS.E [R41+0x21c00], desc[UR10][R6.64], P1 ;  /* 0x21c0000006297fae */ /* 0x0003e800089a100a */
[----:B------:R-:W2:Y:S01]  /*4d410*/  LDL.LU R0, [R1+0x924] ;  /* 0x0009240001007983 */ /* 0x000ea20000300800 */
[----:B------:R-:W-:-:S02]  /*4d420*/  IADD3 R40, P2, PT, R40, R2, RZ ;  /* 0x0000000228287210 */ /* 0x000fc40007f5e0ff */
[----:B-1----:R-:W-:Y:S02]  /*4d430*/  MOV R7, R54 ;  /* 0x0000003600077202 */ /* 0x002fe40000000f00 */
[----:B------:R-:W2:Y:S01]  /*4d440*/  LDL.LU R54, [R1+0x918] ;  /* 0x0009180001367983 */ /* 0x000ea20000300800 */
[----:B------:R-:W-:Y:S01]  /*4d450*/  IMAD.MOV.U32 R6, RZ, RZ, R43 ;  /* 0x000000ffff067224 */ /* 0x000fe200078e002b */
[----:B---3--:R-:W-:Y:S02]  /*4d460*/  IADD3 R42, P3, PT, R42, R2, RZ ;  /* 0x000000022a2a7210 */ /* 0x008fe40007f7e0ff */
[----:B------:R-:W3:Y:S04]  /*4d470*/  LDL.LU R43, [R1+0x920] ;  /* 0x00092000012b7983 */ /* 0x000ee80000300800 */
[----:B------:R1:W-:Y:S04]  /*4d480*/  LDGSTS.E [R41+0x21d00], desc[UR10][R6.64], P0 ;  /* 0x21d0000006297fae */ /* 0x0003e800081a100a */
[----:B------:R-:W-:Y:S01]  /*4d490*/  STL [R1+0x81c], R40 ;  /* 0x00081c2801007387 */ /* 0x000fe20000100800 */
[----:B------:R-:W-:-:S02]  /*4d4a0*/  IMAD.X R50, R50, 0x1, R3, P2 ;  /* 0x0000000132327824 */ /* 0x000fc400010e0603 */
[----:B-1----:R-:W-:-:S03]  /*4d4b0*/  IMAD.MOV.U32 R6, RZ, RZ, R40 ;  /* 0x000000ffff067224 */ /* 0x002fc600078e0028 */
[----:B------:R1:W-:Y:S01]  /*4d4c0*/  STL [R1+0x818], R50 ;  /* 0x0008183201007387 */ /* 0x0003e20000100800 */
[----:B------:R-:W-:Y:S02]  /*4d4d0*/  MOV R7, R50 ;  /* 0x0000003200077202 */ /* 0x000fe40000000f00 */
[----:B----4-:R-:W-:Y:S01]  /*4d4e0*/  IADD3.X R52, PT, PT, R52, R3, RZ, P3, !PT ;  /* 0x0000000334347210 */ /* 0x010fe20001ffe4ff */
        /* <DEDUP_REMOVED lines=30> */
[----:B--2---:R-:W-:-:S05]  /*4d6d0*/  IADD3 R51, P2, PT, R51, R2, RZ ;  /* 0x0000000233337210 */ /* 0x004fca0007f5e0ff */
[----:B------:R2:W-:Y:S01]  /*4d6e0*/  STL [R1+0x91c], R51 ;  /* 0x00091c3301007387 */ /* 0x0005e20000100800 */
[----:B-1----:R-:W-:Y:S01]  /*4d6f0*/  IMAD.MOV.U32 R6, RZ, RZ, R51 ;  /* 0x000000ffff067224 */ /* 0x002fe200078e0033 */
[----:B------:R-:W-:Y:S01]  /*4d700*/  IADD3 R0, P3, PT, R0, R2, RZ ;  /* 0x0000000200007210 */ /* 0x000fe20007f7e0ff */
[----:B------:R-:W-:-:S03]  /*4d710*/  IMAD.X R54, R54, 0x1, R3, P2 ;  /* 0x0000000136367824 */ /* 0x000fc600010e0603 */
[----:B---3--:R-:W-:Y:S02]  /*4d720*/  IADD3.X R43, PT, PT, R43, R3, RZ, P3, !PT ;  /* 0x000000032b2b7210 */ /* 0x008fe40001ffe4ff */
[----:B------:R1:W-:Y:S04]  /*4d730*/  STL [R1+0x918], R54 ;  /* 0x0009183601007387 */ /* 0x0003e80000100800 */
[----:B------:R3:W-:Y:S04]  /*4d740*/  STL [R1+0x924], R0 ;  /* 0x0009240001007387 */ /* 0x0007e80000100800 */
[----:B--2---:R-:W2:Y:S01]  /*4d750*/  LDL.LU R51, [R1+0xa98] ;  /* 0x000a980001337983 */ /* 0x004ea20000300800 */
[----:B------:R-:W-:-:S03]  /*4d760*/  MOV R7, R54 ;  /* 0x0000003600077202 */ /* 0x000fc60000000f00 */
        /* <DEDUP_REMOVED lines=8> */
[----:B------:R-:W-:Y:S01]  /*4d7f0*/  IADD3 R40, P3, PT, R40, R2, RZ ;  /* 0x0000000228287210 */ /* 0x000fe20007f7e0ff */
[----:B----4-:R-:W-:-:S02]  /*4d800*/  IMAD.X R52, R52, 0x1, R3, P2 ;  /* 0x0000000134347824 */ /* 0x010fc400010e0603 */
[----:B------:R1:W-:Y:S01]  /*4d810*/  STL [R1+0x99c], R50 ;  /* 0x00099c3201007387 */ /* 0x0003e20000100800 */
[----:B------:R-:W-:-:S03]  /*4d820*/  IADD3.X R42, PT, PT, R42, R3, RZ, P3, !PT ;  /* 0x000000032a2a7210 */ /* 0x000fc60001ffe4ff */
[----:B------:R4:W-:Y:S04]  /*4d830*/  LDGSTS.E [R41+0x24d00], desc[UR10][R6.64], P0 ;  /* 0x24d0000006297fae */ /* 0x0009e800081a100a */
[----:B------:R1:W-:Y:S04]  /*4d840*/  STL [R1+0x998], R52 ;  /* 0x0009983401007387 */ /* 0x0003e80000100800 */
[----:B------:R4:W-:Y:S02]  /*4d850*/  STL [R1+0x9a4], R40 ;  /* 0x0009a42801007387 */ /* 0x0009e40000100800 */
[----:B----4-:R-:W-:-:S02]  /*4d860*/  IMAD.MOV.U32 R6, RZ, RZ, R50 ;  /* 0x000000ffff067224 */ /* 0x010fc400078e0032 */
[----:B-1----:R-:W4:Y:S01]  /*4d870*/  LDL.LU R50, [R1+0xb18] ;  /* 0x000b180001327983 */ /* 0x002f220000300800 */
[----:B------:R-:W-:-:S03]  /*4d880*/  MOV R7, R52 ;  /* 0x0000003400077202 */ /* 0x000fc60000000f00 */
[----:B------:R1:W-:Y:S04]  /*4d890*/  STL [R1+0x9a0], R42 ;  /* 0x0009a02a01007387 */ /* 0x0003e80000100800 */
        /* <DEDUP_REMOVED lines=27> */
[----:B--2---:R-:W-:-:S05]  /*4da50*/  IMAD.X R51, R51, 0x1, R3, P2 ;  /* 0x0000000133337824 */ /* 0x004fca00010e0603 */
        /* <DEDUP_REMOVED lines=8> */
[----:B--2---:R-:W-:-:S02]  /*4dae0*/  MOV R7, R54 ;  /* 0x0000003600077202 */ /* 0x004fc40000000f00 */
[-C--:B---3--:R-:W-:Y:S01]  /*4daf0*/  IADD3 R0, P2, PT, R0, R2.reuse, RZ ;  /* 0x0000000200007210 */ /* 0x088fe20007f5e0ff */
        /* <DEDUP_REMOVED lines=17> */
[----:B------:R-:W-:Y:S01]  /*4dc10*/  IADD3 R40, P2, PT, R40, R2, RZ ;  /* 0x0000000228287210 */ /* 0x000fe20007f5e0ff */
[----:B-1----:R-:W4:Y:S01]  /*4dc20*/  LDL.LU R52, [R1+0xc98] ;  /* 0x000c980001347983 */ /* 0x002f220000300800 */
[----:B------:R-:W-:-:S03]  /*4dc30*/  IMAD.MOV.U32 R6, RZ, RZ, R43 ;  /* 0x000000ffff067224 */ /* 0x000fc600078e002b */
[----:B------:R-:W4:Y:S01]  /*4dc40*/  LDL.LU R43, [R1+0xca0] ;  /* 0x000ca000012b7983 */ /* 0x000f220000300800 */
[----:B------:R-:W-:-:S03]  /*4dc50*/  IADD3 R42, P3, PT, R42, R2, RZ ;  /* 0x000000022a2a7210 */ /* 0x000fc60007f7e0ff */
[----:B------:R1:W-:Y:S04]  /*4dc60*/  LDGSTS.E [R41+0x28d00], desc[UR10][R6.64], P0 ;  /* 0x28d0000006297fae */ /* 0x0003e800081a100a */
[----:B------:R1:W-:Y:S02]  /*4dc70*/  STL [R1+0xb9c], R40 ;  /* 0x000b9c2801007387 */ /* 0x0003e40000100800 */
[----:B-1----:R-:W-:Y:S02]  /*4dc80*/  IMAD.MOV.U32 R6, RZ, RZ, R40 ;  /* 0x000000ffff067224 */ /* 0x002fe400078e0028 */
[----:B------:R-:W-:-:S05]  /*4dc90*/  IMAD.X R53, R53, 0x1, R3, P2 ;  /* 0x0000000135357824 */ /* 0x000fca00010e0603 */
[----:B------:R-:W-:Y:S01]  /*4dca0*/  STL [R1+0xb98], R53 ;  /* 0x000b983501007387 */ /* 0x000fe20000100800 */
[----:B------:R-:W-:Y:S02]  /*4dcb0*/  MOV R7, R53 ;  /* 0x0000003500077202 */ /* 0x000fe40000000f00 */
[----:B------:R-:W-:Y:S01]  /*4dcc0*/  IADD3.X R47, PT, PT, R47, R3, RZ, P3, !PT ;  /* 0x000000032f2f7210 */ /* 0x000fe20001ffe4ff */
[----:B------:R-:W-:Y:S04]  /*4dcd0*/  STL [R1+0xba4], R42 ;  /* 0x000ba42a01007387 */ /* 0x000fe80000100800 */
[----:B------:R-:W4:Y:S04]  /*4dce0*/  LDL.LU R40, [R1+0xd1c] ;  /* 0x000d1c0001287983 */ /* 0x000f280000300800 */
[----:B------:R1:W-:Y:S04]  /*4dcf0*/  STL [R1+0xba0], R47 ;  /* 0x000ba02f01007387 */ /* 0x0003e80000100800 */
[----:B------:R1:W-:Y:S04]  /*4dd00*/  LDGSTS.E [R41+0x29c00], desc[UR10][R6.64], P1 ;  /* 0x29c0000006297fae */ /* 0x0003e800089a100a */
[----:B------:R-:W4:Y:S01]  /*4dd10*/  LDL.LU R55, [R1+0xd24] ;  /* 0x000d240001377983 */ /* 0x000f220000300800 */
[----:B-1----:R-:W-:-:S03]  /*4dd20*/  MOV R7, R47 ;  /* 0x0000002f00077202 */ /* 0x002fc60000000f00 */
[----:B------:R-:W4:Y:S04]  /*4dd30*/  LDL.LU R47, [R1+0xd18] ;  /* 0x000d1800012f7983 */ /* 0x000f280000300800 */
[----:B------:R-:W4:Y:S01]  /*4dd40*/  LDL.LU R56, [R1+0xd20] ;  /* 0x000d200001387983 */ /* 0x000f220000300800 */
[----:B------:R-:W-:-:S03]  /*4dd50*/  IMAD.MOV.U32 R6, RZ, RZ, R42 ;  /* 0x000000ffff067224 */ /* 0x000fc600078e002a */
[----:B------:R-:W4:Y:S04]  /*4dd60*/  LDL.LU R53, [R1+0xd9c] ;  /* 0x000d9c0001357983 */ /* 0x000f280000300800 */
[----:B------:R-:W4:Y:S04]  /*4dd70*/  LDL.LU R42, [R1+0xda4] ;  /* 0x000da400012a7983 */ /* 0x000f280000300800 */
[----:B------:R1:W-:Y:S01]  /*4dd80*/  LDGSTS.E [R41+0x29d00], desc[UR10][R6.64], P0 ;  /* 0x29d0000006297fae */ /* 0x0003e200081a100a */
[----:B------:R-:W-:-:S05]  /*4dd90*/  IADD3 R51, P2, PT, R51, R2, RZ ;  /* 0x0000000233337210 */ /* 0x000fca0007f5e0ff */
[----:B------:R-:W-:Y:S01]  /*4dda0*/  STL [R1+0xc1c], R51 ;  /* 0x000c1c3301007387 */ /* 0x000fe20000100800 */
[----:B------:R-:W-:Y:S01]  /*4ddb0*/  IADD3 R46, P3, PT, R46, R2, RZ ;  /* 0x000000022e2e7210 */ /* 0x000fe20007f7e0ff */
[----:B--2---:R-:W-:-:S05]  /*4ddc0*/  IMAD.X R54, R54, 0x1, R3, P2 ;  /* 0x0000000136367824 */ /* 0x004fca00010e0603 */
[----:B------:R2:W-:Y:S01]  /*4ddd0*/  STL [R1+0xc18], R54 ;  /* 0x000c183601007387 */ /* 0x0005e20000100800 */
[----:B-1----:R-:W-:Y:S02]  /*4dde0*/  MOV R7, R54 ;  /* 0x0000003600077202 */ /* 0x002fe40000000f00 */
[----:B---3--:R-:W-:Y:S01]  /*4ddf0*/  IADD3.X R49, PT, PT, R49, R3, RZ, P3, !PT ;  /* 0x0000000331317210 */ /* 0x008fe20001ffe4ff */
        /* <DEDUP_REMOVED lines=11> */
[----:B------:R-:W-:Y:S01]  /*4deb0*/  STL [R1+0xc9c], R50 ;  /* 0x000c9c3201007387 */ /* 0x000fe20000100800 */
[----:B------:R-:W-:-:S03]  /*4dec0*/  IADD3 R0, P3, PT, R0, R2, RZ ;  /* 0x0000000200007210 */ /* 0x000fc60007f7e0ff */
[----:B------:R1:W-:Y:S01]  /*4ded0*/  LDGSTS.E [R41+0x2ad00], desc[UR10][R6.64], P0 ;  /* 0x2ad0000006297fae */ /* 0x0003e200081a100a */
[----:B----4-:R-:W-:Y:S01]  /*4dee0*/  IMAD.X R52, R52, 0x1, R3, P2 ;  /* 0x0000000134347824 */ /* 0x010fe200010e0603 */
[----:B------:R-:W-:-:S04]  /*4def0*/  IADD3.X R43, PT, PT, R43, R3, RZ, P3, !PT ;  /* 0x000000032b2b7210 */ /* 0x000fc80001ffe4ff */
[----:B------:R4:W-:Y:S01]  /*4df00*/  STL [R1+0xc98], R52 ;  /* 0x000c983401007387 */ /* 0x0009e20000100800 */
[----:B-1----:R-:W-:-:S03]  /*4df10*/  MOV R7, R52 ;  /* 0x0000003400077202 */ /* 0x002fc60000000f00 */
[----:B------:R-:W-:Y:S01]  /*4df20*/  STL [R1+0xca4], R0 ;  /* 0x000ca40001007387 */ /* 0x000fe20000100800 */
[----:B------:R-:W-:-:S03]  /*4df30*/  IMAD.MOV.U32 R6, RZ, RZ, R50 ;  /* 0x000000ffff067224 */ /* 0x000fc600078e0032 */
[----:B----4-:R-:W4:Y:S04]  /*4df40*/  LDL.LU R52, [R1+0xe18] ;  /* 0x000e180001347983 */ /* 0x010f280000300800 */
        /* <DEDUP_REMOVED lines=22> */
[----:B------:R-:W-:Y:S01]  /*4e0b0*/  IADD3 R42, P3, PT, R42, R2, RZ ;  /* 0x000000022a2a7210 */ /* 0x000fe20007f7e0ff */
[----:B-1----:R-:W-:Y:S01]  /*4e0c0*/  IMAD.MOV.U32 R6, RZ, RZ, R55 ;  /* 0x000000ffff067224 */ /* 0x002fe200078e0037 */
[----:B------:R-:W-:Y:S01]  /*4e0d0*/  MOV R7, R56 ;  /* 0x0000003800077202 */ /* 0x000fe20000000f00 */
[----:B------:R-:W-:Y:S04]  /*4e0e0*/  STL [R1+0xd9c], R53 ;  /* 0x000d9c3501007387 */ /* 0x000fe80000100800 */
[----:B------:R1:W-:Y:S02]  /*4e0f0*/  LDGSTS.E [R41+0x2cd00], desc[UR10][R6.64], P0 ;  /* 0x2cd0000006297fae */ /* 0x0003e400081a100a */
[----:B-1----:R-:W-:-:S02]  /*4e100*/  IMAD.MOV.U32 R6, RZ, RZ, R53 ;  /* 0x000000ffff067224 */ /* 0x002fc400078e0035 */
[----:B--2---:R-:W-:-:S05]  /*4e110*/  IMAD.X R54, R54, 0x1, R3, P2 ;  /* 0x0000000136367824 */ /* 0x004fca00010e0603 */
[----:B------:R-:W-:Y:S02]  /*4e120*/  MOV R7, R54 ;  /* 0x0000003600077202 */ /* 0x000fe40000000f00 */
[----:B------:R-:W-:Y:S01]  /*4e130*/  IADD3.X R51, PT, PT, R51, R3, RZ, P3, !PT ;  /* 0x0000000333337210 */ /* 0x000fe20001ffe4ff */
[----:B------:R-:W-:Y:S04]  /*4e140*/  STL [R1+0xd98], R54 ;  /* 0x000d983601007387 */ /* 0x000fe80000100800 */
[----:B------:R-:W-:Y:S04]  /*4e150*/  STL [R1+0xda4], R42 ;  /* 0x000da42a01007387 */ /* 0x000fe80000100800 */
[----:B------:R1:W-:Y:S04]  /*4e160*/  LDGSTS.E [R41+0x2dc00], desc[UR10][R6.64], P1 ;  /* 0x2dc0000006297fae */ /* 0x0003e800089a100a */
[----:B------:R2:W-:Y:S01]  /*4e170*/  STL [R1+0xda0], R51 ;  /* 0x000da03301007387 */ /* 0x0005e20000100800 */
[----:B------:R-:W-:-:S02]  /*4e180*/  IADD3 R46, P2, PT, R46, R2, RZ ;  /* 0x000000022e2e7210 */ /* 0x000fc40007f5e0ff */
[----:B-1----:R-:W-:Y:S01]  /*4e190*/  MOV R7, R51 ;  /* 0x0000003300077202 */ /* 0x002fe20000000f00 */
[----:B------:R-:W-:Y:S01]  /*4e1a0*/  IMAD.MOV.U32 R6, RZ, RZ, R42 ;  /* 0x000000ffff067224 */ /* 0x000fe200078e002a */
[----:B--2---:R-:W2:Y:S04]  /*4e1b0*/  LDL.LU R51, [R1+0x728] ;  /* 0x0007280001337983 */ /* 0x004ea80000300800 */
[----:B------:R-:W2:Y:S01]  /*4e1c0*/  LDL.LU R42, [R1+0x72c] ;  /* 0x00072c00012a7983 */ /* 0x000ea20000300800 */
[----:B---3--:R-:W-:-:S03]  /*4e1d0*/  IADD3 R49, P3, PT, R49, R2, RZ ;  /* 0x0000000231317210 */ /* 0x008fc60007f7e0ff */
[----:B------:R-:W3:Y:S04]  /*4e1e0*/  LDL.LU R57, [R1+0x730] ;  /* 0x0007300001397983 */ /* 0x000ee80000300800 */
[----:B------:R-:W3:Y:S04]  /*4e1f0*/  LDL.LU R56, [R1+0x734] ;  /* 0x0007340001387983 */ /* 0x000ee80000300800 */
[----:B------:R1:W-:Y:S04]  /*4e200*/  STL [R1+0xe1c], R46 ;  /* 0x000e1c2e01007387 */ /* 0x0003e80000100800 */
[----:B------:R1:W-:Y:S01]  /*4e210*/  LDGSTS.E [R41+0x2dd00], desc[UR10][R6.64], P0 ;  /* 0x2dd0000006297fae */ /* 0x0003e200081a100a */
[----:B----4-:R-:W-:-:S05]  /*4e220*/  IMAD.X R52, R52, 0x1, R3, P2 ;  /* 0x0000000134347824 */ /* 0x010fca00010e0603 */
[----:B------:R4:W-:Y:S01]  /*4e230*/  STL [R1+0xe18], R52 ;  /* 0x000e183401007387 */ /* 0x0009e20000100800 */
[----:B------:R-:W-:-:S03]  /*4e240*/  IADD3.X R50, PT, PT, R50, R3, RZ, P3, !PT ;  /* 0x0000000332327210 */ /* 0x000fc60001ffe4ff */
[----:B------:R-:W-:Y:S01]  /*4e250*/  STL [R1+0xe24], R49 ;  /* 0x000e243101007387 */ /* 0x000fe20000100800 */
[----:B-1----:R-:W-:-:S03]  /*4e260*/  IMAD.MOV.U32 R6, RZ, RZ, R46 ;  /* 0x000000ffff067224 */ /* 0x002fc600078e002e */
[----:B------:R-:W3:Y:S04]  /*4e270*/  LDL.LU R54, [R1+0x7ac] ;  /* 0x0007ac0001367983 */ /* 0x000ee80000300800 */
[----:B------:R-:W-:Y:S01]  /*4e280*/  STL [R1+0xe20], R50 ;  /* 0x000e203201007387 */ /* 0x000fe20000100800 */
[----:B------:R-:W-:-:S03]  /*4e290*/  MOV R7, R52 ;  /* 0x0000003400077202 */ /* 0x000fc60000000f00 */
[----:B------:R-:W3:Y:S04]  /*4e2a0*/  LDL.LU R46, [R1+0x7b4] ;  /* 0x0007b400012e7983 */ /* 0x000ee80000300800 */
[----:B------:R-:W3:Y:S01]  /*4e2b0*/  LDL.LU R55, [R1+0x7a8] ;  /* 0x0007a80001377983 */ /* 0x000ee20000300800 */
[----:B------:R-:W-:-:S03]  /*4e2c0*/  IADD3 R43, P2, PT, R43, R2, RZ ;  /* 0x000000022b2b7210 */ /* 0x000fc60007f5e0ff */
[----:B----4-:R-:W4:Y:S01]  /*4e2d0*/  LDL.LU R52, [R1+0x7b0] ;  /* 0x0007b00001347983 */ /* 0x010f220000300800 */
[----:B------:R-:W-:-:S03]  /*4e2e0*/  IADD3 R0, P3, PT, R0, R2, RZ ;  /* 0x0000000200007210 */ /* 0x000fc60007f7e0ff */
[----:B------:R1:W-:Y:S04]  /*4e2f0*/  LDGSTS.E [R41+0x2ec00], desc[UR10][R6.64], P1 ;  /* 0x2ec0000006297fae */ /* 0x0003e800089a100a */
[----:B------:R1:W-:Y:S02]  /*4e300*/  STL [R1+0xe9c], R43 ;  /* 0x000e9c2b01007387 */ /* 0x0003e40000100800 */
[----:B-1----:R-:W-:Y:S01]  /*4e310*/  IMAD.MOV.U32 R6, RZ, RZ, R49 ;  /* 0x000000ffff067224 */ /* 0x002fe200078e0031 */
[----:B------:R-:W-:-:S05]  /*4e320*/  MOV R7, R50 ;  /* 0x0000003200077202 */ /* 0x000fca0000000f00 */
[----:B------:R1:W-:Y:S02]  /*4e330*/  LDGSTS.E [R41+0x2ed00], desc[UR10][R6.64], P0 ;  /* 0x2ed0000006297fae */ /* 0x0003e400081a100a */
[----:B-1----:R-:W-:Y:S02]  /*4e340*/  IMAD.MOV.U32 R6, RZ, RZ, R43 ;  /* 0x000000ffff067224 */ /* 0x002fe400078e002b */
[----:B------:R-:W-:-:S05]  /*4e350*/  IMAD.X R47, R47, 0x1, R3, P2 ;  /* 0x000000012f2f7824 */ /* 0x000fca00010e0603 */
[----:B------:R1:W-:Y:S01]  /*4e360*/  STL [R1+0xe98], R47 ;  /* 0x000e982f01007387 */ /* 0x0003e20000100800 */
[----:B------:R-:W-:-:S03]  /*4e370*/  IADD3.X R40, PT, PT, R40, R3, RZ, P3, !PT ;  /* 0x0000000328287210 */ /* 0x000fc60001ffe4ff */
[----:B------:R1:W-:Y:S01]  /*4e380*/  STL [R1+0xea4], R0 ;  /* 0x000ea40001007387 */ /* 0x0003e20000100800 */
[----:B------:R-:W-:-:S03]  /*4e390*/  MOV R7, R47 ;  /* 0x0000002f00077202 */ /* 0x000fc60000000f00 */
[----:B------:R-:W4:Y:S04]  /*4e3a0*/  LDL.LU R43, [R1+0x82c] ;  /* 0x00082c00012b7983 */ /* 0x000f280000300800 */
[----:B------:R1:W-:Y:S04]  /*4e3b0*/  STL [R1+0xea0], R40 ;  /* 0x000ea02801007387 */ /* 0x0003e80000100800 */
[----:B------:R-:W4:Y:S04]  /*4e3c0*/  LDL.LU R50, [R1+0x834] ;  /* 0x0008340001327983 */ /* 0x000f280000300800 */
[----:B-1----:R-:W4:Y:S04]  /*4e3d0*/  LDL.LU R47, [R1+0x828] ;  /* 0x00082800012f7983 */ /* 0x002f280000300800 */
[----:B------:R-:W4:Y:S04]  /*4e3e0*/  LDL.LU R53, [R1+0x830] ;  /* 0x0008300001357983 */ /* 0x000f280000300800 */
[----:B------:R1:W-:Y:S04]  /*4e3f0*/  LDGSTS.E [R41+0x2fc00], desc[UR10][R6.64], P1 ;  /* 0x2fc0000006297fae */ /* 0x0003e800089a100a */
[----:B------:R-:W4:Y:S01]  /*4e400*/  LDL.LU R49, [R1+0x8ac] ;  /* 0x0008ac0001317983 */ /* 0x000f220000300800 */
[----:B-1----:R-:W-:Y:S01]  /*4e410*/  IMAD.MOV.U32 R6, RZ, RZ, R0 ;  /* 0x000000ffff067224 */ /* 0x002fe200078e0000 */
[----:B------:R-:W-:-:S02]  /*4e420*/  MOV R7, R40 ;  /* 0x0000002800077202 */ /* 0x000fc40000000f00 */
[----:B------:R-:W-:Y:S01]  /*4e430*/  LOP3.LUT R0, R44, 0x70, RZ, 0x3c, !PT ;  /* 0x000000702c007812 */ /* 0x000fe200078e3cff */
[----:B------:R-:W4:Y:S03]  /*4e440*/  LDL.LU R40, [R1+0x8b4] ;  /* 0x0008b40001287983 */ /* 0x000f260000300800 */
[----:B------:R-:W-:Y:S01]  /*4e450*/  IADD3 R0, PT, PT, R0, UR7, RZ ;  /* 0x0000000700007c10 */ /* 0x000fe2000fffe0ff */
[----:B------:R1:W-:Y:S01]  /*4e460*/  LDGSTS.E [R41+0x2fd00], desc[UR10][R6.64], P0 ;  /* 0x2fd0000006297fae */ /* 0x0003e200081a100a */
[----:B--2---:R-:W-:-:S05]  /*4e470*/  IADD3 R42, P2, PT, R42, R2, RZ ;  /* 0x000000022a2a7210 */ /* 0x004fca0007f5e0ff */
[----:B------:R-:W-:Y:S01]  /*4e480*/  IMAD.X R51, R51, 0x1, R3, P2 ;  /* 0x0000000133337824 */ /* 0x000fe200010e0603 */
[----:B---3--:R-:W-:Y:S01]  /*4e490*/  IADD3 R56, P3, PT, R56, R2, RZ ;  /* 0x0000000238387210 */ /* 0x008fe20007f7e0ff */
[----:B------:R-:W-:Y:S01]  /*4e4a0*/  STL [R1+0x72c], R42 ;  /* 0x00072c2a01007387 */ /* 0x000fe20000100800 */
[----:B-1----:R-:W-:Y:S01]  /*4e4b0*/  MOV R6, R42 ;  /* 0x0000002a00067202 */ /* 0x002fe20000000f00 */
[----:B------:R-:W-:Y:S02]  /*4e4c0*/  IMAD.MOV.U32 R7, RZ, RZ, R51 ;  /* 0x000000ffff077224 */ /* 0x000fe400078e0033 */
[----:B------:R-:W-:Y:S01]  /*4e4d0*/  IMAD.X R57, R57, 0x1, R3, P3 ;  /* 0x0000000139397824 */ /* 0x000fe200018e0603 */
[----:B------:R1:W-:Y:S04]  /*4e4e0*/  STL [R1+0x728], R51 ;  /* 0x0007283301007387 */ /* 0x0003e80000100800 */
[----:B------:R-:W-:Y:S04]  /*4e4f0*/  STL [R1+0x734], R56 ;  /* 0x0007343801007387 */ /* 0x000fe80000100800 */
[----:B------:R2:W-:Y:S04]  /*4e500*/  LDGSTS.E [R0+0x20e00], desc[UR10][R6.64], P1 ;  /* 0x20e0000006007fae */ /* 0x0005e800089a100a */
[----:B-1----:R-:W3:Y:S04]  /*4e510*/  LDL.LU R51, [R1+0x8a8] ;  /* 0x0008a80001337983 */ /* 0x002ee80000300800 */
[----:B------:R-:W-:Y:S04]  /*4e520*/  STL [R1+0x730], R57 ;  /* 0x0007303901007387 */ /* 0x000fe80000100800 */
[----:B------:R-:W3:Y:S01]  /*4e530*/  LDL.LU R42, [R1+0x8b0] ;  /* 0x0008b000012a7983 */ /* 0x000ee20000300800 */
[----:B------:R-:W-:Y:S01]  /*4e540*/  IADD3 R54, P2, PT, R54, R2, RZ ;  /* 0x0000000236367210 */ /* 0x000fe20007f5e0ff */
[----:B--2---:R-:W-:Y:S01]  /*4e550*/  IMAD.MOV.U32 R7, RZ, RZ, R57 ;  /* 0x000000ffff077224 */ /* 0x004fe200078e0039 */
[----:B------:R-:W-:-:S02]  /*4e560*/  MOV R6, R56 ;  /* 0x0000003800067202 */ /* 0x000fc40000000f00 */
[----:B------:R-:W-:-:S03]  /*4e570*/  IADD3 R46, P3, PT, R46, R2, RZ ;  /* 0x000000022e2e7210 */ /* 0x000fc60007f7e0ff */
[----:B------:R1:W-:Y:S01]  /*4e580*/  LDGSTS.E [R0+0x20f00], desc[UR10][R6.64], P0 ;  /* 0x20f0000006007fae */ /* 0x0003e200081a100a */
[----:B------:R-:W-:-:S03]  /*4e590*/  IADD3.X R55, PT, PT, R55, R3, RZ, P2, !PT ;  /* 0x0000000337377210 */ /* 0x000fc600017fe4ff */
[----:B------:R-:W-:Y:S01]  /*4e5a0*/  STL [R1+0x7ac], R54 ;  /* 0x0007ac3601007387 */ /* 0x000fe20000100800 */
[----:B----4-:R-:W-:-:S03]  /*4e5b0*/  IMAD.X R52, R52, 0x1, R3, P3 ;  /* 0x0000000134347824 */ /* 0x010fc600018e0603 */
[----:B------:R-:W-:Y:S01]  /*4e5c0*/  STL [R1+0x7a8], R55 ;  /* 0x0007a83701007387 */ /* 0x000fe20000100800 */
[----:B-1----:R-:W-:Y:S01]  /*4e5d0*/  MOV R6, R54 ;  /* 0x0000003600067202 */ /* 0x002fe20000000f00 */
[----:B------:R-:W-:Y:S02]  /*4e5e0*/  IMAD.MOV.U32 R7, RZ, RZ, R55 ;  /* 0x000000ffff077224 */ /* 0x000fe400078e0037 */
[----:B------:R1:W-:Y:S04]  /*4e5f0*/  STL [R1+0x7b4], R46 ;  /* 0x0007b42e01007387 */ /* 0x0003e80000100800 */
[----:B------:R-:W2:Y:S04]  /*4e600*/  LDL.LU R44, [R1+0x92c] ;  /* 0x00092c00012c7983 */ /* 0x000ea80000300800 */
[----:B------:R4:W-:Y:S04]  /*4e610*/  STL [R1+0x7b0], R52 ;  /* 0x0007b03401007387 */ /* 0x0009e80000100800 */
[----:B------:R1:W-:Y:S04]  /*4e620*/  LDGSTS.E [R0+0x21e00], desc[UR10][R6.64], P1 ;  /* 0x21e0000006007fae */ /* 0x0003e800089a100a */
[----:B------:R-:W2:Y:S01]  /*4e630*/  LDL.LU R41, [R1+0x934] ;  /* 0x0009340001297983 */ /* 0x000ea20000300800 */
[----:B-1----:R-:W-:-:S03]  /*4e640*/  MOV R6, R46 ;  /* 0x0000002e00067202 */ /* 0x002fc60000000f00 */
[----:B------:R-:W2:Y:S01]  /*4e650*/  LDL.LU R46, [R1+0x928] ;  /* 0x00092800012e7983 */ /* 0x000ea20000300800 */
[----:B------:R-:W-:-:S03]  /*4e660*/  IMAD.MOV.U32 R7, RZ, RZ, R52 ;  /* 0x000000ffff077224 */ /* 0x000fc600078e0034 */
[----:B----4-:R-:W4:Y:S04]  /*4e670*/  LDL.LU R52, [R1+0x930] ;  /* 0x0009300001347983 */ /* 0x010f280000300800 */
[----:B------:R1:W-:Y:S01]  /*4e680*/  LDGSTS.E [R0+0x21f00], desc[UR10][R6.64], P0 ;  /* 0x21f0000006007fae */ /* 0x0003e200081a100a */
[-C--:B------:R-:W-:Y:S02]  /*4e690*/  IADD3 R43, P2, PT, R43, R2.reuse, RZ ;  /* 0x000000022b2b7210 */ /* 0x080fe40007f5e0ff */
[----:B------:R-:W-:Y:S02]  /*4e6a0*/  IADD3 R50, P3, PT, R50, R2, RZ ;  /* 0x0000000232327210 */ /* 0x000fe40007f7e0ff */
[----:B------:R-:W-:Y:S01]  /*4e6b0*/  IADD3.X R47, PT, PT, R47, R3, RZ, P2, !PT ;  /* 0x000000032f2f7210 */ /* 0x000fe200017fe4ff */
[----:B------:R1:W-:Y:S02]  /*4e6c0*/  STL [R1+0x82c], R43 ;  /* 0x00082c2b01007387 */ /* 0x0003e40000100800 */
[----:B-1----:R-:W-:Y:S01]  /*4e6d0*/  MOV R6, R43 ;  /* 0x0000002b00067202 */ /* 0x002fe20000000f00 */
[----:B------:R-:W-:Y:S01]  /*4e6e0*/  IMAD.X R53, R53, 0x1, R3, P3 ;  /* 0x0000000135357824 */ /* 0x000fe200018e0603 */
[----:B------:R1:W-:Y:S01]  /*4e6f0*/  STL [R1+0x828], R47 ;  /* 0x0008282f01007387 */ /* 0x0003e20000100800 */
[----:B------:R-:W-:-:S03]  /*4e700*/  IMAD.MOV.U32 R7, RZ, RZ, R47 ;  /* 0x000000ffff077224 */ /* 0x000fc600078e002f */
[----:B------:R-:W-:Y:S04]  /*4e710*/  STL [R1+0x834], R50 ;  /* 0x0008343201007387 */ /* 0x000fe80000100800 */
[----:B------:R-:W4:Y:S04]  /*4e720*/  LDL.LU R43, [R1+0x9ac] ;  /* 0x0009ac00012b7983 */ /* 0x000f280000300800 */
[----:B------:R1:W-:Y:S04]  /*4e730*/  STL [R1+0x830], R53 ;  /* 0x0008303501007387 */ /* 0x0003e80000100800 */
[----:B------:R1:W-:Y:S04]  /*4e740*/  LDGSTS.E [R0+0x22e00], desc[UR10][R6.64], P1 ;  /* 0x22e0000006007fae */ /* 0x0003e800089a100a */
[----:B-1----:R-:W4:Y:S01]  /*4e750*/  LDL.LU R47, [R1+0x9b4] ;  /* 0x0009b400012f7983 */ /* 0x002f220000300800 */
[----:B------:R-:W-:-:S03]  /*4e760*/  IMAD.MOV.U32 R7, RZ, RZ, R53 ;  /* 0x000000ffff077224 */ /* 0x000fc600078e0035 */
[----:B------:R-:W4:Y:S01]  /*4e770*/  LDL.LU R53, [R1+0x9a8] ;  /* 0x0009a80001357983 */ /* 0x000f220000300800 */
[----:B------:R-:W-:-:S03]  /*4e780*/  MOV R6, R50 ;  /* 0x0000003200067202 */ /* 0x000fc60000000f00 */
[----:B------:R-:W4:Y:S01]  /*4e790*/  LDL.LU R50, [R1+0x9b0] ;  /* 0x0009b00001327983 */ /* 0x000f220000300800 */
[-C--:B------:R-:W-:Y:S02]  /*4e7a0*/  IADD3 R49, P2, PT, R49, R2.reuse, RZ ;  /* 0x0000000231317210 */ /* 0x080fe40007f5e0ff */
[----:B------:R-:W-:Y:S01]  /*4e7b0*/  IADD3 R40, P3, PT, R40, R2, RZ ;  /* 0x0000000228287210 */ /* 0x000fe20007f7e0ff */
[----:B------:R1:W-:Y:S04]  /*4e7c0*/  LDGSTS.E [R0+0x22f00], desc[UR10][R6.64], P0 ;  /* 0x22f0000006007fae */ /* 0x0003e800081a100a */
[----:B------:R3:W-:Y:S01]  /*4e7d0*/  STL [R1+0x8ac], R49 ;  /* 0x0008ac3101007387 */ /* 0x0007e20000100800 */
[----:B-1----:R-:W-:Y:S02]  /*4e7e0*/  MOV R6, R49 ;  /* 0x0000003100067202 */ /* 0x002fe40000000f00 */
[----:B---3--:R-:W-:-:S05]  /*4e7f0*/  IADD3.X R51, PT, PT, R51, R3, RZ, P2, !PT ;  /* 0x0000000333337210 */ /* 0x008fca00017fe4ff */
        /* <DEDUP_REMOVED lines=9> */
[----:B------:R1:W-:Y:S01]  /*4e890*/  LDGSTS.E [R0+0x23e00], desc[UR10][R6.64], P1 ;  /* 0x23e0000006007fae */ /* 0x0003e200089a100a */
[----:B--2---:R-:W-:-:S02]  /*4e8a0*/  IADD3 R44, P2, PT, R44, R2, RZ ;  /* 0x000000022c2c7210 */ /* 0x004fc40007f5e0ff */
[----:B-1----:R-:W-:Y:S01]  /*4e8b0*/  MOV R6, R40 ;  /* 0x0000002800067202 */ /* 0x002fe20000000f00 */
[----:B------:R-:W-:Y:S01]  /*4e8c0*/  IMAD.MOV.U32 R7, RZ, RZ, R42 ;  /* 0x000000ffff077224 */ /* 0x000fe200078e002a */
[----:B---3--:R-:W2:Y:S01]  /*4e8d0*/  LDL.LU R40, [R1+0xaac] ;  /* 0x000aac0001287983 */ /* 0x008ea20000300800 */
[----:B------:R-:W-:-:S03]  /*4e8e0*/  IADD3 R41, P3, PT, R41, R2, RZ ;  /* 0x0000000229297210 */ /* 0x000fc60007f7e0ff */
[----:B------:R-:W3:Y:S04]  /*4e8f0*/  LDL.LU R42, [R1+0xab4] ;  /* 0x000ab400012a7983 */ /* 0x000ee80000300800 */
[----:B------:R1:W-:Y:S04]  /*4e900*/  STL [R1+0x92c], R44 ;  /* 0x00092c2c01007387 */ /* 0x0003e80000100800 */
[----:B------:R1:W-:Y:S01]  /*4e910*/  LDGSTS.E [R0+0x23f00], desc[UR10][R6.64], P0 ;  /* 0x23f0000006007fae */ /* 0x0003e200081a100a */
[----:B------:R-:W-:Y:S01]  /*4e920*/  IADD3.X R46, PT, PT, R46, R3, RZ, P2, !PT ;  /* 0x000000032e2e7210 */ /* 0x000fe200017fe4ff */
[----:B----4-:R-:W-:-:S04]  /*4e930*/  IMAD.X R52, R52, 0x1, R3, P3 ;  /* 0x0000000134347824 */ /* 0x010fc800018e0603 */
[----:B------:R4:W-:Y:S04]  /*4e940*/  STL [R1+0x928], R46 ;  /* 0x0009282e01007387 */ /* 0x0009e80000100800 */
[----:B------:R-:W-:Y:S01]  /*4e950*/  STL [R1+0x934], R41 ;  /* 0x0009342901007387 */ /* 0x000fe20000100800 */
[----:B-1----:R-:W-:-:S03]  /*4e960*/  MOV R6, R44 ;  /* 0x0000002c00067202 */ /* 0x002fc60000000f00 */
[----:B------:R-:W3:Y:S01]  /*4e970*/  LDL.LU R44, [R1+0xaa8] ;  /* 0x000aa800012c7983 */ /* 0x000ee20000300800 */
[----:B------:R-:W-:-:S03]  /*4e980*/  IMAD.MOV.U32 R7, RZ, RZ, R46 ;  /* 0x000000ffff077224 */ /* 0x000fc600078e002e */
[----:B------:R1:W-:Y:S04]  /*4e990*/  STL [R1+0x930], R52 ;  /* 0x0009303401007387 */ /* 0x0003e80000100800 */
[----:B----4-:R-:W4:Y:S04]  /*4e9a0*/  LDL.LU R46, [R1+0xab0] ;  /* 0x000ab000012e7983 */ /* 0x010f280000300800 */
[----:B------:R1:W-:Y:S02]  /*4e9b0*/  LDGSTS.E [R0+0x24e00], desc[UR10][R6.64], P1 ;  /* 0x24e0000006007fae */ /* 0x0003e400089a100a */
[----:B-1----:R-:W-:Y:S01]  /*4e9c0*/  MOV R6, R41 ;  /* 0x0000002900067202 */ /* 0x002fe20000000f00 */
[----:B------:R-:W-:-:S02]  /*4e9d0*/  IMAD.MOV.U32 R7, RZ, RZ, R52 ;  /* 0x000000ffff077224 */ /* 0x000fc400078e0034 */
[----:B------:R-:W4:Y:S04]  /*4e9e0*/  LDL.LU R52, [R1+0xb2c] ;  /* 0x000b2c0001347983 */ /* 0x000f280000300800 */
[----:B------:R-:W4:Y:S04]  /*4e9f0*/  LDL.LU R41, [R1+0xb34] ;  /* 0x000b340001297983 */ /* 0x000f280000300800 */
[----:B------:R1:W-:Y:S01]  /*4ea00*/  LDGSTS.E [R0+0x24f00], desc[UR10][R6.64], P0 ;  /* 0x24f0000006007fae */ /* 0x0003e200081a100a */
[----:B------:R-:W-:-:S05]  /*4ea10*/  IADD3 R43, P2, PT, R43, R2, RZ ;  /* 0x000000022b2b7210 */ /* 0x000fca0007f5e0ff */
[----:B------:R-:W-:Y:S01]  /*4ea20*/  STL [R1+0x9ac], R43 ;  /* 0x0009ac2b01007387 */ /* 0x000fe20000100800 */
[----:B------:R-:W-:Y:S02]  /*4ea30*/  IADD3 R47, P3, PT, R47, R2, RZ ;  /* 0x000000022f2f7210 */ /* 0x000fe40007f7e0ff */
[----:B------:R-:W-:-:S05]  /*4ea40*/  IADD3.X R53, PT, PT, R53, R3, RZ, P2, !PT ;  /* 0x0000000335357210 */ /* 0x000fca00017fe4ff */
[----:B------:R1:W-:Y:S02]  /*4ea50*/  STL [R1+0x9a8], R53 ;  /* 0x0009a83501007387 */ /* 0x0003e40000100800 */
[----:B-1----:R-:W-:Y:S02]  /*4ea60*/  IMAD.MOV.U32 R7, RZ, RZ, R53 ;  /* 0x000000ffff077224 */ /* 0x002fe400078e0035 */
[----:B------:R-:W-:Y:S01]  /*4ea70*/  IMAD.X R50, R50, 0x1, R3, P3 ;  /* 0x0000000132327824 */ /* 0x000fe200018e0603 */
[----:B------:R-:W-:Y:S01]  /*4ea80*/  STL [R1+0x9b4], R47 ;  /* 0x0009b42f01007387 */ /* 0x000fe20000100800 */
[----:B------:R-:W-:-:S03]  /*4ea90*/  MOV R6, R43 ;  /* 0x0000002b00067202 */ /* 0x000fc60000000f00 */
[----:B------:R-:W4:Y:S04]  /*4eaa0*/  LDL.LU R53, [R1+0xb28] ;  /* 0x000b280001357983 */ /* 0x000f280000300800 */
[----:B------:R1:W-:Y:S04]  /*4eab0*/  STL [R1+0x9b0], R50 ;  /* 0x0009b03201007387 */ /* 0x0003e80000100800 */
[----:B------:R-:W4:Y:S04]  /*4eac0*/  LDL.LU R43, [R1+0xb30] ;  /* 0x000b3000012b7983 */ /* 0x000f280000300800 */
[----:B------:R1:W-:Y:S02]  /*4ead0*/  LDGSTS.E [R0+0x25e00], desc[UR10][R6.64], P1 ;  /* 0x25e0000006007fae */ /* 0x0003e400089a100a */
[----:B-1----:R-:W-:Y:S01]  /*4eae0*/  MOV R6, R47 ;  /* 0x0000002f00067202 */ /* 0x002fe20000000f00 */
[----:B------:R-:W-:-:S02]  /*4eaf0*/  IMAD.MOV.U32 R7, RZ, RZ, R50 ;  /* 0x000000ffff077224 */ /* 0x000fc400078e0032 */
[----:B------:R-:W4:Y:S04]  /*4eb00*/  LDL.LU R50, [R1+0xbac] ;  /* 0x000bac0001327983 */ /* 0x000f280000300800 */
[----:B------:R-:W4:Y:S04]  /*4eb10*/  LDL.LU R47, [R1+0xbb4] ;  /* 0x000bb400012f7983 */ /* 0x000f280000300800 */
[----:B------:R1:W-:Y:S01]  /*4eb20*/  LDGSTS.E [R0+0x25f00], desc[UR10][R6.64], P0 ;  /* 0x25f0000006007fae */ /* 0x0003e200081a100a */
[-C--:B------:R-:W-:Y:S02]  /*4eb30*/  IADD3 R49, P2, PT, R49, R2.reuse, RZ ;  /* 0x0000000231317210 */ /* 0x080fe40007f5e0ff */
[----:B------:R-:W-:-:S02]  /*4eb40*/  IADD3 R54, P3, PT, R54, R2, RZ ;  /* 0x0000000236367210 */ /* 0x000fc40007f7e0ff */
[----:B------:R-:W-:Y:S01]  /*4eb50*/  IADD3.X R51, PT, PT, R51, R3, RZ, P2, !PT ;  /* 0x0000000333337210 */ /* 0x000fe200017fe4ff */
[----:B------:R-:W-:Y:S02]  /*4eb60*/  STL [R1+0xa2c], R49 ;  /* 0x000a2c3101007387 */ /* 0x000fe40000100800 */
[----:B------:R-:W-:Y:S02]  /*4eb70*/  IMAD.X R55, R55, 0x1, R3, P3 ;  /* 0x0000000137377824 */ /* 0x000fe400018e0603 */
[----:B------:R2:W-:Y:S01]  /*4eb80*/  STL [R1+0xa28], R51 ;  /* 0x000a283301007387 */ /* 0x0005e20000100800 */
[----:B-1----:R-:W-:Y:S01]  /*4eb90*/  MOV R6, R49 ;  /* 0x0000003100067202 */ /* 0x002fe20000000f00 */
[----:B------:R-:W-:Y:S02]  /*4eba0*/  IMAD.MOV.U32 R7, RZ, RZ, R51 ;  /* 0x000000ffff077224 */ /* 0x000fe400078e0033 */
[----:B------:R-:W-:Y:S04]  /*4ebb0*/  STL [R1+0xa34], R54 ;  /* 0x000a343601007387 */ /* 0x000fe80000100800 */
[----:B------:R1:W-:Y:S04]  /*4ebc0*/  LDGSTS.E [R0+0x26e00], desc[UR10][R6.64], P1 ;  /* 0x26e0000006007fae */ /* 0x0003e800089a100a */
[----:B--2---:R-:W2:Y:S04]  /*4ebd0*/  LDL.LU R51, [R1+0xba8] ;  /* 0x000ba80001337983 */ /* 0x004ea80000300800 */
[----:B------:R-:W-:Y:S01]  /*4ebe0*/  STL [R1+0xa30], R55 ;  /* 0x000a303701007387 */ /* 0x000fe20000100800 */
[----:B------:R-:W-:-:S03]  /*4ebf0*/  IADD3 R40, P2, PT, R40, R2, RZ ;  /* 0x0000000228287210 */ /* 0x000fc60007f5e0ff */
[----:B------:R-:W2:Y:S01]  /*4ec00*/  LDL.LU R49, [R1+0xbb0] ;  /* 0x000bb00001317983 */ /* 0x000ea20000300800 */
[----:B-1----:R-:W-:Y:S01]  /*4ec10*/  MOV R6, R54 ;  /* 0x0000003600067202 */ /* 0x002fe20000000f00 */
[----:B------:R-:W-:Y:S01]  /*4ec20*/  IMAD.MOV.U32 R7, RZ, RZ, R55 ;  /* 0x000000ffff077224 */ /* 0x000fe200078e0037 */
[----:B---3--:R-:W-:Y:S01]  /*4ec30*/  IADD3 R42, P3, PT, R42, R2, RZ ;  /* 0x000000022a2a7210 */ /* 0x008fe20007f7e0ff */
[----:B------:R-:W-:Y:S04]  /*4ec40*/  STL [R1+0xaac], R40 ;  /* 0x000aac2801007387 */ /* 0x000fe80000100800 */
[----:B------:R1:W-:Y:S01]  /*4ec50*/  LDGSTS.E [R0+0x26f00], desc[UR10][R6.64], P0 ;  /* 0x26f0000006007fae */ /* 0x0003e200081a100a */
[----:B------:R-:W-:Y:S02]  /*4ec60*/  IADD3.X R44, PT, PT, R44, R3, RZ, P2, !PT ;  /* 0x000000032c2c7210 */ /* 0x000fe400017fe4ff */
[----:B-1----:R-:W-:-:S03]  /*4ec70*/  MOV R6, R40 ;  /* 0x0000002800067202 */ /* 0x002fc60000000f00 */
[----:B------:R-:W-:Y:S01]  /*4ec80*/  IMAD.MOV.U32 R7, RZ, RZ, R44 ;  /* 0x000000ffff077224 */ /* 0x000fe200078e002c */
[----:B------:R1:W-:Y:S01]  /*4ec90*/  STL [R1+0xaa8], R44 ;  /* 0x000aa82c01007387 */ /* 0x0003e20000100800 */
[----:B----4-:R-:W-:-:S03]  /*4eca0*/  IMAD.X R46, R46, 0x1, R3, P3 ;  /* 0x000000012e2e7824 */ /* 0x010fc600018e0603 */
[----:B------:R-:W-:Y:S04]  /*4ecb0*/  STL [R1+0xab4], R42 ;  /* 0x000ab42a01007387 */ /* 0x000fe80000100800 */
[----:B------:R3:W-:Y:S04]  /*4ecc0*/  LDGSTS.E [R0+0x27e00], desc[UR10][R6.64], P1 ;  /* 0x27e0000006007fae */ /* 0x0007e800089a100a */
[----:B-1----:R-:W4:Y:S04]  /*4ecd0*/  LDL.LU R44, [R1+0xc2c] ;  /* 0x000c2c00012c7983 */ /* 0x002f280000300800 */
[----:B------:R1:W-:Y:S04]  /*4ece0*/  STL [R1+0xab0], R46 ;  /* 0x000ab02e01007387 */ /* 0x0003e80000100800 */
[----:B------:R-:W4:Y:S01]  /*4ecf0*/  LDL.LU R40, [R1+0xc34] ;  /* 0x000c340001287983 */ /* 0x000f220000300800 */
[----:B---3--:R-:W-:Y:S01]  /*4ed00*/  IMAD.MOV.U32 R7, RZ, RZ, R46 ;  /* 0x000000ffff077224 */ /* 0x008fe200078e002e */
[----:B------:R-:W-:-:S02]  /*4ed10*/  IADD3 R52, P2, PT, R52, R2, RZ ;  /* 0x0000000234347210 */ /* 0x000fc40007f5e0ff */
[----:B-1----:R-:W3:Y:S01]  /*4ed20*/  LDL.LU R46, [R1+0xc28] ;  /* 0x000c2800012e7983 */ /* 0x002ee20000300800 */
[----:B------:R-:W-:Y:S02]  /*4ed30*/  MOV R6, R42 ;  /* 0x0000002a00067202 */ /* 0x000fe40000000f00 */
[----:B------:R-:W-:Y:S01]  /*4ed40*/  IADD3 R41, P3, PT, R41, R2, RZ ;  /* 0x0000000229297210 */ /* 0x000fe20007f7e0ff */
[----:B------:R-:W3:Y:S04]  /*4ed50*/  LDL.LU R42, [R1+0xc30] ;  /* 0x000c3000012a7983 */ /* 0x000ee80000300800 */
[----:B------:R1:W-:Y:S04]  /*4ed60*/  LDGSTS.E [R0+0x27f00], desc[UR10][R6.64], P0 ;  /* 0x27f0000006007fae */ /* 0x0003e800081a100a */
[----:B------:R-:W-:Y:S01]  /*4ed70*/  STL [R1+0xb2c], R52 ;  /* 0x000b2c3401007387 */ /* 0x000fe20000100800 */
[----:B-1----:R-:W-:-:S02]  /*4ed80*/  MOV R6, R52 ;  /* 0x0000003400067202 */ /* 0x002fc40000000f00 */
[----:B------:R-:W-:-:S05]  /*4ed90*/  IADD3.X R53, PT, PT, R53, R3, RZ, P2, !PT ;  /* 0x0000000335357210 */ /* 0x000fca00017fe4ff */
[----:B------:R-:W-:Y:S02]  /*4eda0*/  IMAD.MOV.U32 R7, RZ, RZ, R53 ;  /* 0x000000ffff077224 */ /* 0x000fe400078e0035 */
[----:B------:R-:W-:Y:S01]  /*4edb0*/  IMAD.X R43, R43, 0x1, R3, P3 ;  /* 0x000000012b2b7824 */ /* 0x000fe200018e0603 */
[----:B------:R-:W-:Y:S04]  /*4edc0*/  STL [R1+0xb28], R53 ;  /* 0x000b283501007387 */ /* 0x000fe80000100800 */
[----:B------:R-:W-:Y:S04]  /*4edd0*/  STL [R1+0xb34], R41 ;  /* 0x000b342901007387 */ /* 0x000fe80000100800 */
[----:B------:R1:W-:Y:S04]  /*4ede0*/  LDGSTS.E [R0+0x28e00], desc[UR10][R6.64], P1 ;  /* 0x28e0000006007fae */ /* 0x0003e800089a100a */
[----:B------:R1:W-:Y:S02]  /*4edf0*/  STL [R1+0xb30], R43 ;  /* 0x000b302b01007387 */ /* 0x0003e40000100800 */
[----:B-1----:R-:W-:Y:S01]  /*4ee00*/  IMAD.MOV.U32 R7, RZ, RZ, R43 ;  /* 0x000000ffff077224 */ /* 0x002fe200078e002b */
[----:B------:R-:W-:Y:S01]  /*4ee10*/  MOV R6, R41 ;  /* 0x0000002900067202 */ /* 0x000fe20000000f00 */
[----:B------:R-:W3:Y:S04]  /*4ee20*/  LDL.LU R43, [R1+0xca8] ;  /* 0x000ca800012b7983 */ /* 0x000ee80000300800 */
[----:B------:R-:W3:Y:S04]  /*4ee30*/  LDL.LU R41, [R1+0xcac] ;  /* 0x000cac0001297983 */ /* 0x000ee80000300800 */
[----:B------:R-:W3:Y:S04]  /*4ee40*/  LDL.LU R59, [R1+0xcb0] ;  /* 0x000cb000013b7983 */ /* 0x000ee80000300800 */
[----:B------:R-:W3:Y:S01]  /*4ee50*/  LDL.LU R58, [R1+0xcb4] ;  /* 0x000cb400013a7983 */ /* 0x000ee20000300800 */
[----:B------:R-:W-:-:S02]  /*4ee60*/  IADD3 R50, P2, PT, R50, R2, RZ ;  /* 0x0000000232327210 */ /* 0x000fc40007f5e0ff */
[----:B------:R-:W-:Y:S01]  /*4ee70*/  IADD3 R47, P3, PT, R47, R2, RZ ;  /* 0x000000022f2f7210 */ /* 0x000fe20007f7e0ff */
[----:B------:R1:W-:Y:S04]  /*4ee80*/  LDGSTS.E [R0+0x28f00], desc[UR10][R6.64], P0 ;  /* 0x28f0000006007fae */ /* 0x0003e800081a100a */
[----:B------:R2:W-:Y:S01]  /*4ee90*/  STL [R1+0xbac], R50 ;  /* 0x000bac3201007387 */ /* 0x0005e20000100800 */
[----:B-1----:R-:W-:Y:S02]  /*4eea0*/  MOV R6, R50 ;  /* 0x0000003200067202 */ /* 0x002fe40000000f00 */
[----:B--2---:R-:W-:-:S05]  /*4eeb0*/  IADD3.X R51, PT, PT, R51, R3, RZ, P2, !PT ;  /* 0x0000000333337210 */ /* 0x004fca00017fe4ff */
[----:B------:R1:W-:Y:S01]  /*4eec0*/  STL [R1+0xba8], R51 ;  /* 0x000ba83301007387 */ /* 0x0003e20000100800 */
[----:B------:R-:W-:-:S03]  /*4eed0*/  IMAD.X R49, R49, 0x1, R3, P3 ;  /* 0x0000000131317824 */ /* 0x000fc600018e0603 */
[----:B------:R-:W-:Y:S04]  /*4eee0*/  STL [R1+0xbb4], R47 ;  /* 0x000bb42f01007387 */ /* 0x000fe80000100800 */
[----:B------:R2:W-:Y:S04]  /*4eef0*/  STL [R1+0xbb0], R49 ;  /* 0x000bb03101007387 */ /* 0x0005e80000100800 */
[----:B------:R-:W3:Y:S04]  /*4ef00*/  LDL.LU R57, [R1+0xd28] ;  /* 0x000d280001397983 */ /* 0x000ee80000300800 */
[----:B------:R-:W3:Y:S04]  /*4ef10*/  LDL.LU R56, [R1+0xd2c] ;  /* 0x000d2c0001387983 */ /* 0x000ee80000300800 */
[----:B------:R-:W3:Y:S04]  /*4ef20*/  LDL.LU R55, [R1+0xd30] ;  /* 0x000d300001377983 */ /* 0x000ee80000300800 */
[----:B------:R-:W3:Y:S04]  /*4ef30*/  LDL.LU R54, [R1+0xd34] ;  /* 0x000d340001367983 */ /* 0x000ee80000300800 */
[----:B------:R-:W3:Y:S01]  /*4ef40*/  LDL.LU R52, [R1+0xdac] ;  /* 0x000dac0001347983 */ /* 0x000ee20000300800 */
[----:B------:R-:W-:-:S03]  /*4ef50*/  IMAD.MOV.U32 R7, RZ, RZ, R51 ;  /* 0x000000ffff077224 */ /* 0x000fc600078e0033 */
[----:B------:R-:W3:Y:S04]  /*4ef60*/  LDL.LU R50, [R1+0xdb4] ;  /* 0x000db40001327983 */ /* 0x000ee80000300800 */
[----:B------:R1:W-:Y:S01]  /*4ef70*/  LDGSTS.E [R0+0x29e00], desc[UR10][R6.64], P1 ;  /* 0x29e0000006007fae */ /* 0x0003e200089a100a */
[----:B----4-:R-:W-:-:S05]  /*4ef80*/  IADD3 R44, P2, PT, R44, R2, RZ ;  /* 0x000000022c2c7210 */ /* 0x010fca0007f5e0ff */
[----:B------:R-:W-:Y:S01]  /*4ef90*/  STL [R1+0xc2c], R44 ;  /* 0x000c2c2c01007387 */ /* 0x000fe20000100800 */
[----:B------:R-:W-:Y:S02]  /*4efa0*/  IADD3 R40, P3, PT, R40, R2, RZ ;  /* 0x0000000228287210 */ /* 0x000fe40007f7e0ff */
[----:B---3--:R-:W-:-:S05]  /*4efb0*/  IADD3.X R46, PT, PT, R46, R3, RZ, P2, !PT ;  /* 0x000000032e2e7210 */ /* 0x008fca00017fe4ff */
[----:B------:R3:W-:Y:S01]  /*4efc0*/  STL [R1+0xc28], R46 ;  /* 0x000c282e01007387 */ /* 0x0007e20000100800 */
[----:B------:R-:W-:-:S03]  /*4efd0*/  IMAD.X R42, R42, 0x1, R3, P3 ;  /* 0x000000012a2a7824 */ /* 0x000fc600018e0603 */
[----:B------:R-:W-:Y:S04]  /*4efe0*/  STL [R1+0xc34], R40 ;  /* 0x000c342801007387 */ /* 0x000fe80000100800 */
[----:B------:R-:W4:Y:S01]  /*4eff0*/  LDL.LU R53, [R1+0xda8] ;  /* 0x000da80001357983 */ /* 0x000f220000300800 */
[----:B-1----:R-:W-:Y:S01]  /*4f000*/  MOV R6, R47 ;  /* 0x0000002f00067202 */ /* 0x002fe20000000f00 */
[----:B------:R-:W-:Y:S02]  /*4f010*/  IMAD.MOV.U32 R7, RZ, RZ, R49 ;  /* 0x000000ffff077224 */ /* 0x000fe400078e0031 */
[----:B------:R1:W-:Y:S04]  /*4f020*/  STL [R1+0xc30], R42 ;  /* 0x000c302a01007387 */ /* 0x0003e80000100800 */
[----:B------:R-:W4:Y:S04]  /*4f030*/  LDL.LU R51, [R1+0xdb0] ;  /* 0x000db00001337983 */ /* 0x000f280000300800 */
[----:B--2---:R-:W2:Y:S04]  /*4f040*/  LDL.LU R49, [R1+0xe28] ;  /* 0x000e280001317983 */ /* 0x004ea80000300800 */
[----:B------:R-:W2:Y:S04]  /*4f050*/  LDL.LU R47, [R1+0xe2c] ;  /* 0x000e2c00012f7983 */ /* 0x000ea80000300800 */
[----:B------:R1:W-:Y:S02]  /*4f060*/  LDGSTS.E [R0+0x29f00], desc[UR10][R6.64], P0 ;  /* 0x29f0000006007fae */ /* 0x0003e400081a100a */
[----:B-1----:R-:W-:Y:S01]  /*4f070*/  MOV R6, R44 ;  /* 0x0000002c00067202 */ /* 0x002fe20000000f00 */
[----:B------:R-:W-:-:S02]  /*4f080*/  IMAD.MOV.U32 R7, RZ, RZ, R46 ;  /* 0x000000ffff077224 */ /* 0x000fc400078e002e */
[----:B---3--:R-:W3:Y:S04]  /*4f090*/  LDL.LU R46, [R1+0xe30] ;  /* 0x000e3000012e7983 */ /* 0x008ee80000300800 */
[----:B------:R-:W3:Y:S04]  /*4f0a0*/  LDL.LU R44, [R1+0xe34] ;  /* 0x000e3400012c7983 */ /* 0x000ee80000300800 */
[----:B------:R1:W-:Y:S02]  /*4f0b0*/  LDGSTS.E [R0+0x2ae00], desc[UR10][R6.64], P1 ;  /* 0x2ae0000006007fae */ /* 0x0003e400089a100a */
[----:B-1----:R-:W-:Y:S01]  /*4f0c0*/  MOV R6, R40 ;  /* 0x0000002800067202 */ /* 0x002fe20000000f00 */
[----:B------:R-:W-:-:S02]  /*4f0d0*/  IMAD.MOV.U32 R7, RZ, RZ, R42 ;  /* 0x000000ffff077224 */ /* 0x000fc400078e002a */
[----:B------:R-:W3:Y:S04]  /*4f0e0*/  LDL.LU R42, [R1+0xeac] ;  /* 0x000eac00012a7983 */ /* 0x000ee80000300800 */
[----:B------:R-:W3:Y:S04]  /*4f0f0*/  LDL.LU R40, [R1+0xeb4] ;  /* 0x000eb40001287983 */ /* 0x000ee80000300800 */
[----:B------:R1:W-:Y:S01]  /*4f100*/  LDGSTS.E [R0+0x2af00], desc[UR10][R6.64], P0 ;  /* 0x2af0000006007fae */ /* 0x0003e200081a100a */
[----:B------:R-:W-:-:S04]  /*4f110*/  IADD3 R41, P2, PT, R41, R2, RZ ;  /* 0x0000000229297210 */ /* 0x000fc80007f5e0ff */
[----:B------:R-:W-:Y:S01]  /*4f120*/  IADD3.X R43, PT, PT, R43, R3, RZ, P2, !PT ;  /* 0x000000032b2b7210 */ /* 0x000fe200017fe4ff */
[----:B------:R-:W-:Y:S01]  /*4f130*/  STL [R1+0xcac], R41 ;  /* 0x000cac2901007387 */ /* 0x000fe20000100800 */
[----:B------:R-:W-:-:S03]  /*4f140*/  IADD3 R58, P3, PT, R58, R2, RZ ;  /* 0x000000023a3a7210 */ /* 0x000fc60007f7e0ff */
[----:B------:R1:W-:Y:S02]  /*4f150*/  STL [R1+0xca8], R43 ;  /* 0x000ca82b01007387 */ /* 0x0003e40000100800 */
[----:B-1----:R-:W-:Y:S02]  /*4f160*/  IMAD.MOV.U32 R7, RZ, RZ, R43 ;  /* 0x000000ffff077224 */ /* 0x002fe400078e002b */
[----:B------:R1:W-:Y:S01]  /*4f170*/  STL [R1+0xcb4], R58 ;  /* 0x000cb43a01007387 */ /* 0x0003e20000100800 */
[----:B------:R-:W-:-:S03]  /*4f180*/  IMAD.X R59, R59, 0x1, R3, P3 ;  /* 0x000000013b3b7824 */ /* 0x000fc600018e0603 */
[----:B------:R-:W3:Y:S01]  /*4f190*/  LDL.LU R43, [R1+0xea8] ;  /* 0x000ea800012b7983 */ /* 0x000ee20000300800 */
[----:B------:R-:W-:-:S03]  /*4f1a0*/  MOV R6, R41 ;  /* 0x0000002900067202 */ /* 0x000fc60000000f00 */
[----:B------:R1:W-:Y:S04]  /*4f1b0*/  STL [R1+0xcb0], R59 ;  /* 0x000cb03b01007387 */ /* 0x0003e80000100800 */
[----:B------:R-:W3:Y:S04]  /*4f1c0*/  LDL.LU R41, [R1+0xeb0] ;  /* 0x000eb00001297983 */ /* 0x000ee80000300800 */
[----:B------:R1:W-:Y:S02]  /*4f1d0*/  LDGSTS.E [R0+0x2be00], desc[UR10][R6.64], P1 ;  /* 0x2be0000006007fae */ /* 0x0003e400089a100a */
[----:B-1----:R-:W-:Y:S01]  /*4f1e0*/  MOV R6, R58 ;  /* 0x0000003a00067202 */ /* 0x002fe20000000f00 */
[----:B------:R-:W-:-:S05]  /*4f1f0*/  IMAD.MOV.U32 R7, RZ, RZ, R59 ;  /* 0x000000ffff077224 */ /* 0x000fca00078e003b */
[----:B------:R1:W-:Y:S01]  /*4f200*/  LDGSTS.E [R0+0x2bf00], desc[UR10][R6.64], P0 ;  /* 0x2bf0000006007fae */ /* 0x0003e200081a100a */
[----:B------:R-:W-:-:S04]  /*4f210*/  IADD3 R56, P2, PT, R56, R2, RZ ;  /* 0x0000000238387210 */ /* 0x000fc80007f5e0ff */
[----:B------:R-:W-:Y:S02]  /*4f220*/  IADD3.X R57, PT, PT, R57, R3, RZ, P2, !PT ;  /* 0x0000000339397210 */ /* 0x000fe400017fe4ff */
[----:B------:R-:W-:-:S03]  /*4f230*/  IADD3 R54, P3, PT, R54, R2, RZ ;  /* 0x0000000236367210 */ /* 0x000fc60007f7e0ff */
[----:B-1----:R-:W-:Y:S01]  /*4f240*/  IMAD.MOV.U32 R7, RZ, RZ, R57 ;  /* 0x000000ffff077224 */ /* 0x002fe200078e0039 */
[----:B------:R-:W-:Y:S02]  /*4f250*/  MOV R6, R56 ;  /* 0x0000003800067202 */ /* 0x000fe40000000f00 */
[-C--:B------:R-:W-:Y:S01]  /*4f260*/  IADD3 R52, P2, PT, R52, R2.reuse, RZ ;  /* 0x0000000234347210 */ /* 0x080fe20007f5e0ff */
[----:B------:R-:W-:Y:S02]  /*4f270*/  IMAD.X R55, R55, 0x1, R3, P3 ;  /* 0x0000000137377824 */ /* 0x000fe400018e0603 */
[----:B------:R1:W-:Y:S01]  /*4f280*/  LDGSTS.E [R0+0x2ce00], desc[UR10][R6.64], P1 ;  /* 0x2ce0000006007fae */ /* 0x0003e200089a100a */
[----:B------:R-:W-:Y:S02]  /*4f290*/  IADD3 R50, P3, PT, R50, R2, RZ ;  /* 0x0000000232327210 */ /* 0x000fe40007f7e0ff */
[----:B-1----:R-:W-:Y:S01]  /*4f2a0*/  MOV R6, R54 ;  /* 0x0000003600067202 */ /* 0x002fe20000000f00 */
[----:B------:R-:W-:-:S05]  /*4f2b0*/  IMAD.MOV.U32 R7, RZ, RZ, R55 ;  /* 0x000000ffff077224 */ /* 0x000fca00078e0037 */
[----:B------:R1:W-:Y:S02]  /*4f2c0*/  LDGSTS.E [R0+0x2cf00], desc[UR10][R6.64], P0 ;  /* 0x2cf0000006007fae */ /* 0x0003e400081a100a */
[----:B-1----:R-:W-:Y:S02]  /*4f2d0*/  MOV R6, R52 ;  /* 0x0000003400067202 */ /* 0x002fe40000000f00 */
[----:B----4-:R-:W-:-:S05]  /*4f2e0*/  IADD3.X R53, PT, PT, R53, R3, RZ, P2, !PT ;  /* 0x0000000335357210 */ /* 0x010fca00017fe4ff */
[----:B------:R-:W-:Y:S02]  /*4f2f0*/  IMAD.MOV.U32 R7, RZ, RZ, R53 ;  /* 0x000000ffff077224 */ /* 0x000fe400078e0035 */
[----:B------:R-:W-:-:S03]  /*4f300*/  IMAD.X R51, R51, 0x1, R3, P3 ;  /* 0x0000000133337824 */ /* 0x000fc600018e0603 */
[----:B------:R1:W-:Y:S01]  /*4f310*/  LDGSTS.E [R0+0x2de00], desc[UR10][R6.64], P1 ;  /* 0x2de0000006007fae */ /* 0x0003e200089a100a */
[----:B--2---:R-:W-:-:S04]  /*4f320*/  IADD3 R47, P2, PT, R47, R2, RZ ;  /* 0x000000022f2f7210 */ /* 0x004fc80007f5e0ff */
[----:B------:R-:W-:Y:S02]  /*4f330*/  IADD3.X R49, PT, PT, R49, R3, RZ, P2, !PT ;  /* 0x0000000331317210 */ /* 0x000fe400017fe4ff */
[----:B-1----:R-:W-:Y:S01]  /*4f340*/  MOV R6, R50 ;  /* 0x0000003200067202 */ /* 0x002fe20000000f00 */
[----:B------:R-:W-:-:S05]  /*4f350*/  IMAD.MOV.U32 R7, RZ, RZ, R51 ;  /* 0x000000ffff077224 */ /* 0x000fca00078e0033 */
[----:B------:R1:W-:Y:S01]  /*4f360*/  LDGSTS.E [R0+0x2df00], desc[UR10][R6.64], P0 ;  /* 0x2df0000006007fae */ /* 0x0003e200081a100a */
[----:B---3--:R-:W-:Y:S01]  /*4f370*/  IADD3 R44, P3, PT, R44, R2, RZ ;  /* 0x000000022c2c7210 */ /* 0x008fe20007f7e0ff */
[----:B-1----:R-:W-:Y:S01]  /*4f380*/  IMAD.MOV.U32 R7, RZ, RZ, R49 ;  /* 0x000000ffff077224 */ /* 0x002fe200078e0031 */
[----:B------:R-:W-:-:S03]  /*4f390*/  MOV R6, R47 ;  /* 0x0000002f00067202 */ /* 0x000fc60000000f00 */
[----:B------:R-:W-:Y:S02]  /*4f3a0*/  IMAD.X R46, R46, 0x1, R3, P3 ;  /* 0x000000012e2e7824 */ /* 0x000fe400018e0603 */
[----:B------:R1:W-:Y:S04]  /*4f3b0*/  LDGSTS.E [R0+0x2ee00], desc[UR10][R6.64], P1 ;  /* 0x2ee0000006007fae */ /* 0x0003e800089a100a */
[----:B------:R2:W-:Y:S01]  /*4f3c0*/  STL [R1+0xd2c], R56 ;  /* 0x000d2c3801007387 */ /* 0x0005e20000100800 */
[----:B------:R-:W-:Y:S01]  /*4f3d0*/  IADD3 R42, P2, PT, R42, R2, RZ ;  /* 0x000000022a2a7210 */ /* 0x000fe20007f5e0ff */
[----:B-1----:R-:W-:Y:S01]  /*4f3e0*/  IMAD.MOV.U32 R7, RZ, RZ, R46 ;  /* 0x000000ffff077224 */ /* 0x002fe200078e002e */
[----:B------:R-:W-:Y:S01]  /*4f3f0*/  MOV R6, R44 ;  /* 0x0000002c00067202 */ /* 0x000fe20000000f00 */
[----:B------:R2:W-:Y:S01]  /*4f400*/  STL [R1+0xd28], R57 ;  /* 0x000d283901007387 */ /* 0x0005e20000100800 */
[----:B------:R-:W-:-:S03]  /*4f410*/  IADD3 R40, P3, PT, R40, R2, RZ ;  /* 0x0000000228287210 */ /* 0x000fc60007f7e0ff */
[----:B------:R2:W-:Y:S04]  /*4f420*/  STL [R1+0xd34], R54 ;  /* 0x000d343601007387 */ /* 0x0005e80000100800 */
[----:B------:R2:W-:Y:S04]  /*4f430*/  STL [R1+0xd30], R55 ;  /* 0x000d303701007387 */ /* 0x0005e80000100800 */
[----:B------:R1:W-:Y:S04]  /*4f440*/  LDGSTS.E [R0+0x2ef00], desc[UR10][R6.64], P0 ;  /* 0x2ef0000006007fae */ /* 0x0003e800081a100a */
[----:B------:R2:W-:Y:S04]  /*4f450*/  STL [R1+0xdac], R52 ;  /* 0x000dac3401007387 */ /* 0x0005e80000100800 */
[----:B------:R2:W-:Y:S01]  /*4f460*/  STL [R1+0xda8], R53 ;  /* 0x000da83501007387 */ /* 0x0005e20000100800 */
[----:B-1----:R-:W-:-:S03]  /*4f470*/  MOV R6, R42 ;  /* 0x0000002a00067202 */ /* 0x002fc60000000f00 */
[----:B------:R2:W-:Y:S04]  /*4f480*/  STL [R1+0xdb4], R50 ;  /* 0x000db43201007387 */ /* 0x0005e80000100800 */
[----:B------:R2:W-:Y:S04]  /*4f490*/  STL [R1+0xdb0], R51 ;  /* 0x000db03301007387 */ /* 0x0005e80000100800 */
[----:B------:R2:W-:Y:S04]  /*4f4a0*/  STL [R1+0xe2c], R47 ;  /* 0x000e2c2f01007387 */ /* 0x0005e80000100800 */
[----:B------:R2:W-:Y:S04]  /*4f4b0*/  STL [R1+0xe28], R49 ;  /* 0x000e283101007387 */ /* 0x0005e80000100800 */
[----:B------:R2:W-:Y:S04]  /*4f4c0*/  STL [R1+0xe34], R44 ;  /* 0x000e342c01007387 */ /* 0x0005e80000100800 */
[----:B------:R2:W-:Y:S04]  /*4f4d0*/  STL [R1+0xe30], R46 ;  /* 0x000e302e01007387 */ /* 0x0005e80000100800 */
[----:B------:R2:W-:Y:S01]  /*4f4e0*/  STL [R1+0xeac], R42 ;  /* 0x000eac2a01007387 */ /* 0x0005e20000100800 */
[C---:B------:R-:W-:Y:S08]  /*4f4f0*/  HMMA.1688.F32.TF32 R240, R236.reuse, R66, R128 ;  /* 0x00000042ecf0723c */ /* 0x040ff00000081080 */
[----:B------:R-:W-:Y:S01]  /*4f500*/  HMMA.1688.F32.TF32 R232, R236, R70, R124 ;  /* 0x00000046ece8723c */ /* 0x000fe2000008107c */
[----:B------:R-:W-:-:S05]  /*4f510*/  IADD3.X R43, PT, PT, R43, R3, RZ, P2, !PT ;  /* 0x000000032b2b7210 */ /* 0x000fca00017fe4ff */
[----:B------:R-:W-:Y:S02]  /*4f520*/  IMAD.MOV.U32 R7, RZ, RZ, R43 ;  /* 0x000000ffff077224 */ /* 0x000fe400078e002b */
[----:B------:R-:W-:-:S03]  /*4f530*/  IMAD.X R41, R41, 0x1, R3, P3 ;  /* 0x0000000129297824 */ /* 0x000fc600018e0603 */
[----:B------:R1:W-:Y:S04]  /*4f540*/  LDGSTS.E [R0+0x2fe00], desc[UR10][R6.64], P1 ;  /* 0x2fe0000006007fae */ /* 0x0003e800089a100a */
[----:B------:R2:W-:Y:S04]  /*4f550*/  STL [R1+0xea8], R43 ;  /* 0x000ea82b01007387 */ /* 0x0005e80000100800 */
[----:B------:R2:W-:Y:S01]  /*4f560*/  STL [R1+0xeb4], R40 ;  /* 0x000eb42801007387 */ /* 0x0005e20000100800 */
[----:B-1----:R-:W-:Y:S01]  /*4f570*/  MOV R6, R40 ;  /* 0x0000002800067202 */ /* 0x002fe20000000f00 */
[----:B------:R-:W-:-:S02]  /*4f580*/  IMAD.MOV.U32 R7, RZ, RZ, R41 ;  /* 0x000000ffff077224 */ /* 0x000fc400078e0029 */
[----:B------:R2:W-:Y:S04]  /*4f590*/  STL [R1+0xeb0], R41 ;  /* 0x000eb02901007387 */ /* 0x0005e80000100800 */
[----:B------:R2:W-:Y:S01]  /*4f5a0*/  LDGSTS.E [R0+0x2ff00], desc[UR10][R6.64], P0 ;  /* 0x2ff0000006007fae */ /* 0x0005e200081a100a */
[----:B------:R-:W-:-:S03]  /*4f5b0*/  IADD3 R45, PT, PT, R45, 0x1, RZ ;  /* 0x000000012d2d7810 */ /* 0x000fc60007ffe0ff */
[----:B------:R-:W0:Y:S01]  /*4f5c0*/  LDGDEPBAR ;  /* 0x00000000000079af */ /* 0x000e220000000000 */
[----:B------:R-:W-:-:S03]  /*4f5d0*/  ISETP.NE.U32.AND P0, PT, R45, R48, PT ;  /* 0x000000302d00720c */ /* 0x000fc60003f05070 */
[----:B------:R2:W-:Y:S10]  /*4f5e0*/  STL [R1+0x3a4], R45 ;  /* 0x0003a42d01007387 */ /* 0x0005f40000100800 */
[----:B--2---:R-:W-:Y:S05]  /*4f5f0*/  @P0 BRA `(.L_x_1) ;  /* 0xfffffd3800900947 */ /* 0x004fea000383ffff */
.L_x_0:
[----:B------:R-:W2:Y:S01]  /*4f600*/  LDL.LU R48, [R1+0x58] ;  /* 0x0000580001307983 */ /* 0x000ea20000300800 */
[----:B------:R-:W1:Y:S01]  /*4f610*/  LDCU.64 UR26, c[0x0][0x398] ;  /* 0x00007300ff1a77ac */ /* 0x000e620008000a00 */
[----:B------:R-:W-:-:S04]  /*4f620*/  DEPBAR.LE SB0, 0x0 ;  /* 0x000080000000791a */ /* 0x000fc80000000000 */
[----:B------:R-:W3:Y:S01]  /*4f630*/  LDL.LU R49, [R1+0x50] ;  /* 0x0000500001317983 */ /* 0x000ee20000300800 */
[----:B------:R-:W4:Y:S01]  /*4f640*/  S2R R52, SR_TID.X ;  /* 0x0000000000347919 */ /* 0x000f220000002100 */
[----:B------:R-:W-:Y:S01]  /*4f650*/  MOV R140, R180 ;  /* 0x000000b4008c7202 */ /* 0x000fe20000000f00 */
[----:B------:R-:W-:Y:S01]  /*4f660*/  IMAD.MOV.U32 R141, RZ, RZ, R182 ;  /* 0x000000ffff8d7224 */ /* 0x000fe200078e00b6 */
[----:B------:R-:W-:Y:S01]  /*4f670*/  MOV R142, R20 ;  /* 0x00000014008e7202 */ /* 0x000fe20000000f00 */
[----:B------:R-:W2:Y:S01]  /*4f680*/  LDL.LU R51, [R1+0xb4] ;  /* 0x0000b40001337983 */ /* 0x000ea20000300800 */
[----:B------:R-:W-:Y:S01]  /*4f690*/  IMAD.MOV.U32 R143, RZ, RZ, R22 ;  /* 0x000000ffff8f7224 */ /* 0x000fe200078e0016 */
[----:B------:R-:W-:Y:S01]  /*4f6a0*/  MOV R238, R32 ;  /* 0x0000002000ee7202 */ /* 0x000fe20000000f00 */
[----:B------:R-:W-:Y:S01]  /*4f6b0*/  IMAD.MOV.U32 R239, RZ, RZ, R34 ;  /* 0x000000ffffef7224 */ /* 0x000fe200078e0022 */
[----:B------:R-:W2:Y:S01]  /*4f6c0*/  LDL.LU R50, [R1+0xbc] ;  /* 0x0000bc0001327983 */ /* 0x000ea20000300800 */
[----:B------:R-:W1:Y:S03]  /*4f6d0*/  LDCU.64 UR14, c[0x0][0x398] ;  /* 0x00007300ff0e77ac */ /* 0x000e660008000a00 */
[----:B------:R-:W2:Y:S01]  /*4f6e0*/  LDL.LU R47, [R1+0x80] ;  /* 0x00008000012f7983 */ /* 0x000ea20000300800 */
[----:B------:R-:W1:Y:S03]  /*4f6f0*/  LDCU.64 UR6, c[0x0][0x390] ;  /* 0x00007200ff0677ac */ /* 0x000e660008000a00 */
[----:B------:R-:W2:Y:S01]  /*4f700*/  LDL.LU R46, [R1+0x88] ;  /* 0x00008800012e7983 */ /* 0x000ea20000300800 */
[----:B------:R-:W1:Y:S03]  /*4f710*/  LDCU.64 UR28, c[0x0][0x398] ;  /* 0x00007300ff1c77ac */ /* 0x000e660008000a00 */
[----:B------:R-:W2:Y:S01]  /*4f720*/  LDL.LU R45, [R1+0x78] ;  /* 0x00007800012d7983 */ /* 0x000ea20000300800 */
[----:B------:R-:W1:Y:S03]  /*4f730*/  LDCU UR24, c[0x0][0x3b8] ;  /* 0x00007700ff1877ac */ /* 0x000e660008000800 */
[----:B------:R-:W2:Y:S01]  /*4f740*/  LDL.LU R44, [R1+0x74] ;  /* 0x00007400012c7983 */ /* 0x000ea20000300800 */
[----:B------:R-:W1:Y:S03]  /*4f750*/  LDCU.64 UR8, c[0x0][0x398] ;  /* 0x00007300ff0877ac */ /* 0x000e660008000a00 */
        /* <DEDUP_REMOVED lines=12> */
[----:B------:R-:W2:Y:S01]  /*4f820*/  LDL R0, [R1+0x3a0] ;  /* 0x0003a00001007983 */ /* 0x000ea20000100800 */
[----:B----4-:R-:W-:Y:S01]  /*4f830*/  SHF.L.U32 R2, R52, 0x4, RZ ;  /* 0x0000000434027819 */ /* 0x010fe200000006ff */
[----:B------:R-:W4:Y:S02]  /*4f840*/  LDCU UR63, c[0x0][0x398] ;  /* 0x00007300ff3f77ac */ /* 0x000f240008000800 */
[----:B------:R-:W3:Y:S01]  /*4f850*/  LDL.LU R4, [R1+0x1d0] ;  /* 0x0001d00001047983 */ /* 0x000ee20000300800 */
[----:B------:R-:W-:Y:S01]  /*4f860*/  LOP3.LUT R2, R2, 0x1f0, RZ, 0xc0, !PT ;  /* 0x000001f002027812 */ /* 0x000fe200078ec0ff */
[----:B------:R-:W1:Y:S02]  /*4f870*/  LDCU UR43, c[0x0][0x398] ;  /* 0x00007300ff2b77ac */ /* 0x000e640008000800 */
[----:B------:R-:W3:Y:S01]  /*4f880*/  LDL.LU R5, [R1+0x1d8] ;  /* 0x0001d80001057983 */ /* 0x000ee20000300800 */
[----:B------:R-:W1:Y:S01]  /*4f890*/  LDCU UR57, c[0x0][0x398] ;  /* 0x00007300ff3977ac */ /* 0x000e620008000800 */
        /* <DEDUP_REMOVED lines=44> */
[----:B--2---:R-:W-:-:S05]  /*4fb60*/  VIADD R0, R0, 0x7f ;  /* 0x0000007f00007836 */ /* 0x004fca0000000000 */
[----:B-1----:R-:W-:Y:S01]  /*4fb70*/  ISETP.GE.AND P0, PT, R0, UR27, PT ;  /* 0x0000001b00007c0c */ /* 0x002fe2000bf06270 */
[----:B------:R-:W-:Y:S01]  /*4fb80*/  IMAD.SHL.U32 R0, R52, 0x20, RZ ;  /* 0x0000002034007824 */ /* 0x000fe200078e00ff */
[----:B------:R-:W-:Y:S01]  /*4fb90*/  MOV R57, R7 ;  /* 0x0000000700397202 */ /* 0x000fe20000000f00 */
[----:B------:R-:W-:Y:S01]  /*4fba0*/  IMAD.MOV.U32 R56, RZ, RZ, R6 ;  /* 0x000000ffff387224 */ /* 0x000fe200078e0006 */
[----:B------:R-:W-:Y:S01]  /*4fbb0*/  MOV R55, R51 ;  /* 0x0000003300377202 */ /* 0x000fe20000000f00 */
[----:B------:R-:W-:Y:S01]  /*4fbc0*/  IMAD.MOV.U32 R54, RZ, RZ, R50 ;  /* 0x000000ffff367224 */ /* 0x000fe200078e0032 */
[----:B------:R-:W-:Y:S01]  /*4fbd0*/  LOP3.LUT R0, R0, 0x400, RZ, 0xc0, !PT ;  /* 0x0000040000007812 */ /* 0x000fe200078ec0ff */
[----:B------:R-:W-:Y:S01]  /*4fbe0*/  IMAD.MOV.U32 R7, RZ, RZ, R106 ;  /* 0x000000ffff077224 */ /* 0x000fe200078e006a */
[----:B------:R-:W-:Y:S01]  /*4fbf0*/  MOV R6, R104 ;  /* 0x0000006800067202 */ /* 0x000fe20000000f00 */
[----:B------:R-:W-:Y:S01]  /*4fc00*/  IMAD.MOV.U32 R53, RZ, RZ, R48 ;  /* 0x000000ffff357224 */ /* 0x000fe200078e0030 */
[----:B------:R-:W-:Y:S01]  /*4fc10*/  IADD3 R0, PT, PT, R2, UR4, R0 ;  /* 0x0000000402007c10 */ /* 0x000fe2000fffe000 */
[----:B------:R-:W-:Y:S01]  /*4fc20*/  BAR.SYNC.DEFER_BLOCKING 0x0 ;  /* 0x0000000000007b1d */ /* 0x000fe20000010000 */
[----:B------:R-:W-:-:S02]  /*4fc30*/  LOP3.LUT R52, R52, 0x3f, RZ, 0xc0, !PT ;  /* 0x0000003f34347812 */ /* 0x000fc400078ec0ff */
[----:B------:R-:W-:Y:S02]  /*4fc40*/  MOV R180, R184 ;  /* 0x000000b800b47202 */ /* 0x000fe40000000f00 */
[----:B------:R-:W-:Y:S01]  /*4fc50*/  MOV R182, R24 ;  /* 0x0000001800b67202 */ /* 0x000fe20000000f00 */
[----:B------:R-:W1:Y:S01]  /*4fc60*/  LDCU UR27, c[0x0][0x398] ;  /* 0x00007300ff1b77ac */ /* 0x000e620008000800 */
[----:B---3--:R2:W-:Y:S02]  /*4fc70*/  STSM.16.M88.4 [R0], R4 ;  /* 0x0000000400007844 */ /* 0x0085e40000000200 */
[----:B--2---:R-:W-:Y:S01]  /*4fc80*/  MOV R4, R168 ;  /* 0x000000a800047202 */ /* 0x004fe20000000f00 */
[----:B------:R-:W-:Y:S01]  /*4fc90*/  IMAD.MOV.U32 R5, RZ, RZ, R170 ;  /* 0x000000ffff057224 */ /* 0x000fe200078e00aa */
[----:B------:R-:W-:Y:S01]  /*4fca0*/  MOV R6, R200 ;  /* 0x000000c800067202 */ /* 0x000fe20000000f00 */
[----:B------:R-:W-:-:S05]  /*4fcb0*/  IMAD.MOV.U32 R7, RZ, RZ, R202 ;  /* 0x000000ffff077224 */ /* 0x000fca00078e00ca */
[----:B------:R-:W-:Y:S01]  /*4fcc0*/  STSM.16.M88.4 [R0+0x200], R4 ;  /* 0x0002000400007844 */ /* 0x000fe20000000200 */
[----:B-----5:R-:W-:Y:S01]  /*4fcd0*/  LEA R252, R52, UR4, 0x4 ;  /* 0x0000000434fc7c11 */ /* 0x020fe2000f8e20ff */
[----:B------:R-:W-:Y:S01]  /*4fce0*/  IMAD.MOV.U32 R50, RZ, RZ, R46 ;  /* 0x000000ffff327224 */ /* 0x000fe200078e002e */
[----:B------:R-:W-:Y:S01]  /*4fcf0*/  BAR.SYNC.DEFER_BLOCKING 0x0 ;  /* 0x0000000000007b1d */ /* 0x000fe20000010000 */
[----:B------:R-:W-:Y:S01]  /*4fd00*/  MOV R52, R49 ;  /* 0x0000003100347202 */ /* 0x000fe20000000f00 */
[----:B------:R-:W-:Y:S01]  /*4fd10*/  IMAD.MOV.U32 R48, RZ, RZ, R44 ;  /* 0x000000ffff307224 */ /* 0x000fe200078e002c */
[----:B------:R-:W-:Y:S02]  /*4fd20*/  MOV R51, R47 ;  /* 0x0000002f00337202 */ /* 0x000fe40000000f00 */
[----:B------:R-:W-:Y:S01]  /*4fd30*/  MOV R58, R53 ;  /* 0x00000035003a7202 */ /* 0x000fe20000000f00 */
[----:B------:R-:W2:Y:S01]  /*4fd40*/  LDCU UR4, c[0x0][0x3b4] ;  /* 0x00007680ff0477ac */ /* 0x000ea20008000800 */
[----:B------:R-:W3:Y:S04]  /*4fd50*/  LDS.128 R60, [R252] ;  /* 0x00000000fc3c7984 */ /* 0x000ee80000000c00 */
[----:B------:R-:W1:Y:S01]  /*4fd60*/  LDS.128 R4, [R252+0x400] ;  /* 0x00040000fc047984 */ /* 0x000e620000000c00 */
        /* <DEDUP_REMOVED lines=9> */
[----:B------:R-:W-:Y:S06]  /*4fe00*/  BAR.SYNC.DEFER_BLOCKING 0x0 ;  /* 0x0000000000007b1d */ /* 0x000fec0000010000 */
[----:B---3--:R-:W-:Y:S04]  /*4fe10*/  STL.64 [R1+0xc0], R60 ;  /* 0x0000c03c01007387 */ /* 0x008fe80000100a00 */
[----:B------:R-:W-:Y:S04]  /*4fe20*/  STL.64 [R1+0xc8], R62 ;  /* 0x0000c83e01007387 */ /* 0x000fe80000100a00 */
[----:B-1----:R1:W-:Y:S04]  /*4fe30*/  STL.64 [R1+0x90], R4 ;  /* 0x0000900401007387 */ /* 0x0023e80000100a00 */
[----:B------:R3:W-:Y:S04]  /*4fe40*/  STL.64 [R1+0x98], R6 ;  /* 0x0000980601007387 */ /* 0x0007e80000100a00 */
[----:B------:R-:W-:Y:S01]  /*4fe50*/  STSM.16.M88.4 [R0], R40 ;  /* 0x0000002800007844 */ /* 0x000fe20000000200 */
[----:B-1----:R-:W-:Y:S01]  /*4fe60*/  MOV R4, R144 ;  /* 0x0000009000047202 */ /* 0x002fe20000000f00 */
[----:B------:R-:W-:Y:S01]  /*4fe70*/  IMAD.MOV.U32 R5, RZ, RZ, R146 ;  /* 0x000000ffff057224 */ /* 0x000fe200078e0092 */
[----:B---3--:R-:W-:Y:S01]  /*4fe80*/  MOV R6, R57 ;  /* 0x0000003900067202 */ /* 0x008fe20000000f00 */
[----:B------:R-:W-:-:S05]  /*4fe90*/  IMAD.MOV.U32 R7, RZ, RZ, R56 ;  /* 0x000000ffff077224 */ /* 0x000fca00078e0038 */
[----:B------:R1:W-:Y:S01]  /*4fea0*/  STSM.16.M88.4 [R0+0x200], R4 ;  /* 0x0002000400007844 */ /* 0x0003e20000000200 */
[----:B------:R-:W-:Y:S06]  /*4feb0*/  BAR.SYNC.DEFER_BLOCKING 0x0 ;  /* 0x0000000000007b1d */ /* 0x000fec0000010000 */
[----:B-1----:R-:W3:Y:S04]  /*4fec0*/  LDL.LU R4, [R1+0x1d4] ;  /* 0x0001d40001047983 */ /* 0x002ee80000300800 */
[----:B------:R-:W3:Y:S04]  /*4fed0*/  LDL.LU R5, [R1+0x1dc] ;  /* 0x0001dc0001057983 */ /* 0x000ee80000300800 */
[----:B------:R-:W1:Y:S01]  /*4fee0*/  LDS.128 R40, [R252] ;  /* 0x00000000fc287984 */ /* 0x000e620000000c00 */
[----:B------:R-:W-:Y:S01]  /*4fef0*/  MOV R6, R105 ;  /* 0x0000006900067202 */ /* 0x000fe20000000f00 */
[----:B------:R-:W-:-:S02]  /*4ff00*/  IMAD.MOV.U32 R7, RZ, RZ, R107 ;  /* 0x000000ffff077224 */ /* 0x000fc400078e006b */
[----:B-1----:R-:W-:Y:S04]  /*4ff10*/  STL.64 [R1+0x60], R40 ;  /* 0x0000602801007387 */ /* 0x002fe80000100a00 */
[----:B------:R-:W-:Y:S04]  /*4ff20*/  STL.64 [R1+0x68], R42 ;  /* 0x0000682a01007387 */ /* 0x000fe80000100a00 */
[----:B------:R-:W1:Y:S01]  /*4ff30*/  LDS.128 R40, [R252+0x400] ;  /* 0x00040000fc287984 */ /* 0x000e620000000c00 */
[----:B------:R-:W-:Y:S06]  /*4ff40*/  BAR.SYNC.DEFER_BLOCKING 0x0 ;  /* 0x0000000000007b1d */ /* 0x000fec0000010000 */
[----:B-1----:R1:W-:Y:S04]  /*4ff50*/  STL.64 [R1+0x30], R40 ;  /* 0x0000302801007387 */ /* 0x0023e80000100a00 */
[----:B------:R2:W-:Y:S01]  /*4ff60*/  STL.64 [R1+0x38], R42 ;  /* 0x0000382a01007387 */ /* 0x0005e20000100a00 */
[----:B-1----:R-:W-:Y:S01]  /*4ff70*/  MOV R40, R229 ;  /* 0x000000e500287202 */ /* 0x002fe20000000f00 */
[----:B------:R-:W-:Y:S01]  /*4ff80*/  IMAD.MOV.U32 R41, RZ, RZ, R231 ;  /* 0x000000ffff297224 */ /* 0x000fe200078e00e7 */
[----:B--2---:R-:W-:Y:S01]  /*4ff90*/  MOV R42, R81 ;  /* 0x00000051002a7202 */ /* 0x004fe20000000f00 */
[----:B------:R-:W-:Y:S01]  /*4ffa0*/  IMAD.MOV.U32 R43, RZ, RZ, R83 ;  /* 0x000000ffff2b7224 */ /* 0x000fe200078e0053 */
[----:B---3--:R1:W-:Y:S02]  /*4ffb0*/  STSM.16.M88.4 [R0], R4 ;  /* 0x0000000400007844 */ /* 0x0083e40000000200 */
[----:B-1----:R-:W-:Y:S01]  /*4ffc0*/  MOV R4, R169 ;  /* 0x000000a900047202 */ /* 0x002fe20000000f00 */
[----:B------:R-:W-:Y:S01]  /*4ffd0*/  IMAD.MOV.U32 R5, RZ, RZ, R171 ;  /* 0x000000ffff057224 */ /* 0x000fe200078e00ab */
[----:B------:R-:W-:Y:S01]  /*4ffe0*/  MOV R6, R201 ;  /* 0x000000c900067202 */ /* 0x000fe20000000f00 */
[----:B------:R-:W-:-:S05]  /*4fff0*/  IMAD.MOV.U32 R7, RZ, RZ, R203 ;  /* 0x000000ffff077224 */ /* 0x000fca00078e00cb */
[----:B------:R-:W-:Y:S01]  /*50000*/  STSM.16.M88.4 [R0+0x200], R4 ;  /* 0x0002000400007844 */ /* 0x000fe20000000200 */
[----:B------:R-:W-:Y:S06]  /*50010*/  BAR.SYNC.DEFER_BLOCKING 0x0 ;  /* 0x0000000000007b1d */ /* 0x000fec0000010000 */
[----:B------:R-:W1:Y:S04]  /*50020*/  LDS.128 R4, [R252] ;  /* 0x00000000fc047984 */ /* 0x000e680000000c00 */
[----:B------:R-:W-:Y:S01]  /*50030*/  LDS.128 R248, [R252+0x400] ;  /* 0x00040000fcf87984 */ /* 0x000fe20000000c00 */
[----:B------:R-:W-:Y:S06]  /*50040*/  BAR.SYNC.DEFER_BLOCKING 0x0 ;  /* 0x0000000000007b1d */ /* 0x000fec0000010000 */
[----:B------:R-:W-:Y:S04]  /*50050*/  STSM.16.M88.4 [R0], R40 ;  /* 0x0000002800007844 */ /* 0x000fe80000000200 */
[----:B-1----:R1:W-:Y:S04]  /*50060*/  STL.64 [R1], R4 ;  /* 0x0000000401007387 */ /* 0x0023e80000100a00 */
[----:B------:R2:W-:Y:S01]  /*50070*/  STL.64 [R1+0x8], R6 ;  /* 0x0000080601007387 */ /* 0x0005e20000100a00 */
[----:B-1----:R-:W-:Y:S01]  /*50080*/  MOV R4, R145 ;  /* 0x0000009100047202 */ /* 0x002fe20000000f00 */
[----:B------:R-:W-:Y:S01]  /*50090*/  IMAD.MOV.U32 R5, RZ, RZ, R147 ;  /* 0x000000ffff057224 */ /* 0x000fe200078e0093 */
[----:B--2---:R-:W-:Y:S01]  /*500a0*/  MOV R6, R55 ;  /* 0x0000003700067202 */ /* 0x004fe20000000f00 */
[----:B------:R-:W-:-:S05]  /*500b0*/  IMAD.MOV.U32 R7, RZ, RZ, R54 ;  /* 0x000000ffff077224 */ /* 0x000fca00078e0036 */
[----:B------:R1:W-:Y:S01]  /*500c0*/  STSM.16.M88.4 [R0+0x200], R4 ;  /* 0x0002000400007844 */ /* 0x0003e20000000200 */
[----:B------:R-:W-:Y:S06]  /*500d0*/  BAR.SYNC.DEFER_BLOCKING 0x0 ;  /* 0x0000000000007b1d */ /* 0x000fec0000010000 */
[----:B-1----:R-:W2:Y:S04]  /*500e0*/  LDL.LU R4, [R1+0x220] ;  /* 0x0002200001047983 */ /* 0x002ea80000300800 */
[----:B------:R-:W2:Y:S01]  /*500f0*/  LDL.LU R5, [R1+0x228] ;  /* 0x0002280001057983 */ /* 0x000ea20000300800 */
[----:B------:R-:W-:Y:S01]  /*50100*/  MOV R56, R47 ;  /* 0x0000002f00387202 */ /* 0x000fe20000000f00 */
[----:B------:R-:W-:Y:S01]  /*50110*/  IMAD.MOV.U32 R65, RZ, RZ, R46 ;  /* 0x000000ffff417224 */ /* 0x000fe200078e002e */
[----:B------:R-:W-:Y:S01]  /*50120*/  MOV R67, R45 ;  /* 0x0000002d00437202 */ /* 0x000fe20000000f00 */
[----:B------:R-:W-:Y:S01]  /*50130*/  IMAD.MOV.U32 R66, RZ, RZ, R44 ;  /* 0x000000ffff427224 */ /* 0x000fe200078e002c */
[----:B------:R-:W-:Y:S01]  /*50140*/  MOV R6, R108 ;  /* 0x0000006c00067202 */ /* 0x000fe20000000f00 */
[----:B------:R-:W-:Y:S01]  /*50150*/  IMAD.MOV.U32 R59, RZ, RZ, R52 ;  /* 0x000000ffff3b7224 */ /* 0x000fe200078e0034 */
[----:B------:R-:W-:Y:S01]  /*50160*/  MOV R54, R204 ;  /* 0x000000cc00367202 */ /* 0x000fe20000000f00 */
[----:B------:R-:W1:Y:S04]  /*50170*/  LDS.128 R244, [R252] ;  /* 0x00000000fcf47984 */ /* 0x000e680000000c00 */
[----:B------:R-:W3:Y:S01]  /*50180*/  LDS.128 R44, [R252+0x400] ;  /* 0x00040000fc2c7984 */ /* 0x000ee20000000c00 */
[----:B------:R-:W-:Y:S01]  /*50190*/  IMAD.MOV.U32 R7, RZ, RZ, R110 ;  /* 0x000000ffff077224 */ /* 0x000fe200078e006e */
[----:B------:R-:W-:Y:S01]  /*501a0*/  BAR.SYNC.DEFER_BLOCKING 0x0 ;  /* 0x0000000000007b1d */ /* 0x000fe20000010000 */
[----:B------:R-:W-:Y:S01]  /*501b0*/  MOV R52, R172 ;  /* 0x000000ac00347202 */ /* 0x000fe20000000f00 */
[----:B------:R-:W-:-:S02]  /*501c0*/  IMAD.MOV.U32 R53, RZ, RZ, R174 ;  /* 0x000000ffff357224 */ /* 0x000fc400078e00ae */
[----:B------:R-:W-:Y:S02]  /*501d0*/  IMAD.MOV.U32 R55, RZ, RZ, R206 ;  /* 0x000000ffff377224 */ /* 0x000fe400078e00ce */
[----:B------:R-:W3:Y:S04]  /*501e0*/  LDL.LU R60, [R1+0x10] ;  /* 0x00001000013c7983 */ /* 0x000ee80000300800 */
        /* <DEDUP_REMOVED lines=9> */
[----:B--2---:R-:W-:Y:S04]  /*50280*/  STSM.16.M88.4 [R0], R4 ;  /* 0x0000000400007844 */ /* 0x004fe80000000200 */
[----:B------:R-:W-:Y:S01]  /*50290*/  STSM.16.M88.4 [R0+0x200], R52 ;  /* 0x0002003400007844 */ /* 0x000fe20000000200 */
[----:B------:R-:W-:Y:S06]  /*502a0*/  BAR.SYNC.DEFER_BLOCKING 0x0 ;  /* 0x0000000000007b1d */ /* 0x000fec0000010000 */
[----:B------:R-:W2:Y:S04]  /*502b0*/  LDS.128 R40, [R252] ;  /* 0x00000000fc287984 */ /* 0x000ea80000000c00 */
[----:B------:R-:W-:Y:S01]  /*502c0*/  LDS.128 R4, [R252+0x400] ;  /* 0x00040000fc047984 */ /* 0x000fe20000000c00 */
[----:B------:R-:W-:Y:S06]  /*502d0*/  BAR.SYNC.DEFER_BLOCKING 0x0 ;  /* 0x0000000000007b1d */ /* 0x000fec0000010000 */
[----:B------:R1:W-:Y:S04]  /*502e0*/  STSM.16.M88.4 [R0], R48 ;  /* 0x0000003000007844 */ /* 0x0003e80000000200 */
[----:B-1----:R-:W2:Y:S04]  /*502f0*/  LDL.LU R48, [R1+0x224] ;  /* 0x0002240001307983 */ /* 0x002ea80000300800 */
[----:B------:R-:W2:Y:S04]  /*50300*/  LDL.LU R49, [R1+0x22c] ;  /* 0x00022c0001317983 */ /* 0x000ea80000300800 */
[----:B---3--:R-:W-:Y:S01]  /*50310*/  STSM.16.M88.4 [R0+0x200], R60 ;  /* 0x0002003c00007844 */ /* 0x008fe20000000200 */
[----:B------:R-:W-:Y:S01]  /*50320*/  BAR.SYNC.DEFER_BLOCKING 0x0 ;  /* 0x0000000000007b1d */ /* 0x000fe20000010000 */
        /* <DEDUP_REMOVED lines=10> */
[----:B------:R-:W3:Y:S04]  /*503d0*/  LDL.LU R68, [R1+0x14] ;  /* 0x0000140001447983 */ /* 0x000ee80000300800 */
[----:B------:R-:W1:Y:S04]  /*503e0*/  LDS.128 R56, [R252] ;  /* 0x00000000fc387984 */ /* 0x000e680000000c00 */
[----:B------:R-:W-:Y:S01]  /*503f0*/  LDS.128 R52, [R252+0x400] ;  /* 0x00040000fc347984 */ /* 0x000fe20000000c00 */
[----:B------:R-:W-:Y:S01]  /*50400*/  BAR.SYNC.DEFER_BLOCKING 0x0 ;  /* 0x0000000000007b1d */ /* 0x000fe20000010000 */
[----:B------:R-:W-:Y:S01]  /*50410*/  MOV R64, R173 ;  /* 0x000000ad00407202 */ /* 0x000fe20000000f00 */
[----:B------:R-:W-:Y:S01]  /*50420*/  IMAD.MOV.U32 R65, RZ, RZ, R175 ;  /* 0x000000ffff417224 */ /* 0x000fe200078e00af */
[----:B------:R-:W-:Y:S01]  /*50430*/  MOV R66, R205 ;  /* 0x000000cd00427202 */ /* 0x000fe20000000f00 */
[----:B------:R-:W-:-:S02]  /*50440*/  IMAD.MOV.U32 R67, RZ, RZ, R207 ;  /* 0x000000ffff437224 */ /* 0x000fc400078e00cf */
[----:B------:R-:W3:Y:S01]  /*50450*/  LDL.LU R69, [R1+0x1c] ;  /* 0x00001c0001457983 */ /* 0x000ee20000300800 */
[----:B------:R-:W-:Y:S01]  /*50460*/  IMAD.MOV.U32 R131, RZ, RZ, R128 ;  /* 0x000000ffff837224 */ /* 0x000fe200078e0080 */
[----:B------:R-:W-:Y:S02]  /*50470*/  MOV R130, R129 ;  /* 0x0000008100827202 */ /* 0x000fe40000000f00 */
[----:B--2---:R-:W-:Y:S04]  /*50480*/  STSM.16.M88.4 [R0], R48 ;  /* 0x0000003000007844 */ /* 0x004fe80000000200 */
[----:B------:R2:W-:Y:S01]  /*50490*/  STSM.16.M88.4 [R0+0x200], R64 ;  /* 0x0002004000007844 */ /* 0x0005e20000000200 */
[----:B------:R-:W-:Y:S06]  /*504a0*/  BAR.SYNC.DEFER_BLOCKING 0x0 ;  /* 0x0000000000007b1d */ /* 0x000fec0000010000 */
[----:B------:R-:W1:Y:S04]  /*504b0*/  LDS.128 R60, [R252] ;  /* 0x00000000fc3c7984 */ /* 0x000e680000000c00 */
[----:B------:R-:W-:Y:S01]  /*504c0*/  LDS.128 R48, [R252+0x400] ;  /* 0x00040000fc307984 */ /* 0x000fe20000000c00 */
[----:B--2---:R-:W-:Y:S01]  /*504d0*/  MOV R64, R225 ;  /* 0x000000e100407202 */ /* 0x004fe20000000f00 */
[----:B------:R-:W-:Y:S01]  /*504e0*/  IMAD.MOV.U32 R65, RZ, RZ, R227 ;  /* 0x000000ffff417224 */ /* 0x000fe200078e00e3 */
[----:B------:R-:W-:Y:S01]  /*504f0*/  MOV R66, R209 ;  /* 0x000000d100427202 */ /* 0x000fe20000000f00 */
[----:B------:R-:W-:Y:S01]  /*50500*/  IMAD.MOV.U32 R67, RZ, RZ, R211 ;  /* 0x000000ffff437224 */ /* 0x000fe200078e00d3 */
[----:B------:R-:W-:Y:S06]  /*50510*/  BAR.SYNC.DEFER_BLOCKING 0x0 ;  /* 0x0000000000007b1d */ /* 0x000fec0000010000 */
[----:B------:R2:W-:Y:S04]  /*50520*/  STSM.16.M88.4 [R0], R64 ;  /* 0x0000004000007844 */ /* 0x0005e80000000200 */
[----:B--2---:R-:W2:Y:S04]  /*50530*/  LDL.LU R64, [R1+0x210] ;  /* 0x0002100001407983 */ /* 0x004ea80000300800 */
[----:B------:R-:W2:Y:S04]  /*50540*/  LDL.LU R65, [R1+0x218] ;  /* 0x0002180001417983 */ /* 0x000ea80000300800 */
[----:B------:R-:W4:Y:S04]  /*50550*/  LDL.LU R128, [R1+0xa0] ;  /* 0x0000a00001807983 */ /* 0x000f280000300800 */
[----:B------:R-:W4:Y:S04]  /*50560*/  LDL.LU R129, [R1+0xa8] ;  /* 0x0000a80001817983 */ /* 0x000f280000300800 */
[----:B---3--:R-:W-:Y:S01]  /*50570*/  STSM.16.M88.4 [R0+0x200], R68 ;  /* 0x0002004400007844 */ /* 0x008fe20000000200 */
[----:B------:R-:W-:Y:S01]  /*50580*/  BAR.SYNC.DEFER_BLOCKING 0x0 ;  /* 0x0000000000007b1d */ /* 0x000fe20000010000 */
[----:B------:R-:W-:Y:S01]  /*50590*/  MOV R134, R127 ;  /* 0x0000007f00867202 */ /* 0x000fe20000000f00 */
[----:B------:R-:W-:Y:S01]  /*505a0*/  IMAD.MOV.U32 R135, RZ, RZ, R126 ;  /* 0x000000ffff877224 */ /* 0x000fe200078e007e */
[----:B------:R-:W-:Y:S01]  /*505b0*/  MOV R133, R125 ;  /* 0x0000007d00857202 */ /* 0x000fe20000000f00 */
[----:B------:R-:W-:-:S02]  /*505c0*/  IMAD.MOV.U32 R132, RZ, RZ, R124 ;  /* 0x000000ffff847224 */ /* 0x000fc400078e007c */
[----:B------:R-:W3:Y:S04]  /*505d0*/  LDS.128 R104, [R252] ;  /* 0x00000000fc687984 */ /* 0x000ee80000000c00 */
[----:B------:R-:W1:Y:S01]  /*505e0*/  LDS.128 R80, [R252+0x400] ;  /* 0x00040000fc507984 */ /* 0x000e620000000c00 */
[----:B------:R-:W-:Y:S01]  /*505f0*/  MOV R66, R112 ;  /* 0x0000007000427202 */ /* 0x000fe20000000f00 */
[----:B------:R-:W-:Y:S01]  /*50600*/  IMAD.MOV.U32 R67, RZ, RZ, R114 ;  /* 0x000000ffff437224 */ /* 0x000fe200078e0072 */
        /* <DEDUP_REMOVED lines=18> */
[----:B------:R-:W3:Y:S04]  /*50730*/  LDL.LU R136, [R1+0xa4] ;  /* 0x0000a40001887983 */ /* 0x000ee80000300800 */
[----:B------:R-:W3:Y:S04]  /*50740*/  LDL.LU R137, [R1+0xac] ;  /* 0x0000ac0001897983 */ /* 0x000ee80000300800 */
[----:B----4-:R1:W-:Y:S04]  /*50750*/  STSM.16.M88.4 [R0+0x200], R128 ;  /* 0x0002008000007844 */ /* 0x0103e80000000200 */
[----:B------:R-:W4:Y:S01]  /*50760*/  LDL.LU R84, [R1+0x200] ;  /* 0x0002000001547983 */ /* 0x000f220000300800 */
[----:B------:R-:W-:Y:S01]  /*50770*/  BAR.SYNC.DEFER_BLOCKING 0x0 ;  /* 0x0000000000007b1d */ /* 0x000fe20000010000 */
[----:B-1----:R-:W-:-:S05]  /*50780*/  MOV R130, R85 ;  /* 0x0000005500827202 */ /* 0x002fca0000000f00 */
[----:B------:R-:W4:Y:S01]  /*50790*/  LDL.LU R85, [R1+0x208] ;  /* 0x0002080001557983 */ /* 0x000f220000300800 */
[----:B------:R-:W-:Y:S01]  /*507a0*/  MOV R110, R113 ;  /* 0x00000071006e7202 */ /* 0x000fe20000000f00 */
[----:B------:R-:W-:Y:S01]  /*507b0*/  IMAD.MOV.U32 R111, RZ, RZ, R115 ;  /* 0x000000ffff6f7224 */ /* 0x000fe200078e0073 */
[----:B------:R-:W-:Y:S01]  /*507c0*/  MOV R128, R37 ;  /* 0x0000002500807202 */ /* 0x000fe20000000f00 */
[----:B------:R-:W-:Y:S01]  /*507d0*/  IMAD.MOV.U32 R129, RZ, RZ, R39 ;  /* 0x000000ffff817224 */ /* 0x000fe200078e0027 */
[----:B------:R-:W-:Y:S01]  /*507e0*/  MOV R138, R133 ;  /* 0x00000085008a7202 */ /* 0x000fe20000000f00 */
[----:B------:R-:W-:Y:S02]  /*507f0*/  IMAD.MOV.U32 R131, RZ, RZ, R87 ;  /* 0x000000ffff837224 */ /* 0x000fe400078e0057 */
[----:B------:R-:W-:Y:S01]  /*50800*/  IMAD.MOV.U32 R139, RZ, RZ, R132 ;  /* 0x000000ffff8b7224 */ /* 0x000fe200078e0084 */
[----:B------:R-:W-:Y:S01]  /*50810*/  MOV R236, R135 ;  /* 0x0000008700ec7202 */ /* 0x000fe20000000f00 */
[----:B------:R-:W-:Y:S01]  /*50820*/  IMAD.MOV.U32 R237, RZ, RZ, R134 ;  /* 0x000000ffffed7224 */ /* 0x000fe200078e0086 */
[----:B------:R-:W-:Y:S01]  /*50830*/  MOV R86, R116 ;  /* 0x0000007400567202 */ /* 0x000fe20000000f00 */
[----:B------:R-:W4:Y:S04]  /*50840*/  LDL.LU R144, [R1+0x110] ;  /* 0x0001100001907983 */ /* 0x000f280000300800 */
[----:B------:R-:W1:Y:S04]  /*50850*/  LDS.128 R124, [R252] ;  /* 0x00000000fc7c7984 */ /* 0x000e680000000c00 */
[----:B------:R-:W-:Y:S01]  /*50860*/  LDS.128 R112, [R252+0x400] ;  /* 0x00040000fc707984 */ /* 0x000fe20000000c00 */
[----:B------:R-:W-:Y:S01]  /*50870*/  BAR.SYNC.DEFER_BLOCKING 0x0 ;  /* 0x0000000000007b1d */ /* 0x000fe20000010000 */
[----:B------:R-:W-:-:S05]  /*50880*/  IMAD.MOV.U32 R87, RZ, RZ, R118 ;  /* 0x000000ffff577224 */ /* 0x000fca00078e0076 */
[----:B------:R-:W4:Y:S04]  /*50890*/  LDL.LU R145, [R1+0x118] ;  /* 0x0001180001917983 */ /* 0x000f280000300800 */
[----:B--2---:R2:W-:Y:S02]  /*508a0*/  STSM.16.M88.4 [R0], R108 ;  /* 0x0000006c00007844 */ /* 0x0045e40000000200 */
[----:B--2---:R-:W-:Y:S01]  /*508b0*/  MOV R108, R177 ;  /* 0x000000b1006c7202 */ /* 0x004fe20000000f00 */
[----:B------:R-:W-:Y:S01]  /*508c0*/  IMAD.MOV.U32 R109, RZ, RZ, R179 ;  /* 0x000000ffff6d7224 */ /* 0x000fe200078e00b3 */
[----:B------:R-:W-:Y:S01]  /*508d0*/  MOV R110, R17 ;  /* 0x00000011006e7202 */ /* 0x000fe20000000f00 */
[----:B------:R-:W-:-:S05]  /*508e0*/  IMAD.MOV.U32 R111, RZ, RZ, R19 ;  /* 0x000000ffff6f7224 */ /* 0x000fca00078e0013 */
[----:B------:R-:W-:Y:S01]  /*508f0*/  STSM.16.M88.4 [R0+0x200], R108 ;  /* 0x0002006c00007844 */ /* 0x000fe20000000200 */
[----:B------:R-:W-:Y:S06]  /*50900*/  BAR.SYNC.DEFER_BLOCKING 0x0 ;  /* 0x0000000000007b1d */ /* 0x000fec0000010000 */
[----:B------:R-:W2:Y:S04]  /*50910*/  LDS.128 R36, [R252] ;  /* 0x00000000fc247984 */ /* 0x000ea80000000c00 */
[----:B------:R-:W-:Y:S01]  /*50920*/  LDS.128 R16, [R252+0x400] ;  /* 0x00040000fc107984 */ /* 0x000fe20000000c00 */
[----:B------:R-:W-:Y:S06]  /*50930*/  BAR.SYNC.DEFER_BLOCKING 0x0 ;  /* 0x0000000000007b1d */ /* 0x000fec0000010000 */
[----:B------:R-:W-:Y:S04]  /*50940*/  STSM.16.M88.4 [R0], R128 ;  /* 0x0000008000007844 */ /* 0x000fe80000000200 */
[----:B---3--:R3:W-:Y:S01]  /*50950*/  STSM.16.M88.4 [R0+0x200], R136 ;  /* 0x0002008800007844 */ /* 0x0087e20000000200 */
[----:B------:R-:W-:Y:S06]  /*50960*/  BAR.SYNC.DEFER_BLOCKING 0x0 ;  /* 0x0000000000007b1d */ /* 0x000fec0000010000 */
[----:B------:R-:W1:Y:S04]  /*50970*/  LDS.128 R132, [R252] ;  /* 0x00000000fc847984 */ /* 0x000e680000000c00 */
[----:B------:R-:W1:Y:S01]  /*50980*/  LDS.128 R128, [R252+0x400] ;  /* 0x00040000fc807984 */ /* 0x000e620000000c00 */
[----:B------:R-:W-:Y:S06]  /*50990*/  BAR.SYNC.DEFER_BLOCKING 0x0 ;  /* 0x0000000000007b1d */ /* 0x000fec0000010000 */
[----:B----4-:R-:W-:Y:S04]  /*509a0*/  STSM.16.M88.4 [R0], R84 ;  /* 0x0000005400007844 */ /* 0x010fe80000000200 */
[----:B------:R-:W-:Y:S01]  /*509b0*/  STSM.16.M88.4 [R0+0x200], R140 ;  /* 0x0002008c00007844 */ /* 0x000fe20000000200 */
[----:B------:R-:W-:Y:S01]  /*509c0*/  BAR.SYNC.DEFER_BLOCKING 0x0 ;  /* 0x0000000000007b1d */ /* 0x000fe20000010000 */
[----:B---3--:R-:W-:Y:S01]  /*509d0*/  MOV R136, R148 ;  /* 0x0000009400887202 */ /* 0x008fe20000000f00 */
[----:B------:R-:W-:Y:S01]  /*509e0*/  IMAD.MOV.U32 R137, RZ, RZ, R150 ;  /* 0x000000ffff897224 */ /* 0x000fe200078e0096 */
[----:B------:R-:W-:Y:S01]  /*509f0*/  MOV R138, R212 ;  /* 0x000000d4008a7202 */ /* 0x000fe20000000f00 */
[----:B------:R-:W-:-:S02]  /*50a00*/  IMAD.MOV.U32 R139, RZ, RZ, R214 ;  /* 0x000000ffff8b7224 */ /* 0x000fc400078e00d6 */
[----:B------:R-:W3:Y:S04]  /*50a10*/  LDS.128 R108, [R252] ;  /* 0x00000000fc6c7984 */ /* 0x000ee80000000c00 */
[----:B------:R-:W-:Y:S01]  /*50a20*/  LDS.128 R84, [R252+0x400] ;  /* 0x00040000fc547984 */ /* 0x000fe20000000c00 */
[----:B------:R-:W-:Y:S06]  /*50a30*/  BAR.SYNC.DEFER_BLOCKING 0x0 ;  /* 0x0000000000007b1d */ /* 0x000fec0000010000 */
[----:B------:R4:W-:Y:S04]  /*50a40*/  STSM.16.M88.4 [R0], R136 ;  /* 0x0000008800007844 */ /* 0x0009e80000000200 */
[----:B----4-:R-:W4:Y:S04]  /*50a50*/  LDL.LU R136, [R1+0x204] ;  /* 0x0002040001887983 */ /* 0x010f280000300800 */
[----:B------:R-:W4:Y:S01]  /*50a60*/  LDL.LU R137, [R1+0x20c] ;  /* 0x00020c0001897983 */ /* 0x000f220000300800 */
[----:B------:R-:W-:Y:S01]  /*50a70*/  MOV R146, R237 ;  /* 0x000000ed00927202 */ /* 0x000fe20000000f00 */
[----:B------:R-:W-:Y:S01]  /*50a80*/  IMAD.MOV.U32 R147, RZ, RZ, R236 ;  /* 0x000000ffff937224 */ /* 0x000fe200078e00ec */
[----:B------:R-:W-:Y:S01]  /*50a90*/  MOV R138, R117 ;  /* 0x00000075008a7202 */ /* 0x000fe20000000f00 */
[----:B------:R-:W-:Y:S01]  /*50aa0*/  IMAD.MOV.U32 R139, RZ, RZ, R119 ;  /* 0x000000ffff8b7224 */ /* 0x000fe200078e0077 */
[----:B------:R-:W-:Y:S01]  /*50ab0*/  MOV R168, R181 ;  /* 0x000000b500a87202 */ /* 0x000fe20000000f00 */
[----:B------:R-:W-:Y:S01]  /*50ac0*/  IMAD.MOV.U32 R169, RZ, RZ, R183 ;  /* 0x000000ffffa97224 */ /* 0x000fe200078e00b7 */
[----:B------:R1:W-:Y:S01]  /*50ad0*/  STSM.16.M88.4 [R0+0x200], R144 ;  /* 0x0002009000007844 */ /* 0x0003e20000000200 */
[----:B------:R-:W-:Y:S01]  /*50ae0*/  BAR.SYNC.DEFER_BLOCKING 0x0 ;  /* 0x0000000000007b1d */ /* 0x000fe20000010000 */
[----:B------:R-:W-:Y:S01]  /*50af0*/  MOV R170, R21 ;  /* 0x0000001500aa7202 */ /* 0x000fe20000000f00 */
[----:B------:R-:W-:-:S04]  /*50b00*/  IMAD.MOV.U32 R171, RZ, RZ, R23 ;  /* 0x000000ffffab7224 */ /* 0x000fc800078e0017 */
[----:B------:R-:W2:Y:S04]  /*50b10*/  LDL.LU R148, [R1+0x114] ;  /* 0x0001140001947983 */ /* 0x000ea80000300800 */
[----:B------:R-:W2:Y:S04]  /*50b20*/  LDS.128 R140, [R252] ;  /* 0x00000000fc8c7984 */ /* 0x000ea80000000c00 */
[----:B------:R-:W-:Y:S01]  /*50b30*/  LDS.128 R116, [R252+0x400] ;  /* 0x00040000fc747984 */ /* 0x000fe20000000c00 */
[----:B------:R-:W-:Y:S01]  /*50b40*/  BAR.SYNC.DEFER_BLOCKING 0x0 ;  /* 0x0000000000007b1d */ /* 0x000fe20000010000 */
[----:B-1----:R-:W-:Y:S01]  /*50b50*/  MOV R144, R149 ;  /* 0x0000009500907202 */ /* 0x002fe20000000f00 */
[----:B------:R-:W-:-:S04]  /*50b60*/  IMAD.MOV.U32 R145, RZ, RZ, R151 ;  /* 0x000000ffff917224 */ /* 0x000fc800078e0097 */
[----:B------:R-:W2:Y:S04]  /*50b70*/  LDL.LU R149, [R1+0x11c] ;  /* 0x00011c0001957983 */ /* 0x000ea80000300800 */
[----:B------:R-:W2:Y:S04]  /*50b80*/  LDL.LU R150, [R1+0x54] ;  /* 0x0000540001967983 */ /* 0x000ea80000300800 */
[----:B------:R-:W2:Y:S01]  /*50b90*/  LDL.LU R151, [R1+0x5c] ;  /* 0x00005c0001977983 */ /* 0x000ea20000300800 */
[----:B------:R-:W-:Y:S01]  /*50ba0*/  MOV R146, R213 ;  /* 0x000000d500927202 */ /* 0x000fe20000000f00 */
[----:B------:R-:W-:-:S02]  /*50bb0*/  IMAD.MOV.U32 R147, RZ, RZ, R215 ;  /* 0x000000ffff937224 */ /* 0x000fc400078e00d7 */
[----:B----4-:R-:W-:Y:S04]  /*50bc0*/  STSM.16.M88.4 [R0], R136 ;  /* 0x0000008800007844 */ /* 0x010fe80000000200 */
[----:B------:R-:W-:Y:S01]  /*50bd0*/  STSM.16.M88.4 [R0+0x200], R168 ;  /* 0x000200a800007844 */ /* 0x000fe20000000200 */
[----:B------:R-:W-:Y:S06]  /*50be0*/  BAR.SYNC.DEFER_BLOCKING 0x0 ;  /* 0x0000000000007b1d */ /* 0x000fec0000010000 */
[----:B------:R-:W1:Y:S04]  /*50bf0*/  LDS.128 R136, [R252] ;  /* 0x00000000fc887984 */ /* 0x000e680000000c00 */
[----:B------:R-:W-:Y:S01]  /*50c00*/  LDS.128 R20, [R252+0x400] ;  /* 0x00040000fc147984 */ /* 0x000fe20000000c00 */
[----:B------:R-:W-:Y:S06]  /*50c10*/  BAR.SYNC.DEFER_BLOCKING 0x0 ;  /* 0x0000000000007b1d */ /* 0x000fec0000010000 */
[----:B------:R4:W-:Y:S04]  /*50c20*/  STSM.16.M88.4 [R0], R144 ;  /* 0x0000009000007844 */ /* 0x0009e80000000200 */
[----:B----4-:R-:W4:Y:S04]  /*50c30*/  LDL.LU R144, [R1+0x1f0] ;  /* 0x0001f00001907983 */ /* 0x010f280000300800 */
[----:B------:R-:W4:Y:S04]  /*50c40*/  LDL.LU R145, [R1+0x1f8] ;  /* 0x0001f80001917983 */ /* 0x000f280000300800 */
[----:B--2---:R-:W-:Y:S01]  /*50c50*/  STSM.16.M88.4 [R0+0x200], R148 ;  /* 0x0002009400007844 */ /* 0x004fe20000000200 */
[----:B------:R-:W-:Y:S01]  /*50c60*/  BAR.SYNC.DEFER_BLOCKING 0x0 ;  /* 0x0000000000007b1d */ /* 0x000fe20000010000 */
[----:B------:R-:W-:Y:S01]  /*50c70*/  MOV R146, R120 ;  /* 0x0000007800927202 */ /* 0x000fe20000000f00 */
[----:B------:R-:W-:-:S02]  /*50c80*/  IMAD.MOV.U32 R147, RZ, RZ, R122 ;  /* 0x000000ffff937224 */ /* 0x000fc400078e007a */
[----:B------:R-:W-:Y:S02]  /*50c90*/  IMAD.MOV.U32 R181, RZ, RZ, R186 ;  /* 0x000000ffffb57224 */ /* 0x000fe400078e00ba */
[----:B------:R-:W-:Y:S01]  /*50ca0*/  IMAD.MOV.U32 R183, RZ, RZ, R26 ;  /* 0x000000ffffb77224 */ /* 0x000fe200078e001a */
[----:B------:R-:W2:Y:S04]  /*50cb0*/  LDL.LU R200, [R1+0x100] ;  /* 0x0001000001c87983 */ /* 0x000ea80000300800 */
[----:B------:R-:W2:Y:S04]  /*50cc0*/  LDL.LU R201, [R1+0x108] ;  /* 0x0001080001c97983 */ /* 0x000ea80000300800 */
[----:B------:R-:W2:Y:S04]  /*50cd0*/  LDL.LU R202, [R1+0x40] ;  /* 0x0000400001ca7983 */ /* 0x000ea80000300800 */
[----:B------:R-:W2:Y:S04]  /*50ce0*/  LDL.LU R203, [R1+0x48] ;  /* 0x0000480001cb7983 */ /* 0x000ea80000300800 */
[----:B------:R-:W1:Y:S04]  /*50cf0*/  LDS.128 R172, [R252] ;  /* 0x00000000fcac7984 */ /* 0x000e680000000c00 */
[----:B------:R-:W1:Y:S01]  /*50d00*/  LDS.128 R168, [R252+0x400] ;  /* 0x00040000fca87984 */ /* 0x000e620000000c00 */
[----:B------:R-:W-:Y:S01]  /*50d10*/  BAR.SYNC.DEFER_BLOCKING 0x0 ;  /* 0x0000000000007b1d */ /* 0x000fe20000010000 */
[----:B------:R-:W-:Y:S01]  /*50d20*/  MOV R176, R72 ;  /* 0x0000004800b07202 */ /* 0x000fe20000000f00 */
[----:B------:R-:W-:Y:S01]  /*50d30*/  IMAD.MOV.U32 R177, RZ, RZ, R74 ;  /* 0x000000ffffb17224 */ /* 0x000fe200078e004a */
[----:B------:R-:W-:Y:S01]  /*50d40*/  MOV R178, R88 ;  /* 0x0000005800b27202 */ /* 0x000fe20000000f00 */
[----:B------:R-:W-:Y:S01]  /*50d50*/  IMAD.MOV.U32 R179, RZ, RZ, R90 ;  /* 0x000000ffffb37224 */ /* 0x000fe200078e005a */
[----:B------:R-:W-:Y:S01]  /*50d60*/  MOV R186, R89 ;  /* 0x0000005900ba7202 */ /* 0x000fe20000000f00 */
[----:B----4-:R-:W-:Y:S04]  /*50d70*/  STSM.16.M88.4 [R0], R144 ;  /* 0x0000009000007844 */ /* 0x010fe80000000200 */
[----:B------:R-:W-:Y:S01]  /*50d80*/  STSM.16.M88.4 [R0+0x200], R180 ;  /* 0x000200b400007844 */ /* 0x000fe20000000200 */
[----:B------:R-:W-:Y:S06]  /*50d90*/  BAR.SYNC.DEFER_BLOCKING 0x0 ;  /* 0x0000000000007b1d */ /* 0x000fec0000010000 */
[----:B------:R-:W4:Y:S04]  /*50da0*/  LDS.128 R148, [R252] ;  /* 0x00000000fc947984 */ /* 0x000f280000000c00 */
[----:B------:R-:W-:Y:S01]  /*50db0*/  LDS.128 R144, [R252+0x400] ;  /* 0x00040000fc907984 */ /* 0x000fe20000000c00 */
[----:B------:R-:W-:Y:S06]  /*50dc0*/  BAR.SYNC.DEFER_BLOCKING 0x0 ;  /* 0x0000000000007b1d */ /* 0x000fec0000010000 */
[----:B------:R1:W-:Y:S04]  /*50dd0*/  STSM.16.M88.4 [R0], R176 ;  /* 0x000000b000007844 */ /* 0x0003e80000000200 */
[----:B-1----:R-:W3:Y:S04]  /*50de0*/  LDL.LU R176, [R1+0x1f4] ;  /* 0x0001f40001b07983 */ /* 0x002ee80000300800 */
[----:B------:R-:W3:Y:S04]  /*50df0*/  LDL.LU R177, [R1+0x1fc] ;  /* 0x0001fc0001b17983 */ /* 0x000ee80000300800 */
[----:B------:R-:W4:Y:S04]  /*50e00*/  LDL.LU R204, [R1+0x104] ;  /* 0x0001040001cc7983 */ /* 0x000f280000300800 */
[----:B------:R-:W4:Y:S04]  /*50e10*/  LDL.LU R205, [R1+0x10c] ;  /* 0x00010c0001cd7983 */ /* 0x000f280000300800 */
[----:B------:R-:W4:Y:S04]  /*50e20*/  LDL.LU R206, [R1+0x44] ;  /* 0x0000440001ce7983 */ /* 0x000f280000300800 */
[----:B------:R-:W4:Y:S04]  /*50e30*/  LDL.LU R207, [R1+0x4c] ;  /* 0x00004c0001cf7983 */ /* 0x000f280000300800 */
[----:B------:R-:W4:Y:S04]  /*50e40*/  LDL.LU R88, [R1+0x1e0] ;  /* 0x0001e00001587983 */ /* 0x000f280000300800 */
[----:B------:R-:W4:Y:S04]  /*50e50*/  LDL.LU R89, [R1+0x1e8] ;  /* 0x0001e80001597983 */ /* 0x000f280000300800 */
[----:B--2---:R-:W-:Y:S01]  /*50e60*/  STSM.16.M88.4 [R0+0x200], R200 ;  /* 0x000200c800007844 */ /* 0x004fe20000000200 */
        /* <DEDUP_REMOVED lines=8> */
[----:B------:R-:W2:Y:S01]  /*50ef0*/  LDL.LU R212, [R1+0xf0] ;  /* 0x0000f00001d47983 */ /* 0x000ea20000300800 */
[----:B------:R-:W-:-:S03]  /*50f00*/  MOV R210, R28 ;  /* 0x0000001c00d27202 */ /* 0x000fc60000000f00 */
[----:B------:R-:W2:Y:S04]  /*50f10*/  LDL.LU R213, [R1+0xf8] ;  /* 0x0000f80001d57983 */ /* 0x000ea80000300800 */
[----:B------:R-:W2:Y:S04]  /*50f20*/  LDL.LU R214, [R1+0x20] ;  /* 0x0000200001d67983 */ /* 0x000ea80000300800 */
[----:B------:R-:W2:Y:S04]  /*50f30*/  LDL.LU R215, [R1+0x28] ;  /* 0x0000280001d77983 */ /* 0x000ea80000300800 */
[----:B------:R-:W1:Y:S04]  /*50f40*/  LDS.128 R180, [R252] ;  /* 0x00000000fcb47984 */ /* 0x000e680000000c00 */
[----:B------:R-:W-:Y:S01]  /*50f50*/  LDS.128 R120, [R252+0x400] ;  /* 0x00040000fc787984 */ /* 0x000fe20000000c00 */
[----:B------:R-:W-:Y:S06]  /*50f60*/  BAR.SYNC.DEFER_BLOCKING 0x0 ;  /* 0x0000000000007b1d */ /* 0x000fec0000010000 */
[----:B---3--:R3:W-:Y:S02]  /*50f70*/  STSM.16.M88.4 [R0], R176 ;  /* 0x000000b000007844 */ /* 0x0087e40000000200 */
[----:B---3--:R-:W-:Y:S01]  /*50f80*/  MOV R176, R185 ;  /* 0x000000b900b07202 */ /* 0x008fe20000000f00 */
[----:B------:R-:W-:Y:S01]  /*50f90*/  IMAD.MOV.U32 R177, RZ, RZ, R187 ;  /* 0x000000ffffb17224 */ /* 0x000fe200078e00bb */
[----:B------:R-:W-:Y:S01]  /*50fa0*/  MOV R178, R25 ;  /* 0x0000001900b27202 */ /* 0x000fe20000000f00 */
[----:B------:R-:W-:-:S05]  /*50fb0*/  IMAD.MOV.U32 R179, RZ, RZ, R27 ;  /* 0x000000ffffb37224 */ /* 0x000fca00078e001b */
[----:B------:R-:W-:Y:S01]  /*50fc0*/  STSM.16.M88.4 [R0+0x200], R176 ;  /* 0x000200b000007844 */ /* 0x000fe20000000200 */
[----:B------:R-:W-:Y:S01]  /*50fd0*/  BAR.SYNC.DEFER_BLOCKING 0x0 ;  /* 0x0000000000007b1d */ /* 0x000fe20000010000 */
[----:B------:R-:W-:Y:S02]  /*50fe0*/  IMAD.MOV.U32 R185, RZ, RZ, R75 ;  /* 0x000000ffffb97224 */ /* 0x000fe400078e004b */
[----:B------:R-:W-:-:S03]  /*50ff0*/  IMAD.MOV.U32 R187, RZ, RZ, R91 ;  /* 0x000000ffffbb7224 */ /* 0x000fc600078e005b */
[----:B------:R-:W3:Y:S04]  /*51000*/  LDS.128 R72, [R252] ;  /* 0x00000000fc487984 */ /* 0x000ee80000000c00 */
[----:B------:R-:W-:Y:S01]  /*51010*/  LDS.128 R24, [R252+0x400] ;  /* 0x00040000fc187984 */ /* 0x000fe20000000c00 */
[----:B------:R-:W-:Y:S06]  /*51020*/  BAR.SYNC.DEFER_BLOCKING 0x0 ;  /* 0x0000000000007b1d */ /* 0x000fec0000010000 */
[----:B------:R-:W-:Y:S04]  /*51030*/  STSM.16.M88.4 [R0], R184 ;  /* 0x000000b800007844 */ /* 0x000fe80000000200 */
[----:B----4-:R4:W-:Y:S01]  /*51040*/  STSM.16.M88.4 [R0+0x200], R204 ;  /* 0x000200cc00007844 */ /* 0x0109e20000000200 */
[----:B------:R-:W-:Y:S01]  /*51050*/  BAR.SYNC.DEFER_BLOCKING 0x0 ;  /* 0x0000000000007b1d */ /* 0x000fe20000010000 */
[----:B------:R-:W-:-:S05]  /*51060*/  IMAD.MOV.U32 R91, RZ, RZ, R158 ;  /* 0x000000ffff5b7224 */ /* 0x000fca00078e009e */
[----:B------:R-:W1:Y:S04]  /*51070*/  LDS.128 R200, [R252] ;  /* 0x00000000fcc87984 */ /* 0x000e680000000c00 */
[----:B------:R-:W1:Y:S01]  /*51080*/  LDS.128 R184, [R252+0x400] ;  /* 0x00040000fcb87984 */ /* 0x000e620000000c00 */
[----:B------:R-:W-:Y:S06]  /*51090*/  BAR.SYNC.DEFER_BLOCKING 0x0 ;  /* 0x0000000000007b1d */ /* 0x000fec0000010000 */
[----:B------:R-:W-:Y:S04]  /*510a0*/  STSM.16.M88.4 [R0], R88 ;  /* 0x0000005800007844 */ /* 0x000fe80000000200 */
[----:B------:R-:W-:Y:S01]  /*510b0*/  STSM.16.M88.4 [R0+0x200], R208 ;  /* 0x000200d000007844 */ /* 0x000fe20000000200 */
[----:B------:R-:W-:Y:S01]  /*510c0*/  BAR.SYNC.DEFER_BLOCKING 0x0 ;  /* 0x0000000000007b1d */ /* 0x000fe20000010000 */
[----:B----4-:R-:W-:Y:S01]  /*510d0*/  MOV R204, R152 ;  /* 0x0000009800cc7202 */ /* 0x010fe20000000f00 */
[----:B------:R-:W-:Y:S01]  /*510e0*/  IMAD.MOV.U32 R205, RZ, RZ, R154 ;  /* 0x000000ffffcd7224 */ /* 0x000fe200078e009a */
[----:B------:R-:W-:Y:S01]  /*510f0*/  MOV R206, R216 ;  /* 0x000000d800ce7202 */ /* 0x000fe20000000f00 */
[----:B------:R-:W-:-:S02]  /*51100*/  IMAD.MOV.U32 R207, RZ, RZ, R218 ;  /* 0x000000ffffcf7224 */ /* 0x000fc400078e00da */
[----:B------:R-:W4:Y:S04]  /*51110*/  LDS.128 R176, [R252] ;  /* 0x00000000fcb07984 */ /* 0x000f280000000c00 */
[----:B------:R-:W-:Y:S01]  /*51120*/  LDS.128 R88, [R252+0x400] ;  /* 0x00040000fc587984 */ /* 0x000fe20000000c00 */
[----:B------:R-:W-:Y:S06]  /*51130*/  BAR.SYNC.DEFER_BLOCKING 0x0 ;  /* 0x0000000000007b1d */ /* 0x000fec0000010000 */
[----:B------:R2:W-:Y:S04]  /*51140*/  STSM.16.M88.4 [R0], R204 ;  /* 0x000000cc00007844 */ /* 0x0005e80000000200 */
[----:B--2---:R-:W2:Y:S04]  /*51150*/  LDL.LU R204, [R1+0x1e4] ;  /* 0x0001e40001cc7983 */ /* 0x004ea80000300800 */
[----:B------:R-:W2:Y:S04]  /*51160*/  LDL.LU R205, [R1+0x1ec] ;  /* 0x0001ec0001cd7983 */ /* 0x000ea80000300800 */
[----:B------:R-:W-:Y:S01]  /*51170*/  STSM.16.M88.4 [R0+0x200], R212 ;  /* 0x000200d400007844 */ /* 0x000fe20000000200 */
[----:B------:R-:W-:Y:S01]  /*51180*/  BAR.SYNC.DEFER_BLOCKING 0x0 ;  /* 0x0000000000007b1d */ /* 0x000fe20000010000 */
[----:B------:R-:W-:Y:S01]  /*51190*/  MOV R206, R157 ;  /* 0x0000009d00ce7202 */ /* 0x000fe20000000f00 */
[----:B------:R-:W-:-:S04]  /*511a0*/  IMAD.MOV.U32 R207, RZ, RZ, R159 ;  /* 0x000000ffffcf7224 */ /* 0x000fc800078e009f */
[----:B------:R-:W1:Y:S04]  /*511b0*/  LDS.128 R208, [R252] ;  /* 0x00000000fcd07984 */ /* 0x000e680000000c00 */
[----:B------:R-:W-:Y:S01]  /*511c0*/  LDS.128 R156, [R252+0x400] ;  /* 0x00040000fc9c7984 */ /* 0x000fe20000000c00 */
[----:B------:R-:W-:Y:S01]  /*511d0*/  BAR.SYNC.DEFER_BLOCKING 0x0 ;  /* 0x0000000000007b1d */ /* 0x000fe20000010000 */
[----:B------:R-:W-:Y:S01]  /*511e0*/  MOV R188, R189 ;  /* 0x000000bd00bc7202 */ /* 0x000fe20000000f00 */
[----:B------:R-:W-:Y:S01]  /*511f0*/  IMAD.MOV.U32 R189, RZ, RZ, R191 ;  /* 0x000000ffffbd7224 */ /* 0x000fe200078e00bf */
[----:B------:R-:W-:Y:S01]  /*51200*/  MOV R190, R29 ;  /* 0x0000001d00be7202 */ /* 0x000fe20000000f00 */
[----:B------:R-:W-:Y:S02]  /*51210*/  IMAD.MOV.U32 R191, RZ, RZ, R31 ;  /* 0x000000ffffbf7224 */ /* 0x000fe400078e001f */
[----:B--2---:R2:W-:Y:S04]  /*51220*/  STSM.16.M88.4 [R0], R204 ;  /* 0x000000cc00007844 */ /* 0x0045e80000000200 */
[----:B--2---:R-:W2:Y:S04]  /*51230*/  LDL.LU R204, [R1+0xf4] ;  /* 0x0000f40001cc7983 */ /* 0x004ea80000300800 */
[----:B------:R-:W2:Y:S04]  /*51240*/  LDL.LU R205, [R1+0xfc] ;  /* 0x0000fc0001cd7983 */ /* 0x000ea80000300800 */
[----:B------:R-:W2:Y:S04]  /*51250*/  LDL.LU R206, [R1+0x24] ;  /* 0x0000240001ce7983 */ /* 0x000ea80000300800 */
[----:B------:R-:W2:Y:S04]  /*51260*/  LDL.LU R207, [R1+0x2c] ;  /* 0x00002c0001cf7983 */ /* 0x000ea80000300800 */
[----:B------:R-:W3:Y:S04]  /*51270*/  LDL.LU R228, [R1+0xe0] ;  /* 0x0000e00001e47983 */ /* 0x000ee80000300800 */
[----:B------:R-:W3:Y:S04]  /*51280*/  LDL.LU R229, [R1+0xe8] ;  /* 0x0000e80001e57983 */ /* 0x000ee80000300800 */
[----:B------:R1:W-:Y:S01]  /*51290*/  STSM.16.M88.4 [R0+0x200], R188 ;  /* 0x000200bc00007844 */ /* 0x0003e20000000200 */
[----:B------:R-:W-:Y:S01]  /*512a0*/  BAR.SYNC.DEFER_BLOCKING 0x0 ;  /* 0x0000000000007b1d */ /* 0x000fe20000010000 */
[----:B-1----:R-:W-:Y:S01]  /*512b0*/  MOV R188, R153 ;  /* 0x0000009900bc7202 */ /* 0x002fe20000000f00 */
[----:B------:R-:W-:-:S04]  /*512c0*/  IMAD.MOV.U32 R189, RZ, RZ, R155 ;  /* 0x000000ffffbd7224 */ /* 0x000fc800078e009b */
[----:B------:R-:W1:Y:S04]  /*512d0*/  LDS.128 R152, [R252] ;  /* 0x00000000fc987984 */ /* 0x000e680000000c00 */
[----:B------:R-:W-:Y:S01]  /*512e0*/  LDS.128 R28, [R252+0x400] ;  /* 0x00040000fc1c7984 */ /* 0x000fe20000000c00 */
[----:B------:R-:W-:Y:S01]  /*512f0*/  MOV R190, R217 ;  /* 0x000000d900be7202 */ /* 0x000fe20000000f00 */
[----:B------:R-:W-:Y:S01]  /*51300*/  IMAD.MOV.U32 R191, RZ, RZ, R219 ;  /* 0x000000ffffbf7224 */ /* 0x000fe200078e00db */
[----:B------:R-:W-:Y:S06]  /*51310*/  BAR.SYNC.DEFER_BLOCKING 0x0 ;  /* 0x0000000000007b1d */ /* 0x000fec0000010000 */
[----:B------:R4:W-:Y:S01]  /*51320*/  STSM.16.M88.4 [R0], R188 ;  /* 0x000000bc00007844 */ /* 0x0009e20000000200 */
[----:B------:R-:W-:Y:S01]  /*51330*/  MOV R236, R192 ;  /* 0x000000c000ec7202 */ /* 0x000fe20000000f00 */
[----:B------:R-:W-:Y:S01]  /*51340*/  IMAD.MOV.U32 R237, RZ, RZ, R194 ;  /* 0x000000ffffed7224 */ /* 0x000fe200078e00c2 */
[----:B----4-:R-:W-:Y:S01]  /*51350*/  MOV R188, R96 ;  /* 0x0000006000bc7202 */ /* 0x010fe20000000f00 */
[----:B------:R-:W-:Y:S01]  /*51360*/  IMAD.MOV.U32 R189, RZ, RZ, R98 ;  /* 0x000000ffffbd7224 */ /* 0x000fe200078e0062 */
[----:B------:R-:W-:Y:S01]  /*51370*/  MOV R190, R160 ;  /* 0x000000a000be7202 */ /* 0x000fe20000000f00 */
[----:B------:R-:W-:Y:S01]  /*51380*/  IMAD.MOV.U32 R191, RZ, RZ, R162 ;  /* 0x000000ffffbf7224 */ /* 0x000fe200078e00a2 */
[----:B--2---:R-:W-:Y:S01]  /*51390*/  STSM.16.M88.4 [R0+0x200], R204 ;  /* 0x000200cc00007844 */ /* 0x004fe20000000200 */
[----:B------:R-:W-:Y:S06]  /*513a0*/  BAR.SYNC.DEFER_BLOCKING 0x0 ;  /* 0x0000000000007b1d */ /* 0x000fec0000010000 */
[----:B------:R-:W2:Y:S04]  /*513b0*/  LDS.128 R216, [R252] ;  /* 0x00000000fcd87984 */ /* 0x000ea80000000c00 */
[----:B------:R-:W4:Y:S01]  /*513c0*/  LDS.128 R212, [R252+0x400] ;  /* 0x00040000fcd47984 */ /* 0x000f220000000c00 */
[----:B------:R-:W-:Y:S06]  /*513d0*/  BAR.SYNC.DEFER_BLOCKING 0x0 ;  /* 0x0000000000007b1d */ /* 0x000fec0000010000 */
[----:B------:R-:W-:Y:S04]  /*513e0*/  STSM.16.M88.4 [R0], R188 ;  /* 0x000000bc00007844 */ /* 0x000fe80000000200 */
[----:B------:R1:W-:Y:S01]  /*513f0*/  STSM.16.M88.4 [R0+0x200], R236 ;  /* 0x000200ec00007844 */ /* 0x0003e20000000200 */
[----:B------:R-:W-:Y:S06]  /*51400*/  BAR.SYNC.DEFER_BLOCKING 0x0 ;  /* 0x0000000000007b1d */ /* 0x000fec0000010000 */
[----:B-1----:R-:W2:Y:S04]  /*51410*/  LDL.LU R236, [R1+0xe4] ;  /* 0x0000e40001ec7983 */ /* 0x002ea80000300800 */
[----:B------:R-:W2:Y:S04]  /*51420*/  LDL.LU R237, [R1+0xec] ;  /* 0x0000ec0001ed7983 */ /* 0x000ea80000300800 */
[----:B------:R-:W1:Y:S04]  /*51430*/  LDS.128 R204, [R252] ;  /* 0x00000000fccc7984 */ /* 0x000e680000000c00 */
[----:B------:R-:W-:Y:S01]  /*51440*/  LDS.128 R188, [R252+0x400] ;  /* 0x00040000fcbc7984 */ /* 0x000fe20000000c00 */
[----:B------:R-:W-:Y:S01]  /*51450*/  MOV R224, R76 ;  /* 0x0000004c00e07202 */ /* 0x000fe20000000f00 */
[----:B------:R-:W-:Y:S01]  /*51460*/  IMAD.MOV.U32 R225, RZ, RZ, R78 ;  /* 0x000000ffffe17224 */ /* 0x000fe200078e004e */
[----:B------:R-:W-:Y:S01]  /*51470*/  MOV R226, R92 ;  /* 0x0000005c00e27202 */ /* 0x000fe20000000f00 */
[----:B------:R-:W-:Y:S01]  /*51480*/  IMAD.MOV.U32 R227, RZ, RZ, R94 ;  /* 0x000000ffffe37224 */ /* 0x000fe200078e005e */
[----:B------:R-:W-:Y:S01]  /*51490*/  BAR.SYNC.DEFER_BLOCKING 0x0 ;  /* 0x0000000000007b1d */ /* 0x000fe20000010000 */
[----:B------:R-:W-:Y:S01]  /*514a0*/  MOV R230, R240 ;  /* 0x000000f000e67202 */ /* 0x000fe20000000f00 */
[----:B------:R-:W-:-:S04]  /*514b0*/  IMAD.MOV.U32 R231, RZ, RZ, R242 ;  /* 0x000000ffffe77224 */ /* 0x000fc800078e00f2 */
[----:B------:R-:W-:Y:S04]  /*514c0*/  STSM.16.M88.4 [R0], R224 ;  /* 0x000000e000007844 */ /* 0x000fe80000000200 */
[----:B---3--:R-:W-:Y:S01]  /*514d0*/  STSM.16.M88.4 [R0+0x200], R228 ;  /* 0x000200e400007844 */ /* 0x008fe20000000200 */
[----:B------:R-:W-:Y:S01]  /*514e0*/  BAR.SYNC.DEFER_BLOCKING 0x0 ;  /* 0x0000000000007b1d */ /* 0x000fe20000010000 */
[----:B------:R-:W-:Y:S01]  /*514f0*/  MOV R96, R97 ;  /* 0x0000006100607202 */ /* 0x000fe20000000f00 */
[----:B------:R-:W-:Y:S01]  /*51500*/  IMAD.MOV.U32 R97, RZ, RZ, R99 ;  /* 0x000000ffff617224 */ /* 0x000fe200078e0063 */
[----:B------:R-:W-:Y:S01]  /*51510*/  MOV R98, R161 ;  /* 0x000000a100627202 */ /* 0x000fe20000000f00 */
[----:B------:R-:W-:Y:S02]  /*51520*/  IMAD.MOV.U32 R99, RZ, RZ, R163 ;  /* 0x000000ffff637224 */ /* 0x000fe400078e00a3 */
[----:B------:R-:W3:Y:S04]  /*51530*/  LDS.128 R224, [R252] ;  /* 0x00000000fce07984 */ /* 0x000ee80000000c00 */
[----:B------:R-:W-:Y:S01]  /*51540*/  LDS.128 R160, [R252+0x400] ;  /* 0x00040000fca07984 */ /* 0x000fe20000000c00 */
[----:B------:R-:W-:Y:S06]  /*51550*/  BAR.SYNC.DEFER_BLOCKING 0x0 ;  /* 0x0000000000007b1d */ /* 0x000fec0000010000 */
[----:B------:R1:W-:Y:S02]  /*51560*/  STSM.16.M88.4 [R0], R96 ;  /* 0x0000006000007844 */ /* 0x0003e40000000200 */
[----:B-1----:R-:W-:Y:S01]  /*51570*/  MOV R96, R193 ;  /* 0x000000c100607202 */ /* 0x002fe20000000f00 */
[----:B------:R-:W-:Y:S01]  /*51580*/  IMAD.MOV.U32 R97, RZ, RZ, R195 ;  /* 0x000000ffff617224 */ /* 0x000fe200078e00c3 */
[----:B------:R-:W-:Y:S01]  /*51590*/  MOV R98, R33 ;  /* 0x0000002100627202 */ /* 0x000fe20000000f00 */
[----:B------:R-:W-:-:S05]  /*515a0*/  IMAD.MOV.U32 R99, RZ, RZ, R35 ;  /* 0x000000ffff637224 */ /* 0x000fca00078e0023 */
[----:B------:R-:W-:Y:S01]  /*515b0*/  STSM.16.M88.4 [R0+0x200], R96 ;  /* 0x0002006000007844 */ /* 0x000fe20000000200 */
[----:B------:R-:W-:Y:S01]  /*515c0*/  BAR.SYNC.DEFER_BLOCKING 0x0 ;  /* 0x0000000000007b1d */ /* 0x000fe20000010000 */
[----:B------:R-:W-:Y:S01]  /*515d0*/  MOV R192, R77 ;  /* 0x0000004d00c07202 */ /* 0x000fe20000000f00 */
[----:B------:R-:W-:Y:S01]  /*515e0*/  IMAD.MOV.U32 R193, RZ, RZ, R79 ;  /* 0x000000ffffc17224 */ /* 0x000fe200078e004f */
[----:B------:R-:W-:Y:S01]  /*515f0*/  MOV R194, R93 ;  /* 0x0000005d00c27202 */ /* 0x000fe20000000f00 */
[----:B------:R-:W-:Y:S02]  /*51600*/  IMAD.MOV.U32 R195, RZ, RZ, R95 ;  /* 0x000000ffffc37224 */ /* 0x000fe400078e005f */
[----:B------:R-:W1:Y:S04]  /*51610*/  LDS.128 R76, [R252] ;  /* 0x00000000fc4c7984 */ /* 0x000e680000000c00 */
[----:B------:R-:W-:Y:S01]  /*51620*/  LDS.128 R32, [R252+0x400] ;  /* 0x00040000fc207984 */ /* 0x000fe20000000c00 */
[----:B------:R-:W-:Y:S01]  /*51630*/  BAR.SYNC.DEFER_BLOCKING 0x0 ;  /* 0x0000000000007b1d */ /* 0x000fe20000010000 */
[----:B------:R-:W-:Y:S01]  /*51640*/  MOV R238, R241 ;  /* 0x000000f100ee7202 */ /* 0x000fe20000000f00 */
[----:B------:R-:W-:-:S04]  /*51650*/  IMAD.MOV.U32 R239, RZ, RZ, R243 ;  /* 0x000000ffffef7224 */ /* 0x000fc800078e00f3 */
[----:B------:R-:W-:Y:S01]  /*51660*/  STSM.16.M88.4 [R0], R192 ;  /* 0x000000c000007844 */ /* 0x000fe20000000200 */
        /* <DEDUP_REMOVED lines=8> */
[----:B--2---:R2:W-:Y:S01]  /*516f0*/  STSM.16.M88.4 [R0+0x200], R236 ;  /* 0x000200ec00007844 */ /* 0x0045e20000000200 */
[----:B------:R-:W-:Y:S06]  /*51700*/  BAR.SYNC.DEFER_BLOCKING 0x0 ;  /* 0x0000000000007b1d */ /* 0x000fec0000010000 */
[----:B------:R-:W1:Y:S04]  /*51710*/  LDS.128 R228, [R252] ;  /* 0x00000000fce47984 */ /* 0x000e680000000c00 */
[----:B------:R-:W1:Y:S01]  /*51720*/  LDS.128 R192, [R252+0x400] ;  /* 0x00040000fcc07984 */ /* 0x000e620000000c00 */
[----:B------:R-:W-:Y:S06]  /*51730*/  BAR.SYNC.DEFER_BLOCKING 0x0 ;  /* 0x0000000000007b1d */ /* 0x000fec0000010000 */
[----:B------:R-:W-:Y:S04]  /*51740*/  STSM.16.M88.4 [R0], R92 ;  /* 0x0000005c00007844 */ /* 0x000fe80000000200 */
[----:B------:R3:W-:Y:S01]  /*51750*/  STSM.16.M88.4 [R0+0x200], R240 ;  /* 0x000200f000007844 */ /* 0x0007e20000000200 */
[----:B------:R-:W-:Y:S01]  /*51760*/  BAR.SYNC.DEFER_BLOCKING 0x0 ;  /* 0x0000000000007b1d */ /* 0x000fe20000010000 */
[----:B--2---:R-:W-:Y:S01]  /*51770*/  MOV R236, R196 ;  /* 0x000000c400ec7202 */ /* 0x004fe20000000f00 */
[----:B------:R-:W-:Y:S01]  /*51780*/  IMAD.MOV.U32 R237, RZ, RZ, R198 ;  /* 0x000000ffffed7224 */ /* 0x000fe200078e00c6 */
[----:B------:R-:W-:Y:S01]  /*51790*/  MOV R238, R220 ;  /* 0x000000dc00ee7202 */ /* 0x000fe20000000f00 */
[----:B------:R-:W-:-:S02]  /*517a0*/  IMAD.MOV.U32 R239, RZ, RZ, R222 ;  /* 0x000000ffffef7224 */ /* 0x000fc400078e00de */
[----:B---3--:R-:W2:Y:S04]  /*517b0*/  LDL.LU R242, [R1+0x3a0] ;  /* 0x0003a00001f27983 */ /* 0x008ea80000300800 */
[----:B------:R-:W3:Y:S04]  /*517c0*/  LDL.LU R243, [R1+0x3ac] ;  /* 0x0003ac0001f37983 */ /* 0x000ee80000300800 */
[----:B------:R-:W1:Y:S04]  /*517d0*/  LDS.128 R92, [R252] ;  /* 0x00000000fc5c7984 */ /* 0x000e680000000c00 */
        /* <DEDUP_REMOVED lines=15> */
[----:B----4-:R-:W-:Y:S01]  /*518d0*/  STSM.16.M88.4 [R0+0x200], R236 ;  /* 0x000200ec00007844 */ /* 0x010fe20000000200 */
[----:B------:R-:W-:Y:S06]  /*518e0*/  BAR.SYNC.DEFER_BLOCKING 0x0 ;  /* 0x0000000000007b1d */ /* 0x000fec0000010000 */
[----:B------:R-:W4:Y:S04]  /*518f0*/  LDS.128 R164, [R252] ;  /* 0x00000000fca47984 */ /* 0x000f280000000c00 */
[----:B------:R-:W-:Y:S01]  /*51900*/  LDS.128 R236, [R252+0x400] ;  /* 0x00040000fcec7984 */ /* 0x000fe20000000c00 */
[----:B------:R-:W-:Y:S06]  /*51910*/  BAR.SYNC.DEFER_BLOCKING 0x0 ;  /* 0x0000000000007b1d */ /* 0x000fec0000010000 */
[----:B------:R-:W-:Y:S04]  /*51920*/  STSM.16.M88.4 [R0], R100 ;  /* 0x0000006400007844 */ /* 0x000fe80000000200 */
[----:B------:R1:W-:Y:S01]  /*51930*/  STSM.16.M88.4 [R0+0x200], R8 ;  /* 0x0002000800007844 */ /* 0x0003e20000000200 */
[----:B------:R-:W-:Y:S06]  /*51940*/  BAR.SYNC.DEFER_BLOCKING 0x0 ;  /* 0x0000000000007b1d */ /* 0x000fec0000010000 */
[----:B------:R-:W2:Y:S04]  /*51950*/  LDS.128 R12, [R252] ;  /* 0x00000000fc0c7984 */ /* 0x000ea80000000c00 */
[----:B------:R-:W-:Y:S01]  /*51960*/  LDS.128 R100, [R252+0x400] ;  /* 0x00040000fc647984 */ /* 0x000fe20000000c00 */
[----:B-1----:R-:W-:Y:S01]  /*51970*/  MOV R8, R197 ;  /* 0x000000c500087202 */ /* 0x002fe20000000f00 */
[----:B------:R-:W-:Y:S01]  /*51980*/  IMAD.MOV.U32 R9, RZ, RZ, R199 ;  /* 0x000000ffff097224 */ /* 0x000fe200078e00c7 */
[----:B------:R-:W-:Y:S01]  /*51990*/  MOV R10, R221 ;  /* 0x000000dd000a7202 */ /* 0x000fe20000000f00 */
[----:B------:R-:W-:Y:S01]  /*519a0*/  IMAD.MOV.U32 R11, RZ, RZ, R223 ;  /* 0x000000ffff0b7224 */ /* 0x000fe200078e00df */
[----:B------:R-:W-:Y:S06]  /*519b0*/  BAR.SYNC.DEFER_BLOCKING 0x0 ;  /* 0x0000000000007b1d */ /* 0x000fec0000010000 */
[----:B------:R1:W-:Y:S04]  /*519c0*/  STSM.16.M88.4 [R0], R8 ;  /* 0x0000000800007844 */ /* 0x0003e80000000200 */
[----:B-1----:R-:W4:Y:S04]  /*519d0*/  LDL.LU R8, [R1+0xd4] ;  /* 0x0000d40001087983 */ /* 0x002f280000300800 */
[----:B------:R-:W4:Y:S04]  /*519e0*/  LDL.LU R9, [R1+0xdc] ;  /* 0x0000dc0001097983 */ /* 0x000f280000300800 */
[----:B------:R-:W4:Y:S04]  /*519f0*/  LDL.LU R223, [R1] ;  /* 0x0000000001df7983 */ /* 0x000f280000300800 */
        /* <DEDUP_REMOVED lines=14> */
[----:B---3--:R-:W-:-:S04]  /*51ae0*/  ISETP.GE.AND P1, PT, R243, UR14, PT ;  /* 0x0000000ef3007c0c */ /* 0x008fc8000bf26270 */
[C---:B--2---:R-:W-:Y:S01]  /*51af0*/  ISETP.LT.AND P1, PT, R242.reuse, UR29, !P1 ;  /* 0x0000001df2007c0c */ /* 0x044fe2000cf21270 */
[----:B------:R-:W-:Y:S01]  /*51b00*/  IMAD R196, R242, UR24, RZ ;  /* 0x00000018f2c47c24 */ /* 0x000fe2000f8e02ff */
[----:B------:R-:W1:Y:S01]  /*51b10*/  LDCU UR29, c[0x0][0x398] ;  /* 0x00007300ff1d77ac */ /* 0x000e620008000800 */
[----:B----4-:R2:W-:Y:S02]  /*51b20*/  STSM.16.M88.4 [R0+0x200], R8 ;  /* 0x0002000800007844 */ /* 0x0105e40000000200 */
[----:B--2---:R-:W-:Y:S01]  /*51b30*/  IMAD R0, R243, UR4, RZ ;  /* 0x00000004f3007c24 */ /* 0x004fe2000f8e02ff */
[----:B------:R-:W-:Y:S04]  /*51b40*/  BAR.SYNC.DEFER_BLOCKING 0x0 ;  /* 0x0000000000007b1d */ /* 0x000fe80000010000 */
[----:B------:R-:W-:-:S04]  /*51b50*/  LEA R2, P2, R0, UR6, 0x2 ;  /* 0x0000000600027c11 */ /* 0x000fc8000f8410ff */
[----:B------:R-:W-:-:S03]  /*51b60*/  LEA.HI.X.SX32 R3, R0, UR7, 0x2, P2 ;  /* 0x0000000700037c11 */ /* 0x000fc600090f16ff */
[----:B------:R-:W-:-:S04]  /*51b70*/  IMAD.WIDE R8, R196, 0x4, R2 ;  /* 0x00000004c4087825 */ /* 0x000fc800078e0202 */
[C---:B------:R-:W-:Y:S01]  /*51b80*/  IMAD R0, R240.reuse, UR4, RZ ;  /* 0x00000004f0007c24 */ /* 0x040fe2000f8e02ff */
[----:B------:R-:W2:Y:S01]  /*51b90*/  LDCU UR4, c[0x0][0x39c] ;  /* 0x00007380ff0477ac */ /* 0x000ea20008000800 */
[----:B------:R3:W-:Y:S01]  /*51ba0*/  @P1 STG.E desc[UR10][R8.64], R235 ;  /* 0x000000eb08001986 */ /* 0x0007e2000c10190a */
[----:B------:R-:W-:-:S04]  /*51bb0*/  ISETP.GE.AND P1, PT, R240, UR8, PT ;  /* 0x00000008f0007c0c */ /* 0x000fc8000bf26270 */
[----:B------:R-:W-:Y:S01]  /*51bc0*/  ISETP.LT.AND P1, PT, R242, UR31, !P1 ;  /* 0x0000001ff2007c0c */ /* 0x000fe2000cf21270 */
[----:B------:R-:W4:Y:S01]  /*51bd0*/  LDCU UR31, c[0x0][0x39c] ;  /* 0x00007380ff1f77ac */ /* 0x000f220008000800 */
[----:B---3--:R-:W-:-:S04]  /*51be0*/  LEA R8, P2, R0, UR6, 0x2 ;  /* 0x0000000600087c11 */ /* 0x008fc8000f8410ff */
[----:B------:R-:W-:Y:S01]  /*51bf0*/  LEA.HI.X.SX32 R9, R0, UR7, 0x2, P2 ;  /* 0x0000000700097c11 */ /* 0x000fe200090f16ff */
[----:B------:R-:W3:Y:S01]  /*51c00*/  LDCU.64 UR6, c[0x0][0x398] ;  /* 0x00007300ff0677ac */ /* 0x000ee20008000a00 */
[----:B------:R-:W-:Y:S01]  /*51c10*/  IADD3 R0, PT, PT, R242, 0x1, RZ ;  /* 0x00000001f2007810 */ /* 0x000fe20007ffe0ff */
[----:B------:R-:W-:-:S05]  /*51c20*/  IMAD.WIDE R10, R196, 0x4, R8 ;  /* 0x00000004c40a7825 */ /* 0x000fca00078e0208 */
[----:B------:R1:W-:Y:S01]  /*51c30*/  @P1 STG.E desc[UR10][R10.64], R233 ;  /* 0x000000e90a001986 */ /* 0x0003e2000c10190a */
[----:B------:R-:W-:Y:S01]  /*51c40*/  ISETP.GE.AND P1, PT, R0, UR15, PT ;  /* 0x0000000f00007c0c */ /* 0x000fe2000bf26270 */
[----:B------:R-:W-:Y:S01]  /*51c50*/  VIADD R0, R196, UR24 ;  /* 0x00000018c4007c36 */ /* 0x000fe20008000000 */
[----:B------:R-:W2:Y:S02]  /*51c60*/  LDCU.64 UR14, c[0x0][0x398] ;  /* 0x00007300ff0e77ac */ /* 0x000ea40008000a00 */
[----:B------:R-:W-:Y:S02]  /*51c70*/  ISETP.LT.AND P2, PT, R243, UR12, !P1 ;  /* 0x0000000cf3007c0c */ /* 0x000fe4000cf41270 */
[----:B------:R-:W-:Y:S01]  /*51c80*/  ISETP.LT.AND P1, PT, R240, UR18, !P1 ;  /* 0x00000012f0007c0c */ /* 0x000fe2000cf21270 */
[----:B------:R-:W2:Y:S01]  /*51c90*/  LDCU UR18, c[0x0][0x39c] ;  /* 0x00007380ff1277ac */ /* 0x000ea20008000800 */
[----:B-1----:R-:W-:Y:S01]  /*51ca0*/  IMAD.WIDE R10, R0, 0x4, R2 ;  /* 0x00000004000a7825 */ /* 0x002fe200078e0202 */
[----:B------:R-:W-:Y:S01]  /*51cb0*/  IADD3 R196, PT, PT, R242, 0x3, RZ ;  /* 0x00000003f2c47810 */ /* 0x000fe20007ffe0ff */
[----:B------:R-:W1:Y:S07]  /*51cc0*/  LDCU UR12, c[0x0][0x398] ;  /* 0x00007300ff0c77ac */ /* 0x000e6e0008000800 */
[----:B------:R2:W-:Y:S02]  /*51cd0*/  @P2 STG.E desc[UR10][R10.64], R223 ;  /* 0x000000df0a002986 */ /* 0x0005e4000c10190a */
[----:B--2---:R-:W-:-:S05]  /*51ce0*/  IMAD.WIDE R10, R0, 0x4, R8 ;  /* 0x00000004000a7825 */ /* 0x004fca00078e0208 */
[----:B------:R2:W-:Y:S02]  /*51cf0*/  @P1 STG.E desc[UR10][R10.64], R244 ;  /* 0x000000f40a001986 */ /* 0x0005e4000c10190a */
[----:B--2---:R-:W-:-:S04]  /*51d00*/  IADD3 R10, PT, PT, R242, 0x2, RZ ;  /* 0x00000002f20a7810 */ /* 0x004fc80007ffe0ff */
[----:B------:R-:W-:Y:S01]  /*51d10*/  ISETP.GE.AND P1, PT, R10, UR9, PT ;  /* 0x000000090a007c0c */ /* 0x000fe2000bf26270 */
[----:B------:R-:W2:Y:S03]  /*51d20*/  LDCU.64 UR8, c[0x0][0x398] ;  /* 0x00007300ff0877ac */ /* 0x000ea60008000a00 */
[----:B------:R-:W-:Y:S01]  /*51d30*/  ISETP.LT.AND P2, PT, R243, UR22, !P1 ;  /* 0x00000016f3007c0c */ /* 0x000fe2000cf41270 */
[----:B------:R-:W-:Y:S01]  /*51d40*/  VIADD R0, R0, UR24 ;  /* 0x0000001800007c36 */ /* 0x000fe20008000000 */
[----:B------:R-:W1:Y:S03]  /*51d50*/  LDCU UR22, c[0x0][0x398] ;  /* 0x00007300ff1677ac */ /* 0x000e660008000800 */
[----:B------:R-:W-:Y:S01]  /*51d60*/  IMAD.WIDE R10, R0, 0x4, R2 ;  /* 0x00000004000a7825 */ /* 0x000fe200078e0202 */
[----:B--2---:R-:W-:-:S07]  /*51d70*/  ISETP.LT.AND P1, PT, R240, UR8, !P1 ;  /* 0x00000008f0007c0c */ /* 0x004fce000cf21270 */
[----:B------:R2:W-:Y:S01]  /*51d80*/  @P2 STG.E desc[UR10][R10.64], R221 ;  /* 0x000000dd0a002986 */ /* 0x0005e2000c10190a */
[----:B------:R-:W1:Y:S01]  /*51d90*/  LDCU UR8, c[0x0][0x39c] ;  /* 0x00007380ff0877ac */ /* 0x000e620008000800 */
[----:B--2---:R-:W-:-:S05]  /*51da0*/  IMAD.WIDE R10, R0, 0x4, R8 ;  /* 0x00000004000a7825 */ /* 0x004fca00078e0208 */
[----:B------:R2:W-:Y:S01]  /*51db0*/  @P1 STG.E desc[UR10][R10.64], R199 ;  /* 0x000000c70a001986 */ /* 0x0005e2000c10190a */
[----:B------:R-:W-:Y:S01]  /*51dc0*/  ISETP.GE.AND P1, PT, R196, UR4, PT ;  /* 0x00000004c4007c0c */ /* 0x000fe2000bf26270 */
[----:B------:R-:W1:Y:S03]  /*51dd0*/  LDCU UR4, c[0x0][0x39c] ;  /* 0x00007380ff0477ac */ /* 0x000e660008000800 */
[----:B------:R-:W-:Y:S01]  /*51de0*/  ISETP.LT.AND P2, PT, R243, UR20, !P1 ;  /* 0x00000014f3007c0c */ /* 0x000fe2000cf41270 */
[----:B------:R-:W-:Y:S01]  /*51df0*/  VIADD R0, R0, UR24 ;  /* 0x0000001800007c36 */ /* 0x000fe20008000000 */
[----:B------:R-:W-:Y:S01]  /*51e00*/  ISETP.LT.AND P1, PT, R240, UR16, !P1 ;  /* 0x00000010f0007c0c */ /* 0x000fe2000cf21270 */
[----:B------:R-:W1:Y:S02]  /*51e10*/  LDCU UR16, c[0x0][0x398] ;  /* 0x00007300ff1077ac */ /* 0x000e640008000800 */
[----:B--2---:R-:W-:Y:S01]  /*51e20*/  IMAD.WIDE R10, R0, 0x4, R2 ;  /* 0x00000004000a7825 */ /* 0x004fe200078e0202 */
[----:B------:R-:W-:Y:S01]  /*51e30*/  IADD3 R196, PT, PT, R242, 0x4, RZ ;  /* 0x00000004f2c47810 */ /* 0x000fe20007ffe0ff */
[----:B------:R-:W2:Y:S06]  /*51e40*/  LDCU UR20, c[0x0][0x3b8] ;  /* 0x00007700ff1477ac */ /* 0x000eac0008000800 */
[----:B------:R1:W-:Y:S02]  /*51e50*/  @P2 STG.E desc[UR10][R10.64], R197 ;  /* 0x000000c50a002986 */ /* 0x0003e4000c10190a */
[----:B-1----:R-:W-:-:S05]  /*51e60*/  IMAD.WIDE R10, R0, 0x4, R8 ;  /* 0x00000004000a7825 */ /* 0x002fca00078e0208 */
[----:B------:R1:W-:Y:S01]  /*51e70*/  @P1 STG.E desc[UR10][R10.64], R245 ;  /* 0x000000f50a001986 */ /* 0x0003e2000c10190a */
[----:B------:R-:W-:Y:S01]  /*51e80*/  ISETP.GE.AND P1, PT, R196, UR4, PT ;  /* 0x00000004c4007c0c */ /* 0x000fe2000bf26270 */
[----:B------:R-:W-:Y:S01]  /*51e90*/  VIADD R0, R0, UR24 ;  /* 0x0000001800007c36 */ /* 0x000fe20008000000 */
[----:B------:R-:W2:Y:S02]  /*51ea0*/  LDCU.64 UR4, c[0x0][0x398] ;  /* 0x00007300ff0477ac */ /* 0x000ea40008000a00 */
[----:B------:R-:W-:Y:S02]  /*51eb0*/  ISETP.LT.AND P2, PT, R243, UR14, !P1 ;  /* 0x0000000ef3007c0c */ /* 0x000fe4000cf41270 */
[----:B---3--:R-:W-:Y:S02]  /*51ec0*/  ISETP.LT.AND P1, PT, R240, UR6, !P1 ;  /* 0x00000006f0007c0c */ /* 0x008fe4000cf21270 */
[----:B------:R-:W-:Y:S01]  /*51ed0*/  IADD3 R196, PT, PT, R242, 0x5, RZ ;  /* 0x00000005f2c47810 */ /* 0x000fe20007ffe0ff */
[C---:B------:R-:W-:Y:S01]  /*51ee0*/  VIADD R197, R0.reuse, UR24 ;  /* 0x0000001800c57c36 */ /* 0x040fe20008000000 */
[----:B------:R-:W3:Y:S01]  /*51ef0*/  LDCU UR6, c[0x0][0x398] ;  /* 0x00007300ff0677ac */ /* 0x000ee20008000800 */
[C---:B-1----:R-:W-:Y:S01]  /*51f00*/  IMAD.WIDE R10, R0.reuse, 0x4, R2 ;  /* 0x00000004000a7825 */ /* 0x042fe200078e0202 */
[----:B------:R-:W1:Y:S05]  /*51f10*/  LDCU UR14, c[0x0][0x398] ;  /* 0x00007300ff0e77ac */ /* 0x000e6a0008000800 */
[----:B------:R2:W-:Y:S02]  /*51f20*/  @P2 STG.E desc[UR10][R10.64], R234 ;  /* 0x000000ea0a002986 */ /* 0x0005e4000c10190a */
[----:B--2---:R-:W-:-:S05]  /*51f30*/  IMAD.WIDE R10, R0, 0x4, R8 ;  /* 0x00000004000a7825 */ /* 0x004fca00078e0208 */
[----:B------:R2:W-:Y:S01]  /*51f40*/  @P1 STG.E desc[UR10][R10.64], R232 ;  /* 0x000000e80a001986 */ /* 0x0005e2000c10190a */
[----:B------:R-:W-:Y:S01]  /*51f50*/  ISETP.GE.AND P1, PT, R196, UR8, PT ;  /* 0x00000008c4007c0c */ /* 0x000fe2000bf26270 */
[----:B------:R-:W1:Y:S03]  /*51f60*/  LDCU UR8, c[0x0][0x398] ;  /* 0x00007300ff0877ac */ /* 0x000e660008000800 */
[----:B------:R-:W-:Y:S01]  /*51f70*/  ISETP.LT.AND P2, PT, R243, UR4, !P1 ;  /* 0x00000004f3007c0c */ /* 0x000fe2000cf41270 */
[----:B------:R-:W1:Y:S01]  /*51f80*/  LDCU UR4, c[0x0][0x39c] ;  /* 0x00007380ff0477ac */ /* 0x000e620008000800 */
[----:B------:R-:W-:Y:S02]  /*51f90*/  ISETP.LT.AND P1, PT, R240, UR26, !P1 ;  /* 0x0000001af0007c0c */ /* 0x000fe4000cf21270 */
[----:B------:R-:W-:Y:S01]  /*51fa0*/  IADD3 R0, PT, PT, R242, 0x6, RZ ;  /* 0x00000006f2007810 */ /* 0x000fe20007ffe0ff */
[----:B------:R-:W1:Y:S01]  /*51fb0*/  LDCU UR26, c[0x0][0x398] ;  /* 0x00007300ff1a77ac */ /* 0x000e620008000800 */
[----:B--2---:R-:W-:-:S07]  /*51fc0*/  IMAD.WIDE R10, R197, 0x4, R2 ;  /* 0x00000004c50a7825 */ /* 0x004fce00078e0202 */
[----:B------:R2:W-:Y:S02]  /*51fd0*/  @P2 STG.E desc[UR10][R10.64], R222 ;  /* 0x000000de0a002986 */ /* 0x0005e4000c10190a */
[----:B--2---:R-:W-:-:S05]  /*51fe0*/  IMAD.WIDE R10, R197, 0x4, R8 ;  /* 0x00000004c50a7825 */ /* 0x004fca00078e0208 */
[----:B------:R2:W-:Y:S01]  /*51ff0*/  @P1 STG.E desc[UR10][R10.64], R246 ;  /* 0x000000f60a001986 */ /* 0x0005e2000c10190a */
[----:B-1----:R-:W-:Y:S01]  /*52000*/  ISETP.GE.AND P1, PT, R0, UR4, PT ;  /* 0x0000000400007c0c */ /* 0x002fe2000bf26270 */
[----:B------:R-:W1:Y:S03]  /*52010*/  LDCU UR4, c[0x0][0x39c] ;  /* 0x00007380ff0477ac */ /* 0x000e660008000800 */
[----:B------:R-:W-:Y:S01]  /*52020*/  ISETP.LT.AND P2, PT, R243, UR28, !P1 ;  /* 0x0000001cf3007c0c */ /* 0x000fe2000cf41270 */
[----:B------:R-:W-:Y:S01]  /*52030*/  VIADD R197, R197, UR24 ;  /* 0x00000018c5c57c36 */ /* 0x000fe20008000000 */
[----:B------:R-:W-:Y:S01]  /*52040*/  ISETP.LT.AND P1, PT, R240, UR30, !P1 ;  /* 0x0000001ef0007c0c */ /* 0x000fe2000cf21270 */
[----:B------:R-:W1:Y:S02]  /*52050*/  LDCU UR28, c[0x0][0x39c] ;  /* 0x00007380ff1c77ac */ /* 0x000e640008000800 */
[C---:B--2---:R-:W-:Y:S01]  /*52060*/  IMAD.WIDE R10, R197.reuse, 0x4, R2 ;  /* 0x00000004c50a7825 */ /* 0x044fe200078e0202 */
[----:B------:R-:W-:Y:S01]  /*52070*/  IADD3 R0, PT, PT, R242, 0x7, RZ ;  /* 0x00000007f2007810 */ /* 0x000fe20007ffe0ff */
[----:B------:R-:W2:Y:S06]  /*52080*/  LDCU UR30, c[0x0][0x398] ;  /* 0x00007300ff1e77ac */ /* 0x000eac0008000800 */
[----:B------:R1:W-:Y:S02]  /*52090*/  @P2 STG.E desc[UR10][R10.64], R220 ;  /* 0x000000dc0a002986 */ /* 0x0003e4000c10190a */
[----:B-1----:R-:W-:-:S02]  /*520a0*/  IMAD.WIDE R10, R197, 0x4, R8 ;  /* 0x00000004c50a7825 */ /* 0x002fc400078e0208 */
[----:B------:R-:W2:Y:S04]  /*520b0*/  LDL.LU R220, [R1+0x90] ;  /* 0x0000900001dc7983 */ /* 0x000ea80000300800 */
[----:B------:R1:W-:Y:S01]  /*520c0*/  @P1 STG.E desc[UR10][R10.64], R198 ;  /* 0x000000c60a001986 */ /* 0x0003e2000c10190a */
[----:B------:R-:W-:Y:S01]  /*520d0*/  ISETP.GE.AND P1, PT, R0, UR4, PT ;  /* 0x0000000400007c0c */ /* 0x000fe2000bf26270 */
[----:B------:R-:W-:Y:S02]  /*520e0*/  VIADD R199, R197, UR24 ;  /* 0x00000018c5c77c36 */ /* 0x000fe40008000000 */
[----:B-1----:R-:W4:Y:S01]  /*520f0*/  LDL.LU R198, [R1+0x30] ;  /* 0x0000300001c67983 */ /* 0x002f220000300800 */
[----:B---3--:R-:W-:Y:S01]  /*52100*/  ISETP.LT.AND P2, PT, R243, UR6, !P1 ;  /* 0x00000006f3007c0c */ /* 0x008fe2000cf41270 */
[C---:B------:R-:W-:Y:S01]  /*52110*/  IMAD.WIDE R196, R199.reuse, 0x4, R2 ;  /* 0x00000004c7c47825 */ /* 0x040fe200078e0202 */
[----:B------:R-:W-:Y:S01]  /*52120*/  IADD3 R0, PT, PT, R242, 0x8, RZ ;  /* 0x00000008f2007810 */ /* 0x000fe20007ffe0ff */
[----:B------:R-:W3:Y:S01]  /*52130*/  LDL.LU R222, [R1+0x34] ;  /* 0x0000340001de7983 */ /* 0x000ee20000300800 */
[----:B------:R-:W1:Y:S03]  /*52140*/  LDCU UR4, c[0x0][0x398] ;  /* 0x00007300ff0477ac */ /* 0x000e660008000800 */
[----:B------:R-:W3:Y:S01]  /*52150*/  LDL.LU R245, [R1+0x98] ;  /* 0x0000980001f57983 */ /* 0x000ee20000300800 */
[C---:B------:R-:W-:Y:S01]  /*52160*/  IMAD.WIDE R10, R199.reuse, 0x4, R8 ;  /* 0x00000004c70a7825 */ /* 0x040fe200078e0208 */
[----:B------:R-:W1:Y:S02]  /*52170*/  LDCU UR6, c[0x0][0x398] ;  /* 0x00007300ff0677ac */ /* 0x000e640008000800 */
[----:B------:R-:W3:Y:S04]  /*52180*/  LDL.LU R234, [R1+0x38] ;  /* 0x0000380001ea7983 */ /* 0x000ee80000300800 */
[----:B------:R1:W-:Y:S04]  /*52190*/  @P2 STG.E desc[UR10][R196.64], R241 ;  /* 0x000000f1c4002986 */ /* 0x0003e8000c10190a */
[----:B------:R-:W3:Y:S04]  /*521a0*/  LDL.LU R244, [R1+0x9c] ;  /* 0x00009c0001f47983 */ /* 0x000ee80000300800 */
[----:B-1----:R-:W3:Y:S04]  /*521b0*/  LDL.LU R241, [R1+0x3c] ;  /* 0x00003c0001f17983 */ /* 0x002ee80000300800 */
[----:B------:R-:W3:Y:S01]  /*521c0*/  LDL.LU R232, [R1+0x94] ;  /* 0x0000940001e87983 */ /* 0x000ee20000300800 */
[----:B------:R-:W-:Y:S01]  /*521d0*/  ISETP.LT.AND P1, PT, R240, UR8, !P1 ;  /* 0x00000008f0007c0c */ /* 0x000fe2000cf21270 */
[----:B------:R-:W-:Y:S01]  /*521e0*/  VIADD R199, R199, UR24 ;  /* 0x00000018c7c77c36 */ /* 0x000fe20008000000 */
[----:B------:R-:W-:Y:S01]  /*521f0*/  ISETP.GE.AND P2, PT, R0, UR18, PT ;  /* 0x0000001200007c0c */ /* 0x000fe2000bf46270 */
[----:B------:R-:W-:Y:S01]  /*52200*/  VIADD R0, R242, 0x9 ;  /* 0x00000009f2007836 */ /* 0x000fe20000000000 */
[----:B------:R-:W1:Y:S04]  /*52210*/  LDCU UR8, c[0x0][0x39c] ;  /* 0x00007380ff0877ac */ /* 0x000e680008000800 */
[----:B------:R-:W-:-:S05]  /*52220*/  ISETP.GE.AND P3, PT, R0, UR28, PT ;  /* 0x0000001c00007c0c */ /* 0x000fca000bf66270 */
[----:B------:R1:W-:Y:S01]  /*52230*/  @P1 STG.E desc[UR10][R10.64], R247 ;  /* 0x000000f70a001986 */ /* 0x0003e2000c10190a */
[----:B------:R-:W-:Y:S01]  /*52240*/  ISETP.LT.AND P1, PT, R243, UR63, !P2 ;  /* 0x0000003ff3007c0c */ /* 0x000fe2000d721270 */
[----:B------:R-:W-:Y:S01]  /*52250*/  IMAD.WIDE R196, R199, 0x4, R2 ;  /* 0x00000004c7c47825 */ /* 0x000fe200078e0202 */
[----:B------:R-:W-:Y:S01]  /*52260*/  IADD3 R0, PT, PT, R242, 0xa, RZ ;  /* 0x0000000af2007810 */ /* 0x000fe20007ffe0ff */
[----:B------:R-:W2:Y:S01]  /*52270*/  LDCU UR63, c[0x0][0x39c] ;  /* 0x00007380ff3f77ac */ /* 0x000ea20008000800 */
[----:B------:R-:W-:Y:S02]  /*52280*/  ISETP.LT.AND P2, PT, R240, UR43, !P2 ;  /* 0x0000002bf0007c0c */ /* 0x000fe4000d741270 */
[----:B------:R-:W-:Y:S01]  /*52290*/  ISETP.LT.AND P6, PT, R243, UR57, !P3 ;  /* 0x00000039f3007c0c */ /* 0x000fe2000dfc1270 */
[----:B------:R-:W2:Y:S01]  /*522a0*/  LDCU UR43, c[0x0][0x398] ;  /* 0x00007300ff2b77ac */ /* 0x000ea20008000800 */
[----:B------:R-:W-:Y:S01]  /*522b0*/  ISETP.GE.AND P4, PT, R0, UR58, PT ;  /* 0x0000003a00007c0c */ /* 0x000fe2000bf86270 */
[C---:B-1----:R-:W-:Y:S01]  /*522c0*/  IMAD.WIDE R10, R199.reuse, 0x4, R8 ;  /* 0x00000004c70a7825 */ /* 0x042fe200078e0208 */
[----:B------:R-:W-:Y:S01]  /*522d0*/  ISETP.LT.AND P3, PT, R240, UR37, !P3 ;  /* 0x00000025f0007c0c */ /* 0x000fe2000df61270 */
[----:B------:R-:W1:Y:S01]  /*522e0*/  LDCU UR37, c[0x0][0x39c] ;  /* 0x00007380ff2577ac */ /* 0x000e620008000800 */
[----:B------:R-:W-:Y:S01]  /*522f0*/  IADD3 R0, PT, PT, R242, 0xb, RZ ;  /* 0x0000000bf2007810 */ /* 0x000fe20007ffe0ff */
[----:B------:R-:W-:Y:S01]  /*52300*/  VIADD R199, R199, UR24 ;  /* 0x00000018c7c77c36 */ /* 0x000fe20008000000 */
[----:B------:R-:W1:Y:S02]  /*52310*/  LDCU UR18, c[0x0][0x3b8] ;  /* 0x00007700ff1277ac */ /* 0x000e640008000800 */
[----:B------:R-:W-:-:S02]  /*52320*/  ISETP.GE.AND P5, PT, R0, UR59, PT ;  /* 0x0000003b00007c0c */ /* 0x000fc4000bfa6270 */
[----:B------:R-:W-:Y:S01]  /*52330*/  IADD3 R0, PT, PT, R242, 0xc, RZ ;  /* 0x0000000cf2007810 */ /* 0x000fe20007ffe0ff */
[----:B------:R-:W1:Y:S01]  /*52340*/  LDCU UR28, c[0x0][0x398] ;  /* 0x00007300ff1c77ac */ /* 0x000e620008000800 */
[----:B------:R-:W1:Y:S01]  /*52350*/  LDCU UR58, c[0x0][0x398] ;  /* 0x00007300ff3a77ac */ /* 0x000e620008000800 */
[----:B------:R-:W1:Y:S01]  /*52360*/  LDCU UR59, c[0x0][0x39c] ;  /* 0x00007380ff3b77ac */ /* 0x000e620008000800 */
[----:B------:R-:W1:Y:S01]  /*52370*/  LDCU UR57, c[0x0][0x3b8] ;  /* 0x00007700ff3977ac */ /* 0x000e620008000800 */
[----:B--2---:R2:W-:Y:S01]  /*52380*/  @P1 STG.E desc[UR10][R196.64], R220 ;  /* 0x000000dcc4001986 */ /* 0x0045e2000c10190a */
[----:B------:R-:W-:Y:S01]  /*52390*/  ISETP.LT.AND P1, PT, R243, UR27, !P4 ;  /* 0x0000001bf3007c0c */ /* 0x000fe2000e721270 */
[----:B------:R-:W1:Y:S01]  /*523a0*/  LDCU UR27, c[0x0][0x398] ;  /* 0x00007300ff1b77ac */ /* 0x000e620008000800 */
[----:B------:R-:W-:Y:S01]  /*523b0*/  ISETP.LT.AND P4, PT, R240, UR4, !P4 ;  /* 0x00000004f0007c0c */ /* 0x000fe2000e781270 */
[----:B------:R-:W1:Y:S01]  /*523c0*/  LDCU UR4, c[0x0][0x3b8] ;  /* 0x00007700ff0477ac */ /* 0x000e620008000800 */
[----:B--2---:R-:W-:-:S04]  /*523d0*/  IMAD.WIDE R196, R199, 0x4, R2 ;  /* 0x00000004c7c47825 */ /* 0x004fc800078e0202 */
[C---:B------:R-:W-:Y:S01]  /*523e0*/  IMAD.WIDE R220, R199.reuse, 0x4, R8 ;  /* 0x00000004c7dc7825 */ /* 0x040fe200078e0208 */
[----:B----4-:R-:W-:Y:S03]  /*523f0*/  @P2 STG.E desc[UR10][R10.64], R198 ;  /* 0x000000c60a002986 */ /* 0x010fe6000c10190a */
[----:B------:R-:W-:Y:S01]  /*52400*/  VIADD R199, R199, UR24 ;  /* 0x00000018c7c77c36 */ /* 0x000fe20008000000 */
[----:B------:R-:W-:Y:S01]  /*52410*/  ISETP.LT.AND P2, PT, R243, UR29, !P5 ;  /* 0x0000001df3007c0c */ /* 0x000fe2000ef41270 */
[----:B------:R2:W-:Y:S01]  /*52420*/  @P6 STG.E desc[UR10][R196.64], R248 ;  /* 0x000000f8c4006986 */ /* 0x0005e2000c10190a */
[----:B------:R-:W-:Y:S01]  /*52430*/  ISETP.GE.AND P6, PT, R0, UR53, PT ;  /* 0x0000003500007c0c */ /* 0x000fe2000bfc6270 */
[----:B------:R-:W-:Y:S01]  /*52440*/  VIADD R233, R199, UR24 ;  /* 0x00000018c7e97c36 */ /* 0x000fe20008000000 */
[----:B------:R-:W-:Y:S01]  /*52450*/  IADD3 R0, PT, PT, R242, 0xd, RZ ;  /* 0x0000000df2007810 */ /* 0x000fe20007ffe0ff */
[----:B------:R4:W-:Y:S01]  /*52460*/  @P3 STG.E desc[UR10][R220.64], R44 ;  /* 0x0000002cdc003986 */ /* 0x0009e2000c10190a */
[C---:B------:R-:W-:Y:S01]  /*52470*/  ISETP.LT.AND P5, PT, R240.reuse, UR55, !P5 ;  /* 0x00000037f0007c0c */ /* 0x040fe2000efa1270 */
[----:B------:R-:W1:Y:S01]  /*52480*/  LDCU UR29, c[0x0][0x398] ;  /* 0x00007300ff1d77ac */ /* 0x000e620008000800 */
[----:B------:R-:W-:Y:S01]  /*52490*/  ISETP.LT.AND P3, PT, R243, UR38, !P6 ;  /* 0x00000026f3007c0c */ /* 0x000fe2000f761270 */
[----:B--2---:R-:W-:Y:S01]  /*524a0*/  IMAD.WIDE R196, R199, 0x4, R2 ;  /* 0x00000004c7c47825 */ /* 0x004fe200078e0202 */
[----:B------:R-:W-:Y:S01]  /*524b0*/  IADD3 R235, PT, PT, R233, UR24, RZ ;  /* 0x00000018e9eb7c10 */ /* 0x000fe2000fffe0ff */
[----:B------:R-:W2:Y:S02]  /*524c0*/  LDCU UR38, c[0x0][0x39c] ;  /* 0x00007380ff2677ac */ /* 0x000ea40008000800 */
[----:B------:R-:W-:Y:S01]  /*524d0*/  IMAD.WIDE R198, R199, 0x4, R8 ;  /* 0x00000004c7c67825 */ /* 0x000fe200078e0208 */
[----:B------:R-:W-:Y:S01]  /*524e0*/  ISETP.LT.AND P6, PT, R240, UR33, !P6 ;  /* 0x00000021f0007c0c */ /* 0x000fe2000f7c1270 */
[----:B------:R-:W1:Y:S01]  /*524f0*/  LDCU UR55, c[0x0][0x398] ;  /* 0x00007300ff3777ac */ /* 0x000e620008000800 */
[----:B------:R-:W1:Y:S01]  /*52500*/  LDCU UR53, c[0x0][0x3b8] ;  /* 0x00007700ff3577ac */ /* 0x000e620008000800 */
[----:B---3--:R-:W-:Y:S01]  /*52510*/  @P1 STG.E desc[UR10][R196.64], R232 ;  /* 0x000000e8c4001986 */ /* 0x008fe2000c10190a */
[----:B------:R-:W-:Y:S01]  /*52520*/  ISETP.GE.AND P1, PT, R0, UR54, PT ;  /* 0x0000003600007c0c */ /* 0x000fe2000bf26270 */
[----:B------:R-:W-:Y:S01]  /*52530*/  VIADD R0, R242, 0xe ;  /* 0x0000000ef2007836 */ /* 0x000fe20000000000 */
[----:B------:R-:W3:Y:S01]  /*52540*/  LDCU UR33, c[0x0][0x398] ;  /* 0x00007300ff2177ac */ /* 0x000ee20008000800 */
[----:B------:R1:W-:Y:S01]  /*52550*/  @P4 STG.E desc[UR10][R198.64], R222 ;  /* 0x000000dec6004986 */ /* 0x0003e2000c10190a */
[----:B------:R-:W-:Y:S01]  /*52560*/  ISETP.LT.AND P4, PT, R243, UR16, !P1 ;  /* 0x00000010f3007c0c */ /* 0x000fe2000cf81270 */
[----:B----4-:R-:W-:Y:S01]  /*52570*/  VIADD R221, R235, UR24 ;  /* 0x00000018ebdd7c36 */ /* 0x010fe20008000000 */
[----:B------:R-:W-:Y:S01]  /*52580*/  ISETP.LT.AND P1, PT, R240, UR56, !P1 ;  /* 0x00000038f0007c0c */ /* 0x000fe2000cf21270 */
[----:B------:R-:W4:Y:S01]  /*52590*/  LDCU UR56, c[0x0][0x39c] ;  /* 0x00007380ff3877ac */ /* 0x000f220008000800 */
[----:B------:R-:W2:Y:S01]  /*525a0*/  LDCU UR54, c[0x0][0x398] ;  /* 0x00007300ff3677ac */ /* 0x000ea20008000800 */
[C---:B-1----:R-:W-:Y:S01]  /*525b0*/  IMAD.WIDE R222, R233.reuse, 0x4, R2 ;  /* 0x00000004e9de7825 */ /* 0x042fe200078e0202 */
[----:B------:R-:W1:Y:S03]  /*525c0*/  LDCU UR16, c[0x0][0x3b8] ;  /* 0x00007700ff1077ac */ /* 0x000e660008000800 */
[----:B------:R-:W-:Y:S01]  /*525d0*/  IMAD.WIDE R198, R233, 0x4, R8 ;  /* 0x00000004e9c67825 */ /* 0x000fe200078e0208 */
[----:B------:R2:W-:Y:S01]  /*525e0*/  @P2 STG.E desc[UR10][R222.64], R249 ;  /* 0x000000f9de002986 */ /* 0x0005e2000c10190a */
[----:B------:R-:W-:Y:S01]  /*525f0*/  ISETP.GE.AND P2, PT, R0, UR77, PT ;  /* 0x0000004d00007c0c */ /* 0x000fe2000bf46270 */
[----:B------:R-:W1:Y:S01]  /*52600*/  LDCU UR77, c[0x0][0x398] ;  /* 0x00007300ff4d77ac */ /* 0x000e620008000800 */
[----:B------:R-:W-:Y:S01]  /*52610*/  IMAD.WIDE R232, R235, 0x4, R2 ;  /* 0x00000004ebe87825 */ /* 0x000fe200078e0202 */
[----:B------:R-:W-:Y:S03]  /*52620*/  @P5 STG.E desc[UR10][R198.64], R45 ;  /* 0x0000002dc6005986 */ /* 0x000fe6000c10190a */
[----:B------:R-:W-:Y:S01]  /*52630*/  VIADD R0, R242, 0xf ;  /* 0x0000000ff2007836 */ /* 0x000fe20000000000 */
[----:B------:R-:W-:Y:S01]  /*52640*/  ISETP.LT.AND P5, PT, R243, UR36, !P2 ;  /* 0x00000024f3007c0c */ /* 0x000fe2000d7a1270 */
[----:B--2---:R-:W-:Y:S01]  /*52650*/  IMAD.WIDE R222, R235, 0x4, R8 ;  /* 0x00000004ebde7825 */ /* 0x004fe200078e0208 */
[----:B------:R-:W-:Y:S02]  /*52660*/  @P3 STG.E desc[UR10][R232.64], R245 ;  /* 0x000000f5e8003986 */ /* 0x000fe4000c10190a */
[----:B------:R-:W-:Y:S01]  /*52670*/  ISETP.GE.AND P3, PT, R0, UR48, PT ;  /* 0x0000003000007c0c */ /* 0x000fe2000bf66270 */
[----:B------:R-:W2:Y:S01]  /*52680*/  LDCU UR48, c[0x0][0x398] ;  /* 0x00007300ff3077ac */ /* 0x000ea20008000800 */
[----:B------:R1:W-:Y:S01]  /*52690*/  @P6 STG.E desc[UR10][R222.64], R234 ;  /* 0x000000eade006986 */ /* 0x0003e2000c10190a */
[----:B------:R-:W-:Y:S01]  /*526a0*/  IADD3 R11, PT, PT, R221, UR24, RZ ;  /* 0x00000018dd0b7c10 */ /* 0x000fe2000fffe0ff */
[----:B------:R-:W2:Y:S01]  /*526b0*/  LDCU UR36, c[0x0][0x3b8] ;  /* 0x00007700ff2477ac */ /* 0x000ea20008000800 */
[----:B------:R-:W-:-:S02]  /*526c0*/  ISETP.LT.AND P2, PT, R240, UR76, !P2 ;  /* 0x0000004cf0007c0c */ /* 0x000fc4000d741270 */
[----:B------:R-:W-:Y:S01]  /*526d0*/  IADD3 R0, PT, PT, R242, 0x10, RZ ;  /* 0x00000010f2007810 */ /* 0x000fe20007ffe0ff */
[----:B------:R-:W2:Y:S01]  /*526e0*/  LDCU UR76, c[0x0][0x39c] ;  /* 0x00007380ff4c77ac */ /* 0x000ea20008000800 */
[----:B------:R-:W-:Y:S01]  /*526f0*/  ISETP.LT.AND P6, PT, R243, UR39, !P3 ;  /* 0x00000027f3007c0c */ /* 0x000fe2000dfc1270 */
[----:B-1----:R-:W-:Y:S01]  /*52700*/  IMAD.WIDE R234, R221, 0x4, R2 ;  /* 0x00000004ddea7825 */ /* 0x002fe200078e0202 */
[----:B------:R-:W-:Y:S01]  /*52710*/  IADD3 R197, PT, PT, R11, UR24, RZ ;  /* 0x000000180bc57c10 */ /* 0x000fe2000fffe0ff */
[----:B------:R-:W1:Y:S02]  /*52720*/  LDCU UR24, c[0x0][0x398] ;  /* 0x00007300ff1877ac */ /* 0x000e640008000800 */
[----:B------:R-:W-:Y:S01]  /*52730*/  IMAD.WIDE R220, R221, 0x4, R8 ;  /* 0x00000004dddc7825 */ /* 0x000fe200078e0208 */
[----:B------:R-:W-:Y:S01]  /*52740*/  @P4 STG.E desc[UR10][R234.64], R250 ;  /* 0x000000faea004986 */ /* 0x000fe2000c10190a */
[----:B------:R-:W-:Y:S01]  /*52750*/  ISETP.GE.AND P4, PT, R0, UR51, PT ;  /* 0x0000003300007c0c */ /* 0x000fe2000bf86270 */
[----:B------:R-:W1:Y:S01]  /*52760*/  LDCU UR39, c[0x0][0x398] ;  /* 0x00007300ff2777ac */ /* 0x000e620008000800 */
[C---:B------:R-:W-:Y:S01]  /*52770*/  IMAD.WIDE R222, R11.reuse, 0x4, R2 ;  /* 0x000000040bde7825 */ /* 0x040fe200078e0202 */
[----:B------:R-:W-:Y:S01]  /*52780*/  ISETP.LT.AND P3, PT, R240, UR47, !P3 ;  /* 0x0000002ff0007c0c */ /* 0x000fe2000df61270 */
[----:B------:R2:W-:Y:S01]  /*52790*/  @P1 STG.E desc[UR10][R220.64], R46 ;  /* 0x0000002edc001986 */ /* 0x0005e2000c10190a */
[----:B------:R-:W-:Y:S01]  /*527a0*/  IADD3 R0, PT, PT, R242, 0x11, RZ ;  /* 0x00000011f2007810 */ /* 0x000fe20007ffe0ff */
[----:B------:R-:W-:Y:S01]  /*527b0*/  IMAD.WIDE R10, R11, 0x4, R8 ;  /* 0x000000040b0a7825 */ /* 0x000fe200078e0208 */
[----:B------:R-:W-:Y:S01]  /*527c0*/  ISETP.LT.AND P1, PT, R243, UR35, !P4 ;  /* 0x00000023f3007c0c */ /* 0x000fe2000e721270 */
[----:B------:R-:W-:Y:S01]  /*527d0*/  @P5 STG.E desc[UR10][R222.64], R244 ;  /* 0x000000f4de005986 */ /* 0x000fe2000c10190a */
[----:B------:R-:W-:Y:S01]  /*527e0*/  ISETP.GE.AND P5, PT, R0, UR50, PT ;  /* 0x0000003200007c0c */ /* 0x000fe2000bfa6270 */
[C---:B------:R-:W-:Y:S01]  /*527f0*/  VIADD R45, R197.reuse, UR74 ;  /* 0x0000004ac52d7c36 */ /* 0x040fe20008000000 */
[----:B------:R-:W-:Y:S01]  /*52800*/  IADD3 R0, PT, PT, R242, 0x12, RZ ;  /* 0x00000012f2007810 */ /* 0x000fe20007ffe0ff */
[----:B------:R1:W-:Y:S01]  /*52810*/  @P2 STG.E desc[UR10][R10.64], R241 ;  /* 0x000000f10a002986 */ /* 0x0003e2000c10190a */
[----:B------:R-:W-:Y:S01]  /*52820*/  ISETP.LT.AND P4, PT, R240, UR75, !P4 ;  /* 0x0000004bf0007c0c */ /* 0x000fe2000e781270 */
[----:B------:R-:W3:Y:S01]  /*52830*/  LDCU UR51, c[0x0][0x398] ;  /* 0x00007300ff3377ac */ /* 0x000ee20008000800 */
[----:B--2---:R-:W-:Y:S01]  /*52840*/  IMAD.WIDE R220, R197, 0x4, R2 ;  /* 0x00000004c5dc7825 */ /* 0x004fe200078e0202 */
[----:B------:R-:W-:Y:S01]  /*52850*/  ISETP.LT.AND P2, PT, R243, UR22, !P5 ;  /* 0x00000016f3007c0c */ /* 0x000fe2000ef41270 */
[----:B------:R-:W2:Y:S02]  /*52860*/  LDCU UR74, c[0x0][0x39c] ;  /* 0x00007380ff4a77ac */ /* 0x000ea40008000800 */
[----:B------:R-:W-:Y:S01]  /*52870*/  IMAD.WIDE R196, R197, 0x4, R8 ;  /* 0x00000004c5c47825 */ /* 0x000fe200078e0208 */
[----:B------:R-:W-:Y:S01]  /*52880*/  @P6 STG.E desc[UR10][R220.64], R251 ;  /* 0x000000fbdc006986 */ /* 0x000fe2000c10190a */
[----:B------:R-:W-:Y:S01]  /*52890*/  ISETP.GE.AND P6, PT, R0, UR52, PT ;  /* 0x0000003400007c0c */ /* 0x000fe2000bfc6270 */
[----:B------:R-:W2:Y:S01]  /*528a0*/  LDCU UR47, c[0x0][0x3b8] ;  /* 0x00007700ff2f77ac */ /* 0x000ea20008000800 */
[C---:B-1----:R-:W-:Y:S01]  /*528b0*/  IMAD.WIDE R10, R45.reuse, 0x4, R2 ;  /* 0x000000042d0a7825 */ /* 0x042fe200078e0202 */
[----:B------:R-:W-:Y:S01]  /*528c0*/  ISETP.LT.AND P5, PT, R240, UR49, !P5 ;  /* 0x00000031f0007c0c */ /* 0x000fe2000efa1270 */
[----:B------:R1:W-:Y:S01]  /*528d0*/  @P3 STG.E desc[UR10][R196.64], R47 ;  /* 0x0000002fc4003986 */ /* 0x0003e2000c10190a */
[----:B------:R-:W-:Y:S01]  /*528e0*/  IADD3 R0, PT, PT, R242, 0x13, RZ ;  /* 0x00000013f2007810 */ /* 0x000fe20007ffe0ff */
[----:B------:R-:W-:Y:S01]  /*528f0*/  VIADD R199, R45, UR45 ;  /* 0x0000002d2dc77c36 */ /* 0x000fe20008000000 */
[----:B------:R-:W-:Y:S01]  /*52900*/  ISETP.LT.AND P3, PT, R243, UR72, !P6 ;  /* 0x00000048f3007c0c */ /* 0x000fe2000f761270 */
[----:B------:R-:W-:Y:S01]  /*52910*/  IMAD.WIDE R44, R45, 0x4, R8 ;  /* 0x000000042d2c7825 */ /* 0x000fe200078e0208 */
[----:B------:R2:W-:Y:S01]  /*52920*/  @P1 STG.E desc[UR10][R10.64], R40 ;  /* 0x000000280a001986 */ /* 0x0005e2000c10190a */
[----:B------:R-:W-:Y:S01]  /*52930*/  ISETP.GE.AND P1, PT, R0, UR73, PT ;  /* 0x0000004900007c0c */ /* 0x000fe2000bf26270 */
[----:B------:R-:W3:Y:S01]  /*52940*/  LDCU UR45, c[0x0][0x39c] ;  /* 0x00007380ff2d77ac */ /* 0x000ee20008000800 */
[C---:B------:R-:W-:Y:S01]  /*52950*/  VIADD R233, R199.reuse, UR71 ;  /* 0x00000047c7e97c36 */ /* 0x040fe20008000000 */
[----:B------:R-:W-:Y:S01]  /*52960*/  ISETP.LT.AND P6, PT, R240, UR26, !P6 ;  /* 0x0000001af0007c0c */ /* 0x000fe2000f7c1270 */
[----:B------:R-:W3:Y:S01]  /*52970*/  LDCU UR35, c[0x0][0x398] ;  /* 0x00007300ff2377ac */ /* 0x000ee20008000800 */
[----:B-1----:R-:W-:Y:S01]  /*52980*/  IMAD.WIDE R46, R199, 0x4, R2 ;  /* 0x00000004c72e7825 */ /* 0x002fe200078e0202 */
[----:B------:R-:W-:Y:S01]  /*52990*/  IADD3 R0, PT, PT, R242, 0x14, RZ ;  /* 0x00000014f2007810 */ /* 0x000fe20007ffe0ff */
[----:B------:R1:W-:Y:S01]  /*529a0*/  @P4 STG.E desc[UR10][R44.64], R56 ;  /* 0x000000382c004986 */ /* 0x0003e2000c10190a */
[----:B------:R-:W-:Y:S01]  /*529b0*/  ISETP.LT.AND P4, PT, R243, UR34, !P1 ;  /* 0x00000022f3007c0c */ /* 0x000fe2000cf81270 */
[----:B------:R-:W3:Y:S01]  /*529c0*/  LDCU UR50, c[0x0][0x398] ;  /* 0x00007300ff3277ac */ /* 0x000ee20008000800 */
[----:B--2---:R-:W-:Y:S01]  /*529d0*/  IMAD.WIDE R10, R199, 0x4, R8 ;  /* 0x00000004c70a7825 */ /* 0x004fe200078e0208 */
[----:B------:R2:W-:Y:S01]  /*529e0*/  @P2 STG.E desc[UR10][R46.64], R60 ;  /* 0x0000003c2e002986 */ /* 0x0005e2000c10190a */
[----:B------:R-:W-:Y:S01]  /*529f0*/  ISETP.GE.AND P2, PT, R0, UR46, PT ;  /* 0x0000002e00007c0c */ /* 0x000fe2000bf46270 */
[----:B------:R-:W3:Y:S01]  /*52a00*/  LDCU UR71, c[0x0][0x39c] ;  /* 0x00007380ff4777ac */ /* 0x000ee20008000800 */
[----:B------:R-:W-:Y:S01]  /*52a10*/  IADD3 R0, PT, PT, R242, 0x15, RZ ;  /* 0x00000015f2007810 */ /* 0x000fe20007ffe0ff */
[C---:B------:R-:W-:Y:S01]  /*52a20*/  VIADD R223, R233.reuse, UR20 ;  /* 0x00000014e9df7c36 */ /* 0x040fe20008000000 */
[----:B------:R-:W-:Y:S01]  /*52a30*/  ISETP.LT.AND P1, PT, R240, UR69, !P1 ;  /* 0x00000045f0007c0c */ /* 0x000fe2000cf21270 */
[----:B------:R-:W3:Y:S01]  /*52a40*/  LDCU UR75, c[0x0][0x3b8] ;  /* 0x00007700ff4b77ac */ /* 0x000ee20008000800 */
[----:B-1----:R-:W-:Y:S01]  /*52a50*/  IMAD.WIDE R44, R233, 0x4, R2 ;  /* 0x00000004e92c7825 */ /* 0x002fe200078e0202 */
[----:B------:R1:W-:Y:S01]  /*52a60*/  @P5 STG.E desc[UR10][R10.64], R104 ;  /* 0x000000680a005986 */ /* 0x0003e2000c10190a */
[----:B------:R-:W-:Y:S01]  /*52a70*/  ISETP.LT.AND P5, PT, R243, UR44, !P2 ;  /* 0x0000002cf3007c0c */ /* 0x000fe2000d7a1270 */
[----:B------:R-:W3:Y:S01]  /*52a80*/  LDCU UR22, c[0x0][0x398] ;  /* 0x00007300ff1677ac */ /* 0x000ee20008000800 */
[----:B--2---:R-:W-:Y:S01]  /*52a90*/  IMAD.WIDE R46, R233, 0x4, R8 ;  /* 0x00000004e92e7825 */ /* 0x004fe200078e0208 */
[----:B------:R2:W-:Y:S01]  /*52aa0*/  @P3 STG.E desc[UR10][R44.64], R41 ;  /* 0x000000292c003986 */ /* 0x0005e2000c10190a */
[----:B------:R-:W-:Y:S01]  /*52ab0*/  ISETP.GE.AND P3, PT, R0, UR70, PT ;  /* 0x0000004600007c0c */ /* 0x000fe2000bf66270 */
[----:B------:R-:W3:Y:S01]  /*52ac0*/  LDCU UR52, c[0x0][0x398] ;  /* 0x00007300ff3477ac */ /* 0x000ee20008000800 */
[C---:B------:R-:W-:Y:S01]  /*52ad0*/  VIADD R197, R223.reuse, UR67 ;  /* 0x00000043dfc57c36 */ /* 0x040fe20008000000 */
[----:B------:R-:W-:Y:S01]  /*52ae0*/  ISETP.LT.AND P2, PT, R240, UR68, !P2 ;  /* 0x00000044f0007c0c */ /* 0x000fe2000d741270 */
[----:B------:R-:W-:Y:S01]  /*52af0*/  @P6 STG.E desc[UR10][R46.64], R57 ;  /* 0x000000392e006986 */ /* 0x000fe2000c10190a */
[----:B------:R-:W-:Y:S01]  /*52b00*/  IADD3 R0, PT, PT, R242, 0x16, RZ ;  /* 0x00000016f2007810 */ /* 0x000fe20007ffe0ff */
[----:B------:R-:W3:Y:S01]  /*52b10*/  LDCU UR20, c[0x0][0x39c] ;  /* 0x00007380ff1477ac */ /* 0x000ee20008000800 */
[----:B-1----:R-:W-:Y:S01]  /*52b20*/  IMAD.WIDE R10, R223, 0x4, R2 ;  /* 0x00000004df0a7825 */ /* 0x002fe200078e0202 */
[----:B------:R-:W-:Y:S01]  /*52b30*/  ISETP.LT.AND P6, PT, R243, UR42, !P3 ;  /* 0x0000002af3007c0c */ /* 0x000fe2000dfc1270 */
[----:B------:R-:W1:Y:S02]  /*52b40*/  LDCU UR49, c[0x0][0x3b8] ;  /* 0x00007700ff3177ac */ /* 0x000e640008000800 */
[----:B--2---:R-:W-:Y:S01]  /*52b50*/  IMAD.WIDE R40, R223, 0x4, R8 ;  /* 0x00000004df287825 */ /* 0x004fe200078e0208 */
[----:B------:R2:W-:Y:S01]  /*52b60*/  @P4 STG.E desc[UR10][R10.64], R61 ;  /* 0x0000003d0a004986 */ /* 0x0005e2000c10190a */
[----:B------:R-:W-:Y:S01]  /*52b70*/  ISETP.GE.AND P4, PT, R0, UR31, PT ;  /* 0x0000001f00007c0c */ /* 0x000fe2000bf86270 */
[----:B------:R-:W1:Y:S01]  /*52b80*/  LDCU UR72, c[0x0][0x398] ;  /* 0x00007300ff4877ac */ /* 0x000e620008000800 */
[C---:B------:R-:W-:Y:S01]  /*52b90*/  IMAD.WIDE R44, R197.reuse, 0x4, R2 ;  /* 0x00000004c52c7825 */ /* 0x040fe200078e0202 */
[----:B------:R-:W-:Y:S01]  /*52ba0*/  ISETP.LT.AND P3, PT, R240, UR32, !P3 ;  /* 0x00000020f0007c0c */ /* 0x000fe2000df61270 */
[----:B------:R3:W-:Y:S01]  /*52bb0*/  @P1 STG.E desc[UR10][R40.64], R105 ;  /* 0x0000006928001986 */ /* 0x0007e2000c10190a */
[----:B------:R-:W-:Y:S01]  /*52bc0*/  IADD3 R0, PT, PT, R242, 0x17, RZ ;  /* 0x00000017f2007810 */ /* 0x000fe20007ffe0ff */
[----:B------:R-:W-:Y:S01]  /*52bd0*/  VIADD R199, R197, UR25 ;  /* 0x00000019c5c77c36 */ /* 0x000fe20008000000 */
[----:B------:R-:W-:Y:S01]  /*52be0*/  ISETP.LT.AND P1, PT, R243, UR65, !P4 ;  /* 0x00000041f3007c0c */ /* 0x000fe2000e721270 */
[----:B------:R1:W-:Y:S01]  /*52bf0*/  @P5 STG.E desc[UR10][R44.64], R42 ;  /* 0x0000002a2c005986 */ /* 0x0003e2000c10190a */
[----:B------:R-:W-:Y:S01]  /*52c00*/  ISETP.GE.AND P5, PT, R0, UR66, PT ;  /* 0x0000004200007c0c */ /* 0x000fe2000bfa6270 */
[----:B------:R-:W4:Y:S01]  /*52c10*/  LDCU UR73, c[0x0][0x398] ;  /* 0x00007300ff4977ac */ /* 0x000f220008000800 */
[----:B--2---:R-:W-:Y:S01]  /*52c20*/  IMAD.WIDE R10, R197, 0x4, R8 ;  /* 0x00000004c50a7825 */ /* 0x004fe200078e0208 */
[----:B------:R-:W-:Y:S01]  /*52c30*/  IADD3 R0, PT, PT, R242, 0x18, RZ ;  /* 0x00000018f2007810 */ /* 0x000fe20007ffe0ff */
[----:B------:R-:W2:Y:S02]  /*52c40*/  LDCU UR67, c[0x0][0x39c] ;  /* 0x00007380ff4377ac */ /* 0x000ea40008000800 */
[C---:B---3--:R-:W-:Y:S01]  /*52c50*/  IMAD.WIDE R40, R199.reuse, 0x4, R2 ;  /* 0x00000004c7287825 */ /* 0x048fe200078e0202 */
[----:B------:R-:W-:Y:S01]  /*52c60*/  ISETP.LT.AND P4, PT, R240, UR30, !P4 ;  /* 0x0000001ef0007c0c */ /* 0x000fe2000e781270 */
[----:B------:R3:W-:Y:S01]  /*52c70*/  @P2 STG.E desc[UR10][R10.64], R58 ;  /* 0x0000003a0a002986 */ /* 0x0007e2000c10190a */
[----:B------:R-:W2:Y:S01]  /*52c80*/  LDCU UR26, c[0x0][0x3b8] ;  /* 0x00007700ff1a77ac */ /* 0x000ea20008000800 */
[----:B------:R-:W-:Y:S01]  /*52c90*/  VIADD R221, R199, UR64 ;  /* 0x00000040c7dd7c36 */ /* 0x000fe20008000000 */
[----:B------:R-:W-:Y:S01]  /*52ca0*/  ISETP.LT.AND P2, PT, R243, UR41, !P5 ;  /* 0x00000029f3007c0c */ /* 0x000fe2000ef41270 */
[----:B-1----:R-:W-:Y:S01]  /*52cb0*/  IMAD.WIDE R44, R199, 0x4, R8 ;  /* 0x00000004c72c7825 */ /* 0x002fe200078e0208 */
[----:B------:R1:W-:Y:S01]  /*52cc0*/  @P6 STG.E desc[UR10][R40.64], R62 ;  /* 0x0000003e28006986 */ /* 0x0003e2000c10190a */
[----:B------:R-:W-:Y:S01]  /*52cd0*/  ISETP.GE.AND P6, PT, R0, UR8, PT ;  /* 0x0000000800007c0c */ /* 0x000fe2000bfc6270 */
[----:B------:R-:W2:Y:S01]  /*52ce0*/  LDCU UR34, c[0x0][0x398] ;  /* 0x00007300ff2277ac */ /* 0x000ea20008000800 */
[C---:B------:R-:W-:Y:S01]  /*52cf0*/  VIADD R47, R221.reuse, UR40 ;  /* 0x00000028dd2f7c36 */ /* 0x040fe20008000000 */
[----:B------:R-:W-:Y:S01]  /*52d00*/  ISETP.LT.AND P5, PT, R240, UR62, !P5 ;  /* 0x0000003ef0007c0c */ /* 0x000fe2000efa1270 */
[----:B------:R4:W-:Y:S01]  /*52d10*/  @P3 STG.E desc[UR10][R44.64], R106 ;  /* 0x0000006a2c003986 */ /* 0x0009e2000c10190a */
[----:B------:R-:W2:Y:S01]  /*52d20*/  LDCU UR46, c[0x0][0x398] ;  /* 0x00007300ff2e77ac */ /* 0x000ea20008000800 */
[----:B---3--:R-:W-:Y:S01]  /*52d30*/  IMAD.WIDE R10, R221, 0x4, R2 ;  /* 0x00000004dd0a7825 */ /* 0x008fe200078e0202 */
[----:B------:R-:W-:-:S02]  /*52d40*/  IADD3 R0, PT, PT, R242, 0x19, RZ ;  /* 0x00000019f2007810 */ /* 0x000fc40007ffe0ff */
[----:B------:R-:W-:Y:S01]  /*52d50*/  ISETP.LT.AND P3, PT, R243, UR12, !P6 ;  /* 0x0000000cf3007c0c */ /* 0x000fe2000f761270 */
[----:B------:R-:W3:Y:S01]  /*52d60*/  LDCU UR25, c[0x0][0x39c] ;  /* 0x00007380ff1977ac */ /* 0x000ee20008000800 */
[----:B-1----:R-:W-:Y:S01]  /*52d70*/  IMAD.WIDE R40, R221, 0x4, R8 ;  /* 0x00000004dd287825 */ /* 0x002fe200078e0208 */
[----:B------:R1:W-:Y:S01]  /*52d80*/  @P1 STG.E desc[UR10][R10.64], R43 ;  /* 0x0000002b0a001986 */ /* 0x0003e2000c10190a */
[----:B------:R-:W-:Y:S01]  /*52d90*/  ISETP.GE.AND P1, PT, R0, UR63, PT ;  /* 0x0000003f00007c0c */ /* 0x000fe2000bf26270 */
[----:B------:R-:W2:Y:S01]  /*52da0*/  LDCU UR69, c[0x0][0x3b8] ;  /* 0x00007700ff4577ac */ /* 0x000ea20008000800 */
[C---:B------:R-:W-:Y:S01]  /*52db0*/  VIADD R57, R47.reuse, UR60 ;  /* 0x0000003c2f397c36 */ /* 0x040fe20008000000 */
[----:B------:R-:W-:Y:S01]  /*52dc0*/  ISETP.LT.AND P6, PT, R240, UR61, !P6 ;  /* 0x0000003df0007c0c */ /* 0x000fe2000f7c1270 */
[----:B----4-:R-:W-:Y:S01]  /*52dd0*/  IMAD.WIDE R44, R47, 0x4, R2 ;  /* 0x000000042f2c7825 */ /* 0x010fe200078e0202 */
[----:B------:R-:W-:Y:S01]  /*52de0*/  IADD3 R0, PT, PT, R242, 0x1a, RZ ;  /* 0x0000001af2007810 */ /* 0x000fe20007ffe0ff */
[----:B------:R4:W-:Y:S01]  /*52df0*/  @P4 STG.E desc[UR10][R40.64], R59 ;  /* 0x0000003b28004986 */ /* 0x0009e2000c10190a */
[----:B------:R-:W-:Y:S01]  /*52e00*/  ISETP.LT.AND P4, PT, R243, UR43, !P1 ;  /* 0x0000002bf3007c0c */ /* 0x000fe2000cf81270 */
[----:B------:R-:W2:Y:S02]  /*52e10*/  LDCU UR44, c[0x0][0x398] ;  /* 0x00007300ff2c77ac */ /* 0x000ea40008000800 */
[----:B------:R-:W-:Y:S01]  /*52e20*/  @P2 STG.E desc[UR10][R44.64], R63 ;  /* 0x0000003f2c002986 */ /* 0x000fe2000c10190a */
[----:B-1----:R-:W-:Y:S01]  /*52e30*/  IMAD.WIDE R10, R47, 0x4, R8 ;  /* 0x000000042f0a7825 */ /* 0x002fe200078e0208 */
[----:B------:R-:W-:Y:S01]  /*52e40*/  ISETP.GE.AND P2, PT, R0, UR37, PT ;  /* 0x0000002500007c0c */ /* 0x000fe2000bf46270 */
[----:B------:R-:W1:Y:S01]  /*52e50*/  LDCU UR70, c[0x0][0x398] ;  /* 0x00007300ff4677ac */ /* 0x000e620008000800 */
[----:B------:R-:W-:Y:S01]  /*52e60*/  IADD3 R0, PT, PT, R242, 0x1b, RZ ;  /* 0x0000001bf2007810 */ /* 0x000fe20007ffe0ff */
[----:B------:R-:W-:-:S02]  /*52e70*/  VIADD R61, R57, UR18 ;  /* 0x00000012393d7c36 */ /* 0x000fc40008000000 */
[C---:B------:R-:W-:Y:S01]  /*52e80*/  IMAD.WIDE R42, R57.reuse, 0x4, R8 ;  /* 0x00000004392a7825 */ /* 0x040fe200078e0208 */
[----:B------:R-:W-:Y:S01]  /*52e90*/  ISETP.LT.AND P1, PT, R240, UR28, !P1 ;  /* 0x0000001cf0007c0c */ /* 0x000fe2000cf21270 */
[----:B------:R-:W1:Y:S02]  /*52ea0*/  LDCU UR64, c[0x0][0x39c] ;  /* 0x00007380ff4077ac */ /* 0x000e640008000800 */
[--C-:B----4-:R-:W-:Y:S01]  /*52eb0*/  IMAD.WIDE R40, R57, 0x4, R2.reuse ;  /* 0x0000000439287825 */ /* 0x110fe200078e0202 */
[----:B------:R4:W-:Y:S01]  /*52ec0*/  @P5 STG.E desc[UR10][R10.64], R107 ;  /* 0x0000006b0a005986 */ /* 0x0009e2000c10190a */
[----:B------:R-:W-:Y:S01]  /*52ed0*/  ISETP.LT.AND P5, PT, R243, UR58, !P2 ;  /* 0x0000003af3007c0c */ /* 0x000fe2000d7a1270 */
[----:B------:R-:W1:Y:S02]  /*52ee0*/  LDCU UR68, c[0x0][0x3b8] ;  /* 0x00007700ff4477ac */ /* 0x000e640008000800 */
[----:B------:R2:W-:Y:S01]  /*52ef0*/  @P3 STG.E desc[UR10][R40.64], R4 ;  /* 0x0000000428003986 */ /* 0x0005e2000c10190a */
[----:B------:R-:W-:Y:S01]  /*52f00*/  ISETP.GE.AND P3, PT, R0, UR59, PT ;  /* 0x0000003b00007c0c */ /* 0x000fe2000bf66270 */
[C---:B------:R-:W-:Y:S01]  /*52f10*/  VIADD R105, R61.reuse, UR57 ;  /* 0x000000393d697c36 */ /* 0x040fe20008000000 */
[----:B------:R-:W-:Y:S01]  /*52f20*/  ISETP.LT.AND P2, PT, R240, UR27, !P2 ;  /* 0x0000001bf0007c0c */ /* 0x000fe2000d741270 */
[----:B------:R1:W-:Y:S01]  /*52f30*/  @P6 STG.E desc[UR10][R42.64], R52 ;  /* 0x000000342a006986 */ /* 0x0003e2000c10190a */
[----:B------:R-:W-:Y:S01]  /*52f40*/  IADD3 R0, PT, PT, R242, 0x1c, RZ ;  /* 0x0000001cf2007810 */ /* 0x000fe20007ffe0ff */
[----:B------:R-:W3:Y:S01]  /*52f50*/  LDCU UR42, c[0x0][0x398] ;  /* 0x00007300ff2a77ac */ /* 0x000ee20008000800 */
[----:B----4-:R-:W-:Y:S01]  /*52f60*/  IMAD.WIDE R10, R61, 0x4, R2 ;  /* 0x000000043d0a7825 */ /* 0x010fe200078e0202 */
[----:B------:R-:W-:Y:S01]  /*52f70*/  ISETP.LT.AND P6, PT, R243, UR29, !P3 ;  /* 0x0000001df3007c0c */ /* 0x000fe2000dfc1270 */
[----:B------:R-:W4:Y:S02]  /*52f80*/  LDCU UR31, c[0x0][0x398] ;  /* 0x00007300ff1f77ac */ /* 0x000f240008000800 */
[----:B--2---:R-:W-:Y:S01]  /*52f90*/  IMAD.WIDE R40, R61, 0x4, R8 ;  /* 0x000000043d287825 */ /* 0x004fe200078e0208 */
[----:B------:R2:W-:Y:S01]  /*52fa0*/  @P4 STG.E desc[UR10][R10.64], R48 ;  /* 0x000000300a004986 */ /* 0x0005e2000c10190a */
[----:B------:R-:W-:Y:S01]  /*52fb0*/  ISETP.GE.AND P4, PT, R0, UR38, PT ;  /* 0x0000002600007c0c */ /* 0x000fe2000bf86270 */
[----:B------:R-:W3:Y:S01]  /*52fc0*/  LDCU UR40, c[0x0][0x39c] ;  /* 0x00007380ff2877ac */ /* 0x000ee20008000800 */
[C---:B-1----:R-:W-:Y:S01]  /*52fd0*/  IMAD.WIDE R42, R105.reuse, 0x4, R2 ;  /* 0x00000004692a7825 */ /* 0x042fe200078e0202 */
        /* <DEDUP_REMOVED lines=11> */
[C---:B-1----:R-:W-:Y:S01]  /*53090*/  IMAD.WIDE R40, R47.reuse, 0x4, R2 ;  /* 0x000000042f287825 */ /* 0x042fe200078e0202 */
[----:B------:R-:W-:Y:S01]  /*530a0*/  ISETP.LT.AND P4, PT, R240, UR54, !P4 ;  /* 0x00000036f0007c0c */ /* 0x000fe2000e781270 */
[----:B------:R1:W-:Y:S01]  /*530b0*/  @P2 STG.E desc[UR10][R10.64], R53 ;  /* 0x000000350a002986 */ /* 0x0003e2000c10190a */
[----:B------:R-:W2:Y:S01]  /*530c0*/  LDCU UR66, c[0x0][0x398] ;  /* 0x00007300ff4277ac */ /* 0x000ea20008000800 */
[----:B------:R-:W-:Y:S01]  /*530d0*/  VIADD R45, R47, UR53 ;  /* 0x000000352f2d7c36 */ /* 0x000fe20008000000 */
[----:B------:R-:W-:Y:S01]  /*530e0*/  ISETP.LT.AND P2, PT, R243, UR24, !P5 ;  /* 0x00000018f3007c0c */ /* 0x000fe2000ef41270 */
[----:B---3--:R-:W-:Y:S01]  /*530f0*/  IMAD.WIDE R4, R47, 0x4, R8 ;  /* 0x000000042f047825 */ /* 0x008fe200078e0208 */
[----:B------:R3:W-:Y:S01]  /*53100*/  @P6 STG.E desc[UR10][R40.64], R49 ;  /* 0x0000003128006986 */ /* 0x0007e2000c10190a */
[----:B------:R-:W-:Y:S01]  /*53110*/  ISETP.GE.AND P6, PT, R0, UR76, PT ;  /* 0x0000004c00007c0c */ /* 0x000fe2000bfc6270 */
[----:B------:R-:W2:Y:S01]  /*53120*/  LDCU UR60, c[0x0][0x39c] ;  /* 0x00007380ff3c77ac */ /* 0x000ea20008000800 */
[C---:B------:R-:W-:Y:S01]  /*53130*/  VIADD R57, R45.reuse, UR16 ;  /* 0x000000102d397c36 */ /* 0x040fe20008000000 */
[----:B------:R-:W-:Y:S01]  /*53140*/  ISETP.LT.AND P5, PT, R240, UR77, !P5 ;  /* 0x0000004df0007c0c */ /* 0x000fe2000efa1270 */
[----:B------:R4:W-:Y:S01]  /*53150*/  @P3 STG.E desc[UR10][R4.64], R81 ;  /* 0x0000005104003986 */ /* 0x0009e2000c10190a */
[----:B------:R-:W2:Y:S01]  /*53160*/  LDCU UR30, c[0x0][0x3b8] ;  /* 0x00007700ff1e77ac */ /* 0x000ea20008000800 */
[----:B-1----:R-:W-:Y:S01]  /*53170*/  IMAD.WIDE R10, R45, 0x4, R2 ;  /* 0x000000042d0a7825 */ /* 0x002fe200078e0202 */
[----:B------:R-:W-:-:S02]  /*53180*/  IADD3 R0, PT, PT, R242, 0x1f, RZ ;  /* 0x0000001ff2007810 */ /* 0x000fc40007ffe0ff */
[----:B------:R-:W-:Y:S01]  /*53190*/  ISETP.LT.AND P3, PT, R243, UR48, !P6 ;  /* 0x00000030f3007c0c */ /* 0x000fe2000f761270 */
[----:B------:R-:W1:Y:S01]  /*531a0*/  LDCU UR41, c[0x0][0x398] ;  /* 0x00007300ff2977ac */ /* 0x000e620008000800 */
[----:B---3--:R-:W-:Y:S01]  /*531b0*/  IMAD.WIDE R40, R45, 0x4, R8 ;  /* 0x000000042d287825 */ /* 0x008fe200078e0208 */
[----:B------:R3:W-:Y:S01]  /*531c0*/  @P1 STG.E desc[UR10][R10.64], R6 ;  /* 0x000000060a001986 */ /* 0x0007e2000c10190a */
[----:B------:R-:W-:Y:S01]  /*531d0*/  ISETP.GE.AND P1, PT, R0, UR74, PT ;  /* 0x0000004a00007c0c */ /* 0x000fe2000bf26270 */
[----:B------:R-:W1:Y:S01]  /*531e0*/  LDCU UR8, c[0x0][0x398] ;  /* 0x00007300ff0877ac */ /* 0x000e620008000800 */
[C---:B------:R-:W-:Y:S01]  /*531f0*/  VIADD R59, R57.reuse, UR36 ;  /* 0x00000024393b7c36 */ /* 0x040fe20008000000 */
[----:B------:R-:W-:Y:S01]  /*53200*/  ISETP.LT.AND P6, PT, R240, UR39, !P6 ;  /* 0x00000027f0007c0c */ /* 0x000fe2000f7c1270 */
[----:B----4-:R-:W-:Y:S01]  /*53210*/  IMAD.WIDE R4, R57, 0x4, R2 ;  /* 0x0000000439047825 */ /* 0x010fe200078e0202 */
[----:B------:R-:W-:Y:S01]  /*53220*/  IADD3 R0, PT, PT, R242, 0x20, RZ ;  /* 0x00000020f2007810 */ /* 0x000fe20007ffe0ff */
[----:B------:R4:W-:Y:S01]  /*53230*/  @P4 STG.E desc[UR10][R40.64], R54 ;  /* 0x0000003628004986 */ /* 0x0009e2000c10190a */
[----:B------:R-:W-:Y:S01]  /*53240*/  ISETP.LT.AND P4, PT, R243, UR51, !P1 ;  /* 0x00000033f3007c0c */ /* 0x000fe2000cf81270 */
[----:B------:R-:W1:Y:S02]  /*53250*/  LDCU UR18, c[0x0][0x39c] ;  /* 0x00007380ff1277ac */ /* 0x000e640008000800 */
[----:B------:R2:W-:Y:S01]  /*53260*/  @P2 STG.E desc[UR10][R4.64], R50 ;  /* 0x0000003204002986 */ /* 0x0005e2000c10190a */
[----:B---3--:R-:W-:Y:S01]  /*53270*/  IMAD.WIDE R10, R57, 0x4, R8 ;  /* 0x00000004390a7825 */ /* 0x008fe200078e0208 */
[----:B------:R-:W-:Y:S01]  /*53280*/  ISETP.GE.AND P2, PT, R0, UR45, PT ;  /* 0x0000002d00007c0c */ /* 0x000fe2000bf46270 */
[----:B------:R-:W3:Y:S01]  /*53290*/  LDCU UR62, c[0x0][0x3b8] ;  /* 0x00007700ff3e77ac */ /* 0x000ee20008000800 */
[----:B------:R-:W-:Y:S01]  /*532a0*/  IADD3 R0, PT, PT, R242, 0x21, RZ ;  /* 0x00000021f2007810 */ /* 0x000fe20007ffe0ff */
[C---:B------:R-:W-:Y:S01]  /*532b0*/  VIADD R43, R59.reuse, UR47 ;  /* 0x0000002f3b2b7c36 */ /* 0x040fe20008000000 */
[----:B------:R-:W1:Y:S01]  /*532c0*/  LDCU UR12, c[0x0][0x398] ;  /* 0x00007300ff0c77ac */ /* 0x000e620008000800 */
[----:B----4-:R-:W-:Y:S01]  /*532d0*/  IMAD.WIDE R40, R59, 0x4, R2 ;  /* 0x000000043b287825 */ /* 0x010fe200078e0202 */
[----:B------:R-:W-:Y:S01]  /*532e0*/  ISETP.LT.AND P1, PT, R240, UR35, !P1 ;  /* 0x00000023f0007c0c */ /* 0x000fe2000cf21270 */
[----:B------:R4:W-:Y:S01]  /*532f0*/  @P5 STG.E desc[UR10][R10.64], R82 ;  /* 0x000000520a005986 */ /* 0x0009e2000c10190a */
[----:B------:R-:W-:Y:S01]  /*53300*/  ISETP.LT.AND P5, PT, R243, UR50, !P2 ;  /* 0x00000032f3007c0c */ /* 0x000fe2000d7a1270 */
[----:B--2---:R-:W-:Y:S01]  /*53310*/  IMAD.WIDE R4, R59, 0x4, R8 ;  /* 0x000000043b047825 */ /* 0x004fe200078e0208 */
[----:B------:R-:W2:Y:S01]  /*53320*/  LDCU UR63, c[0x0][0x398] ;  /* 0x00007300ff3f77ac */ /* 0x000ea20008000800 */
[----:B------:R1:W-:Y:S01]  /*53330*/  @P3 STG.E desc[UR10][R40.64], R7 ;  /* 0x0000000728003986 */ /* 0x0003e2000c10190a */
[----:B------:R-:W-:Y:S01]  /*53340*/  ISETP.GE.AND P3, PT, R0, UR71, PT ;  /* 0x0000004700007c0c */ /* 0x000fe2000bf66270 */
[C---:B------:R-:W-:Y:S01]  /*53350*/  VIADD R45, R43.reuse, UR75 ;  /* 0x0000004b2b2d7c36 */ /* 0x040fe20008000000 */
[----:B------:R-:W-:Y:S01]  /*53360*/  ISETP.LT.AND P2, PT, R240, UR22, !P2 ;  /* 0x00000016f0007c0c */ /* 0x000fe2000d741270 */
[----:B------:R3:W-:Y:S01]  /*53370*/  @P6 STG.E desc[UR10][R4.64], R55 ;  /* 0x0000003704006986 */ /* 0x0007e2000c10190a */
[----:B------:R-:W-:Y:S01]  /*53380*/  IADD3 R0, PT, PT, R242, 0x22, RZ ;  /* 0x00000022f2007810 */ /* 0x000fe20007ffe0ff */
[----:B------:R-:W2:Y:S01]  /*53390*/  LDCU UR57, c[0x0][0x39c] ;  /* 0x00007380ff3977ac */ /* 0x000ea20008000800 */
[----:B----4-:R-:W-:Y:S01]  /*533a0*/  IMAD.WIDE R10, R43, 0x4, R2 ;  /* 0x000000042b0a7825 */ /* 0x010fe200078e0202 */
[----:B------:R-:W-:Y:S01]  /*533b0*/  ISETP.LT.AND P6, PT, R243, UR52, !P3 ;  /* 0x00000034f3007c0c */ /* 0x000fe2000dfc1270 */
[----:B------:R-:W4:Y:S02]  /*533c0*/  LDCU UR61, c[0x0][0x3b8] ;  /* 0x00007700ff3d77ac */ /* 0x000f240008000800 */
[----:B-1----:R-:W-:Y:S01]  /*533d0*/  IMAD.WIDE R6, R43, 0x4, R8 ;  /* 0x000000042b067825 */ /* 0x002fe200078e0208 */
[----:B------:R1:W-:Y:S01]  /*533e0*/  @P4 STG.E desc[UR10][R10.64], R51 ;  /* 0x000000330a004986 */ /* 0x0003e2000c10190a */
[----:B------:R-:W-:Y:S01]  /*533f0*/  ISETP.GE.AND P4, PT, R0, UR20, PT ;  /* 0x0000001400007c0c */ /* 0x000fe2000bf86270 */
[----:B------:R-:W2:Y:S01]  /*53400*/  LDCU UR43, c[0x0][0x398] ;  /* 0x00007300ff2b77ac */ /* 0x000ea20008000800 */
[C---:B---3--:R-:W-:Y:S01]  /*53410*/  IMAD.WIDE R4, R45.reuse, 0x4, R2 ;  /* 0x000000042d047825 */ /* 0x048fe200078e0202 */
        /* <DEDUP_REMOVED lines=8> */
[----:B-1----:R-:W-:Y:S01]  /*534a0*/  IMAD.WIDE R10, R45, 0x4, R8 ;  /* 0x000000042d0a7825 */ /* 0x002fe200078e0208 */
[----:B------:R-:W-:Y:S01]  /*534b0*/  IADD3 R0, PT, PT, R242, 0x24, RZ ;  /* 0x00000024f2007810 */ /* 0x000fe20007ffe0ff */
[----:B------:R-:W1:Y:S02]  /*534c0*/  LDCU UR4, c[0x0][0x39c] ;  /* 0x00007380ff0477ac */ /* 0x000e640008000800 */
[C---:B---3--:R-:W-:Y:S01]  /*534d0*/  IMAD.WIDE R6, R47.reuse, 0x4, R2 ;  /* 0x000000042f067825 */ /* 0x048fe200078e0202 */
[----:B------:R-:W-:Y:S01]  /*534e0*/  ISETP.LT.AND P4, PT, R240, UR34, !P4 ;  /* 0x00000022f0007c0c */ /* 0x000fe2000e781270 */
[----:B------:R3:W-:Y:S01]  /*534f0*/  @P2 STG.E desc[UR10][R10.64], R124 ;  /* 0x0000007c0a002986 */ /* 0x0007e2000c10190a */
[----:B------:R-:W1:Y:S01]  /*53500*/  LDCU UR28, c[0x0][0x3b8] ;  /* 0x00007700ff1c77ac */ /* 0x000e620008000800 */
[----:B------:R-:W-:Y:S01]  /*53510*/  VIADD R49, R47, UR26 ;  /* 0x0000001a2f317c36 */ /* 0x000fe20008000000 */
[----:B------:R-:W-:Y:S01]  /*53520*/  ISETP.LT.AND P2, PT, R243, UR46, !P5 ;  /* 0x0000002ef3007c0c */ /* 0x000fe2000ef41270 */
[----:B--2---:R-:W-:Y:S01]  /*53530*/  IMAD.WIDE R4, R47, 0x4, R8 ;  /* 0x000000042f047825 */ /* 0x004fe200078e0208 */
[----:B------:R2:W-:Y:S01]  /*53540*/  @P6 STG.E desc[UR10][R6.64], R36 ;  /* 0x0000002406006986 */ /* 0x0005e2000c10190a */
[----:B------:R-:W-:Y:S01]  /*53550*/  ISETP.GE.AND P6, PT, R0, UR25, PT ;  /* 0x0000001900007c0c */ /* 0x000fe2000bfc6270 */
[----:B------:R-:W1:Y:S01]  /*53560*/  LDCU UR58, c[0x0][0x398] ;  /* 0x00007300ff3a77ac */ /* 0x000e620008000800 */
[C---:B------:R-:W-:Y:S01]  /*53570*/  VIADD R41, R49.reuse, UR69 ;  /* 0x0000004531297c36 */ /* 0x040fe20008000000 */
[----:B------:R-:W-:Y:S01]  /*53580*/  ISETP.LT.AND P5, PT, R240, UR44, !P5 ;  /* 0x0000002cf0007c0c */ /* 0x000fe2000efa1270 */
[----:B------:R4:W-:Y:S01]  /*53590*/  @P3 STG.E desc[UR10][R4.64], R132 ;  /* 0x0000008404003986 */ /* 0x0009e2000c10190a */
[----:B------:R-:W1:Y:S01]  /*535a0*/  LDCU UR59, c[0x0][0x398] ;  /* 0x00007300ff3b77ac */ /* 0x000e620008000800 */
[----:B---3--:R-:W-:Y:S01]  /*535b0*/  IMAD.WIDE R10, R49, 0x4, R2 ;  /* 0x00000004310a7825 */ /* 0x008fe200078e0202 */
[----:B------:R-:W-:-:S02]  /*535c0*/  IADD3 R0, PT, PT, R242, 0x25, RZ ;  /* 0x00000025f2007810 */ /* 0x000fc40007ffe0ff */
[----:B------:R-:W-:Y:S01]  /*535d0*/  ISETP.LT.AND P3, PT, R243, UR70, !P6 ;  /* 0x00000046f3007c0c */ /* 0x000fe2000f761270 */
[----:B------:R-:W3:Y:S01]  /*535e0*/  LDCU UR53, c[0x0][0x39c] ;  /* 0x00007380ff3577ac */ /* 0x000ee20008000800 */
[----:B--2---:R-:W-:Y:S01]  /*535f0*/  IMAD.WIDE R6, R49, 0x4, R8 ;  /* 0x0000000431067825 */ /* 0x004fe200078e0208 */
        /* <DEDUP_REMOVED lines=11> */
[----:B--2---:R-:W-:Y:S01]  /*536b0*/  IMAD.WIDE R10, R41, 0x4, R8 ;  /* 0x00000004290a7825 */ /* 0x004fe200078e0208 */
[----:B------:R-:W-:Y:S01]  /*536c0*/  ISETP.GE.AND P2, PT, R0, UR40, PT ;  /* 0x0000002800007c0c */ /* 0x000fe2000bf46270 */
[----:B------:R-:W2:Y:S01]  /*536d0*/  LDCU UR38, c[0x0][0x398] ;  /* 0x00007300ff2677ac */ /* 0x000ea20008000800 */
[----:B------:R-:W-:Y:S01]  /*536e0*/  IADD3 R0, PT, PT, R242, 0x27, RZ ;  /* 0x00000027f2007810 */ /* 0x000fe20007ffe0ff */
[C---:B------:R-:W-:Y:S01]  /*536f0*/  VIADD R45, R43.reuse, UR32 ;  /* 0x000000202b2d7c36 */ /* 0x040fe20008000000 */
[----:B------:R-:W1:Y:S01]  /*53700*/  LDCU UR16, c[0x0][0x39c] ;  /* 0x00007380ff1077ac */ /* 0x000e620008000800 */
[----:B----4-:R-:W-:Y:S01]  /*53710*/  IMAD.WIDE R6, R43, 0x4, R2 ;  /* 0x000000042b067825 */ /* 0x010fe200078e0202 */
[----:B------:R-:W-:Y:S01]  /*53720*/  ISETP.LT.AND P1, PT, R240, UR65, !P1 ;  /* 0x00000041f0007c0c */ /* 0x000fe2000cf21270 */
[----:B------:R4:W-:Y:S01]  /*53730*/  @P5 STG.E desc[UR10][R10.64], R133 ;  /* 0x000000850a005986 */ /* 0x0009e2000c10190a */
[----:B------:R-:W-:Y:S01]  /*53740*/  ISETP.LT.AND P5, PT, R243, UR66, !P2 ;  /* 0x00000042f3007c0c */ /* 0x000fe2000d7a1270 */
[----:B---3--:R-:W-:Y:S01]  /*53750*/  IMAD.WIDE R4, R43, 0x4, R8 ;  /* 0x000000042b047825 */ /* 0x008fe200078e0208 */
[----:B------:R-:W3:Y:S01]  /*53760*/  LDCU UR55, c[0x0][0x3b8] ;  /* 0x00007700ff3777ac */ /* 0x000ee20008000800 */
        /* <DEDUP_REMOVED lines=10> */
[----:B-1----:R-:W-:Y:S01]  /*53810*/  IMAD.WIDE R6, R45, 0x4, R8 ;  /* 0x000000042d067825 */ /* 0x002fe200078e0208 */
[----:B------:R1:W-:Y:S01]  /*53820*/  @P4 STG.E desc[UR10][R10.64], R38 ;  /* 0x000000260a004986 */ /* 0x0003e2000c10190a */
[----:B------:R-:W-:Y:S01]  /*53830*/  ISETP.GE.AND P4, PT, R0, UR18, PT ;  /* 0x0000001200007c0c */ /* 0x000fe2000bf86270 */
[----:B------:R-:W3:Y:S01]  /*53840*/  LDCU UR36, c[0x0][0x39c] ;  /* 0x00007380ff2477ac */ /* 0x000ee20008000800 */
[C---:B--2---:R-:W-:Y:S01]  /*53850*/  IMAD.WIDE R4, R47.reuse, 0x4, R2 ;  /* 0x000000042f047825 */ /* 0x044fe200078e0202 */
        /* <DEDUP_REMOVED lines=11> */
[C---:B--2---:R-:W-:Y:S01]  /*53910*/  IMAD.WIDE R6, R41.reuse, 0x4, R2 ;  /* 0x0000000429067825 */ /* 0x044fe200078e0202 */
[----:B------:R-:W-:Y:S01]  /*53920*/  ISETP.LT.AND P4, PT, R240, UR43, !P4 ;  /* 0x0000002bf0007c0c */ /* 0x000fe2000e781270 */
[----:B------:R2:W-:Y:S01]  /*53930*/  @P2 STG.E desc[UR10][R10.64], R127 ;  /* 0x0000007f0a002986 */ /* 0x0005e2000c10190a */
[----:B------:R-:W1:Y:S01]  /*53940*/  LDCU UR76, c[0x0][0x398] ;  /* 0x00007300ff4c77ac */ /* 0x000e620008000800 */
[----:B------:R-:W-:Y:S01]  /*53950*/  VIADD R37, R41, UR61 ;  /* 0x0000003d29257c36 */ /* 0x000fe20008000000 */
[----:B------:R-:W-:Y:S01]  /*53960*/  ISETP.LT.AND P2, PT, R243, UR37, !P5 ;  /* 0x00000025f3007c0c */ /* 0x000fe2000ef41270 */
[----:B---3--:R-:W-:Y:S01]  /*53970*/  IMAD.WIDE R4, R41, 0x4, R8 ;  /* 0x0000000429047825 */ /* 0x008fe200078e0208 */
[----:B------:R3:W-:Y:S01]  /*53980*/  @P6 STG.E desc[UR10][R6.64], R39 ;  /* 0x0000002706006986 */ /* 0x0007e2000c10190a */
[----:B------:R-:W-:Y:S01]  /*53990*/  ISETP.GE.AND P6, PT, R0, UR4, PT ;  /* 0x0000000400007c0c */ /* 0x000fe2000bfc6270 */
[----:B------:R-:W1:Y:S01]  /*539a0*/  LDCU UR47, c[0x0][0x39c] ;  /* 0x00007380ff2f77ac */ /* 0x000e620008000800 */
[C---:B------:R-:W-:Y:S01]  /*539b0*/  VIADD R43, R37.reuse, UR28 ;  /* 0x0000001c252b7c36 */ /* 0x040fe20008000000 */
[----:B------:R-:W-:Y:S01]  /*539c0*/  ISETP.LT.AND P5, PT, R240, UR58, !P5 ;  /* 0x0000003af0007c0c */ /* 0x000fe2000efa1270 */
[----:B------:R4:W-:Y:S01]  /*539d0*/  @P3 STG.E desc[UR10][R4.64], R135 ;  /* 0x0000008704003986 */ /* 0x0009e2000c10190a */
[----:B------:R-:W1:Y:S01]  /*539e0*/  LDCU UR77, c[0x0][0x3b8] ;  /* 0x00007700ff4d77ac */ /* 0x000e620008000800 */
[----:B--2---:R-:W-:Y:S01]  /*539f0*/  IMAD.WIDE R10, R37, 0x4, R2 ;  /* 0x00000004250a7825 */ /* 0x004fe200078e0202 */
[----:B------:R-:W-:-:S02]  /*53a00*/  IADD3 R0, PT, PT, R242, 0x2b, RZ ;  /* 0x0000002bf2007810 */ /* 0x000fc40007ffe0ff */
[----:B------:R-:W-:Y:S01]  /*53a10*/  ISETP.LT.AND P3, PT, R243, UR59, !P6 ;  /* 0x0000003bf3007c0c */ /* 0x000fe2000f761270 */
[----:B------:R-:W2:Y:S01]  /*53a20*/  LDCU UR48, c[0x0][0x398] ;  /* 0x00007300ff3077ac */ /* 0x000ea20008000800 */
        /* <DEDUP_REMOVED lines=17> */
[----:B------:R-:W3:Y:S01]  /*53b40*/  LDCU UR51, c[0x0][0x398] ;  /* 0x00007300ff3377ac */ /* 0x000ee20008000800 */
[C---:B----4-:R-:W-:Y:S01]  /*53b50*/  IMAD.WIDE R6, R45.reuse, 0x4, R2 ;  /* 0x000000042d067825 */ /* 0x050fe200078e0202 */
[----:B------:R-:W-:Y:S01]  /*53b60*/  ISETP.LT.AND P1, PT, R240, UR33, !P1 ;  /* 0x00000021f0007c0c */ /* 0x000fe2000cf21270 */
[----:B------:R4:W-:Y:S01]  /*53b70*/  @P5 STG.E desc[UR10][R10.64], R128 ;  /* 0x000000800a005986 */ /* 0x0009e2000c10190a */
[----:B------:R-:W3:Y:S01]  /*53b80*/  LDCU UR45, c[0x0][0x398] ;  /* 0x00007300ff2d77ac */ /* 0x000ee20008000800 */
[----:B--2---:R-:W-:Y:S01]  /*53b90*/  IMAD.WIDE R4, R45, 0x4, R8 ;  /* 0x000000042d047825 */ /* 0x004fe200078e0208 */
[----:B------:R-:W-:Y:S01]  /*53ba0*/  ISETP.LT.AND P5, PT, R243, UR56, !P2 ;  /* 0x00000038f3007c0c */ /* 0x000fe2000d7a1270 */
[----:B------:R2:W-:Y:S01]  /*53bb0*/  @P3 STG.E desc[UR10][R6.64], R65 ;  /* 0x0000004106003986 */ /* 0x0005e2000c10190a */
[----:B------:R-:W3:Y:S01]  /*53bc0*/  LDCU UR49, c[0x0][0x39c] ;  /* 0x00007380ff3177ac */ /* 0x000ee20008000800 */
[----:B------:R-:W-:Y:S01]  /*53bd0*/  ISETP.GE.AND P3, PT, R0, UR36, PT ;  /* 0x0000002400007c0c */ /* 0x000fe2000bf66270 */
[C---:B------:R-:W-:Y:S01]  /*53be0*/  VIADD R37, R41.reuse, UR54 ;  /* 0x0000003629257c36 */ /* 0x040fe20008000000 */
[----:B-1----:R-:W-:Y:S01]  /*53bf0*/  ISETP.LT.AND P2, PT, R240, UR24, !P2 ;  /* 0x00000018f0007c0c */ /* 0x002fe2000d741270 */
[----:B------:R-:W1:Y:S01]  /*53c00*/  LDCU UR35, c[0x0][0x3b8] ;  /* 0x00007700ff2377ac */ /* 0x000e620008000800 */
[----:B------:R3:W-:Y:S01]  /*53c10*/  @P6 STG.E desc[UR10][R4.64], R113 ;  /* 0x0000007104006986 */ /* 0x0007e2000c10190a */
[----:B----4-:R-:W-:Y:S01]  /*53c20*/  IMAD.WIDE R10, R41, 0x4, R2 ;  /* 0x00000004290a7825 */ /* 0x010fe200078e0202 */
[----:B------:R-:W4:Y:S01]  /*53c30*/  LDCU UR50, c[0x0][0x398] ;  /* 0x00007300ff3277ac */ /* 0x000f220008000800 */
[----:B------:R-:W-:-:S02]  /*53c40*/  IADD3 R0, PT, PT, R242, 0x2e, RZ ;  /* 0x0000002ef2007810 */ /* 0x000fc40007ffe0ff */
[----:B------:R-:W-:Y:S01]  /*53c50*/  ISETP.LT.AND P6, PT, R243, UR76, !P3 ;  /* 0x0000004cf3007c0c */ /* 0x000fe2000dfc1270 */
[----:B------:R-:W1:Y:S01]  /*53c60*/  LDCU UR71, c[0x0][0x398] ;  /* 0x00007300ff4777ac */ /* 0x000e620008000800 */
[----:B--2---:R-:W-:Y:S01]  /*53c70*/  IMAD.WIDE R6, R41, 0x4, R8 ;  /* 0x0000000429067825 */ /* 0x004fe200078e0208 */
[----:B------:R2:W-:Y:S01]  /*53c80*/  @P4 STG.E desc[UR10][R10.64], R17 ;  /* 0x000000110a004986 */ /* 0x0005e2000c10190a */
[----:B------:R-:W-:Y:S01]  /*53c90*/  ISETP.GE.AND P4, PT, R0, UR47, PT ;  /* 0x0000002f00007c0c */ /* 0x000fe2000bf86270 */
[----:B------:R-:W1:Y:S01]  /*53ca0*/  LDCU UR26, c[0x0][0x39c] ;  /* 0x00007380ff1a77ac */ /* 0x000e620008000800 */
[C---:B---3--:R-:W-:Y:S01]  /*53cb0*/  IMAD.WIDE R4, R37.reuse, 0x4, R2 ;  /* 0x0000000425047825 */ /* 0x048fe200078e0202 */
[----:B------:R-:W-:Y:S01]  /*53cc0*/  ISETP.LT.AND P3, PT, R240, UR48, !P3 ;  /* 0x00000030f0007c0c */ /* 0x000fe2000df61270 */
[----:B------:R-:W3:Y:S02]  /*53cd0*/  LDCU UR22, c[0x0][0x3b8] ;  /* 0x00007700ff1677ac */ /* 0x000ee40008000800 */
[----:B------:R-:W-:Y:S01]  /*53ce0*/  VIADD R39, R37, UR77 ;  /* 0x0000004d25277c36 */ /* 0x000fe20008000000 */
[----:B------:R-:W-:Y:S01]  /*53cf0*/  IADD3 R0, PT, PT, R242, 0x2f, RZ ;  /* 0x0000002ff2007810 */ /* 0x000fe20007ffe0ff */
[----:B------:R-:W1:Y:S01]  /*53d00*/  LDCU UR52, c[0x0][0x398] ;  /* 0x00007300ff3477ac */ /* 0x000e620008000800 */
[----:B------:R4:W-:Y:S01]  /*53d10*/  @P1 STG.E desc[UR10][R6.64], R129 ;  /* 0x0000008106001986 */ /* 0x0009e2000c10190a */
[----:B------:R-:W-:Y:S01]  /*53d20*/  ISETP.LT.AND P1, PT, R243, UR74, !P4 ;  /* 0x0000004af3007c0c */ /* 0x000fe2000e721270 */
[----:B--2---:R-:W-:Y:S01]  /*53d30*/  IMAD.WIDE R10, R37, 0x4, R8 ;  /* 0x00000004250a7825 */ /* 0x004fe200078e0208 */
[----:B------:R-:W2:Y:S01]  /*53d40*/  LDCU UR20, c[0x0][0x398] ;  /* 0x00007300ff1477ac */ /* 0x000ea20008000800 */
[----:B------:R3:W-:Y:S01]  /*53d50*/  @P5 STG.E desc[UR10][R4.64], R66 ;  /* 0x0000004204005986 */ /* 0x0007e2000c10190a */
[----:B------:R-:W-:Y:S01]  /*53d60*/  ISETP.GE.AND P5, PT, R0, UR75, PT ;  /* 0x0000004b00007c0c */ /* 0x000fe2000bfa6270 */
[----:B------:R-:W2:Y:S01]  /*53d70*/  LDCU UR69, c[0x0][0x39c] ;  /* 0x00007380ff4577ac */ /* 0x000ea20008000800 */
[----:B------:R-:W-:Y:S01]  /*53d80*/  IADD3 R0, PT, PT, R242, 0x30, RZ ;  /* 0x00000030f2007810 */ /* 0x000fe20007ffe0ff */
[C---:B------:R-:W-:Y:S01]  /*53d90*/  VIADD R43, R39.reuse, UR39 ;  /* 0x00000027272b7c36 */ /* 0x040fe20008000000 */
[----:B------:R-:W2:Y:S01]  /*53da0*/  LDCU UR72, c[0x0][0x3b8] ;  /* 0x00007700ff4877ac */ /* 0x000ea20008000800 */
[C---:B----4-:R-:W-:Y:S01]  /*53db0*/  IMAD.WIDE R6, R39.reuse, 0x4, R2 ;  /* 0x0000000427067825 */ /* 0x050fe200078e0202 */
[----:B------:R-:W-:Y:S01]  /*53dc0*/  ISETP.LT.AND P4, PT, R240, UR51, !P4 ;  /* 0x00000033f0007c0c */ /* 0x000fe2000e781270 */
[----:B------:R4:W-:Y:S01]  /*53dd0*/  @P2 STG.E desc[UR10][R10.64], R114 ;  /* 0x000000720a002986 */ /* 0x0009e2000c10190a */
[----:B------:R-:W2:Y:S01]  /*53de0*/  LDCU UR73, c[0x0][0x398] ;  /* 0x00007300ff4977ac */ /* 0x000ea20008000800 */
[----:B---3--:R-:W-:Y:S01]  /*53df0*/  IMAD.WIDE R4, R39, 0x4, R8 ;  /* 0x0000000427047825 */ /* 0x008fe200078e0208 */
[----:B------:R-:W-:Y:S01]  /*53e00*/  ISETP.LT.AND P2, PT, R243, UR45, !P5 ;  /* 0x0000002df3007c0c */ /* 0x000fe2000ef41270 */
[----:B------:R3:W-:Y:S01]  /*53e10*/  @P6 STG.E desc[UR10][R6.64], R18 ;  /* 0x0000001206006986 */ /* 0x0007e2000c10190a */
[----:B------:R-:W2:Y:S01]  /*53e20*/  LDCU UR67, c[0x0][0x398] ;  /* 0x00007300ff4377ac */ /* 0x000ea20008000800 */
[----:B------:R-:W-:Y:S01]  /*53e30*/  ISETP.GE.AND P6, PT, R0, UR49, PT ;  /* 0x0000003100007c0c */ /* 0x000fe2000bfc6270 */
[----:B------:R-:W2:Y:S01]  /*53e40*/  LDCU UR68, c[0x0][0x39c] ;  /* 0x00007380ff4477ac */ /* 0x000ea20008000800 */
[----:B-1----:R-:W-:-:S02]  /*53e50*/  VIADD R41, R43, UR35 ;  /* 0x000000232b297c36 */ /* 0x002fc40008000000 */
[----:B----4-:R-:W-:Y:S01]  /*53e60*/  IMAD.WIDE R10, R43, 0x4, R2 ;  /* 0x000000042b0a7825 */ /* 0x010fe200078e0202 */
[----:B------:R-:W1:Y:S01]  /*53e70*/  LDCU UR34, c[0x0][0x3b8] ;  /* 0x00007700ff2277ac */ /* 0x000e620008000800 */
[----:B------:R-:W-:Y:S01]  /*53e80*/  ISETP.LT.AND P5, PT, R240, UR50, !P5 ;  /* 0x00000032f0007c0c */ /* 0x000fe2000efa1270 */
[----:B------:R4:W-:Y:S01]  /*53e90*/  @P3 STG.E desc[UR10][R4.64], R130 ;  /* 0x0000008204003986 */ /* 0x0009e2000c10190a */
[----:B------:R-:W-:Y:S01]  /*53ea0*/  IADD3 R0, PT, PT, R242, 0x31, RZ ;  /* 0x00000031f2007810 */ /* 0x000fe20007ffe0ff */
[----:B------:R-:W1:Y:S01]  /*53eb0*/  LDCU UR46, c[0x0][0x398] ;  /* 0x00007300ff2e77ac */ /* 0x000e620008000800 */
[----:B------:R-:W-:Y:S01]  /*53ec0*/  ISETP.LT.AND P3, PT, R243, UR71, !P6 ;  /* 0x00000047f3007c0c */ /* 0x000fe2000f761270 */
[----:B---3--:R-:W-:Y:S01]  /*53ed0*/  IMAD.WIDE R6, R43, 0x4, R8 ;  /* 0x000000042b067825 */ /* 0x008fe200078e0208 */
[----:B------:R-:W3:Y:S01]  /*53ee0*/  LDCU UR25, c[0x0][0x398] ;  /* 0x00007300ff1977ac */ /* 0x000ee20008000800 */
[----:B------:R2:W-:Y:S01]  /*53ef0*/  @P1 STG.E desc[UR10][R10.64], R67 ;  /* 0x000000430a001986 */ /* 0x0005e2000c10190a */
[----:B------:R-:W-:Y:S01]  /*53f00*/  ISETP.GE.AND P1, PT, R0, UR26, PT ;  /* 0x0000001a00007c0c */ /* 0x000fe2000bf26270 */
[C---:B------:R-:W-:Y:S01]  /*53f10*/  VIADD R17, R41.reuse, UR22 ;  /* 0x0000001629117c36 */ /* 0x040fe20008000000 */
[----:B------:R-:W1:Y:S01]  /*53f20*/  LDCU UR32, c[0x0][0x39c] ;  /* 0x00007380ff2077ac */ /* 0x000e620008000800 */
[----:B------:R-:W-:Y:S01]  /*53f30*/  ISETP.LT.AND P6, PT, R240, UR52, !P6 ;  /* 0x00000034f0007c0c */ /* 0x000fe2000f7c1270 */
[----:B----4-:R-:W-:Y:S01]  /*53f40*/  IMAD.WIDE R4, R41, 0x4, R2 ;  /* 0x0000000429047825 */ /* 0x010fe200078e0202 */
[----:B------:R-:W-:Y:S01]  /*53f50*/  IADD3 R0, PT, PT, R242, 0x32, RZ ;  /* 0x00000032f2007810 */ /* 0x000fe20007ffe0ff */
[----:B------:R-:W4:Y:S01]  /*53f60*/  LDCU UR44, c[0x0][0x3b8] ;  /* 0x00007700ff2c77ac */ /* 0x000f220008000800 */
[----:B------:R1:W-:Y:S01]  /*53f70*/  @P4 STG.E desc[UR10][R6.64], R115 ;  /* 0x0000007306004986 */ /* 0x0003e2000c10190a */
[----:B------:R-:W3:Y:S01]  /*53f80*/  LDCU UR70, c[0x0][0x398] ;  /* 0x00007300ff4677ac */ /* 0x000ee20008000800 */
[----:B--2---:R-:W-:Y:S01]  /*53f90*/  ISETP.LT.AND P4, PT, R243, UR20, !P1 ;  /* 0x00000014f3007c0c */ /* 0x004fe2000cf81270 */
[----:B------:R-:W-:Y:S01]  /*53fa0*/  IMAD.WIDE R10, R41, 0x4, R8 ;  /* 0x00000004290a7825 */ /* 0x000fe200078e0208 */
[----:B------:R2:W-:Y:S01]  /*53fb0*/  @P2 STG.E desc[UR10][R4.64], R19 ;  /* 0x0000001304002986 */ /* 0x0005e2000c10190a */
[----:B------:R-:W3:Y:S01]  /*53fc0*/  LDCU UR64, c[0x0][0x398] ;  /* 0x00007300ff4077ac */ /* 0x000ee20008000800 */
[----:B------:R-:W-:Y:S01]  /*53fd0*/  ISETP.GE.AND P2, PT, R0, UR69, PT ;  /* 0x0000004500007c0c */ /* 0x000fe2000bf46270 */
[C---:B------:R-:W-:Y:S01]  /*53fe0*/  VIADD R37, R17.reuse, UR72 ;  /* 0x0000004811257c36 */ /* 0x040fe20008000000 */
[----:B------:R-:W-:Y:S01]  /*53ff0*/  IADD3 R0, PT, PT, R242, 0x33, RZ ;  /* 0x00000033f2007810 */ /* 0x000fe20007ffe0ff */
[----:B------:R-:W3:Y:S01]  /*54000*/  LDCU UR30, c[0x0][0x39c] ;  /* 0x00007380ff1e77ac */ /* 0x000ee20008000800 */
[----:B-1----:R-:W-:Y:S01]  /*54010*/  IMAD.WIDE R6, R17, 0x4, R2 ;  /* 0x0000000411067825 */ /* 0x002fe200078e0202 */
[----:B------:R-:W-:Y:S01]  /*54020*/  ISETP.LT.AND P1, PT, R240, UR73, !P1 ;  /* 0x00000049f0007c0c */ /* 0x000fe2000cf21270 */
[----:B------:R1:W-:Y:S01]  /*54030*/  @P5 STG.E desc[UR10][R10.64], R131 ;  /* 0x000000830a005986 */ /* 0x0003e2000c10190a */
[----:B------:R-:W4:Y:S01]  /*54040*/  LDCU UR42, c[0x0][0x3b8] ;  /* 0x00007700ff2a77ac */ /* 0x000f220008000800 */
[----:B------:R-:W-:Y:S01]  /*54050*/  ISETP.LT.AND P5, PT, R243, UR67, !P2 ;  /* 0x00000043f3007c0c */ /* 0x000fe2000d7a1270 */
[----:B--2---:R-:W-:Y:S01]  /*54060*/  IMAD.WIDE R4, R17, 0x4, R8 ;  /* 0x0000000411047825 */ /* 0x004fe200078e0208 */
[----:B------:R-:W2:Y:S01]  /*54070*/  LDCU UR31, c[0x0][0x398] ;  /* 0x00007300ff1f77ac */ /* 0x000ea20008000800 */
[----:B------:R3:W-:Y:S01]  /*54080*/  @P3 STG.E desc[UR10][R6.64], R108 ;  /* 0x0000006c06003986 */ /* 0x0007e2000c10190a */
[----:B------:R-:W-:Y:S01]  /*54090*/  ISETP.GE.AND P3, PT, R0, UR68, PT ;  /* 0x0000004400007c0c */ /* 0x000fe2000bf66270 */
[----:B------:R-:W2:Y:S01]  /*540a0*/  LDCU UR40, c[0x0][0x398] ;  /* 0x00007300ff2877ac */ /* 0x000ea20008000800 */
[----:B------:R-:W-:-:S02]  /*540b0*/  VIADD R39, R37, UR34 ;  /* 0x0000002225277c36 */ /* 0x000fc40008000000 */
[----:B-1----:R-:W-:Y:S01]  /*540c0*/  IMAD.WIDE R10, R37, 0x4, R2 ;  /* 0x00000004250a7825 */ /* 0x002fe200078e0202 */
[----:B------:R-:W1:Y:S01]  /*540d0*/  LDCU UR62, c[0x0][0x39c] ;  /* 0x00007380ff3e77ac */ /* 0x000e620008000800 */
[----:B------:R-:W-:Y:S01]  /*540e0*/  ISETP.LT.AND P2, PT, R240, UR46, !P2 ;  /* 0x0000002ef0007c0c */ /* 0x000fe2000d741270 */
[----:B------:R2:W-:Y:S01]  /*540f0*/  @P6 STG.E desc[UR10][R4.64], R140 ;  /* 0x0000008c04006986 */ /* 0x0005e2000c10190a */
[----:B------:R-:W-:Y:S01]  /*54100*/  IADD3 R0, PT, PT, R242, 0x34, RZ ;  /* 0x00000034f2007810 */ /* 0x000fe20007ffe0ff */
[----:B------:R-:W1:Y:S01]  /*54110*/  LDCU UR65, c[0x0][0x3b8] ;  /* 0x00007700ff4177ac */ /* 0x000e620008000800 */
[----:B---3--:R-:W-:Y:S01]  /*54120*/  ISETP.LT.AND P6, PT, R243, UR25, !P3 ;  /* 0x00000019f3007c0c */ /* 0x008fe2000dfc1270 */
[----:B------:R-:W-:Y:S01]  /*54130*/  IMAD.WIDE R6, R37, 0x4, R8 ;  /* 0x0000000425067825 */ /* 0x000fe200078e0208 */
[----:B------:R-:W3:Y:S01]  /*54140*/  LDCU UR66, c[0x0][0x398] ;  /* 0x00007300ff4277ac */ /* 0x000ee20008000800 */
[----:B------:R1:W-:Y:S01]  /*54150*/  @P4 STG.E desc[UR10][R10.64], R136 ;  /* 0x000000880a004986 */ /* 0x0003e2000c10190a */
[----:B------:R-:W3:Y:S01]  /*54160*/  LDCU UR60, c[0x0][0x398] ;  /* 0x00007300ff3c77ac */ /* 0x000ee20008000800 */
[----:B------:R-:W-:Y:S01]  /*54170*/  ISETP.GE.AND P4, PT, R0, UR32, PT ;  /* 0x0000002000007c0c */ /* 0x000fe2000bf86270 */
[C---:B--2---:R-:W-:Y:S01]  /*54180*/  IMAD.WIDE R4, R39.reuse, 0x4, R2 ;  /* 0x0000000427047825 */ /* 0x044fe200078e0202 */
[----:B------:R-:W-:Y:S01]  /*54190*/  ISETP.LT.AND P3, PT, R240, UR70, !P3 ;  /* 0x00000046f0007c0c */ /* 0x000fe2000df61270 */
[----:B------:R-:W2:Y:S01]  /*541a0*/  LDCU UR61, c[0x0][0x39c] ;  /* 0x00007380ff3d77ac */ /* 0x000ea20008000800 */
[----:B------:R-:W-:Y:S01]  /*541b0*/  IADD3 R0, PT, PT, R242, 0x35, RZ ;  /* 0x00000035f2007810 */ /* 0x000fe20007ffe0ff */
[----:B----4-:R-:W-:Y:S01]  /*541c0*/  VIADD R41, R39, UR44 ;  /* 0x0000002c27297c36 */ /* 0x010fe20008000000 */
[----:B------:R-:W4:Y:S01]  /*541d0*/  LDCU UR41, c[0x0][0x3b8] ;  /* 0x00007700ff2977ac */ /* 0x000f220008000800 */
[----:B------:R3:W-:Y:S01]  /*541e0*/  @P1 STG.E desc[UR10][R6.64], R172 ;  /* 0x000000ac06001986 */ /* 0x0007e2000c10190a */
[----:B------:R-:W2:Y:S01]  /*541f0*/  LDCU UR8, c[0x0][0x398] ;  /* 0x00007300ff0877ac */ /* 0x000ea20008000800 */
[----:B------:R-:W-:Y:S01]  /*54200*/  ISETP.LT.AND P1, PT, R243, UR64, !P4 ;  /* 0x00000040f3007c0c */ /* 0x000fe2000e721270 */
[----:B-1----:R-:W-:Y:S01]  /*54210*/  IMAD.WIDE R10, R39, 0x4, R8 ;  /* 0x00000004270a7825 */ /* 0x002fe200078e0208 */
[----:B------:R1:W-:Y:S01]  /*54220*/  @P5 STG.E desc[UR10][R4.64], R109 ;  /* 0x0000006d04005986 */ /* 0x0003e2000c10190a */
[----:B------:R-:W2:Y:S01]  /*54230*/  LDCU UR18, c[0x0][0x398] ;  /* 0x00007300ff1277ac */ /* 0x000ea20008000800 */
[----:B------:R-:W-:Y:S01]  /*54240*/  ISETP.GE.AND P5, PT, R0, UR30, PT ;  /* 0x0000001e00007c0c */ /* 0x000fe2000bfa6270 */
[C---:B------:R-:W-:Y:S01]  /*54250*/  VIADD R17, R41.reuse, UR42 ;  /* 0x0000002a29117c36 */ /* 0x040fe20008000000 */
[----:B------:R-:W-:Y:S01]  /*54260*/  IADD3 R0, PT, PT, R242, 0x36, RZ ;  /* 0x00000036f2007810 */ /* 0x000fe20007ffe0ff */
[----:B------:R-:W2:Y:S01]  /*54270*/  LDCU UR28, c[0x0][0x39c] ;  /* 0x00007380ff1c77ac */ /* 0x000ea20008000800 */
[----:B---3--:R-:W-:Y:S01]  /*54280*/  IMAD.WIDE R6, R41, 0x4, R2 ;  /* 0x0000000429067825 */ /* 0x008fe200078e0202 */
[----:B------:R-:W-:Y:S01]  /*54290*/  ISETP.LT.AND P4, PT, R240, UR31, !P4 ;  /* 0x0000001ff0007c0c */ /* 0x000fe2000e781270 */
[----:B------:R3:W-:Y:S01]  /*542a0*/  @P2 STG.E desc[UR10][R10.64], R141 ;  /* 0x0000008d0a002986 */ /* 0x0007e2000c10190a */
[----:B------:R-:W2:Y:S01]  /*542b0*/  LDCU UR12, c[0x0][0x3b8] ;  /* 0x00007700ff0c77ac */ /* 0x000ea20008000800 */
[----:B------:R-:W-:Y:S01]  /*542c0*/  ISETP.LT.AND P2, PT, R243, UR40, !P5 ;  /* 0x00000028f3007c0c */ /* 0x000fe2000ef41270 */
[----:B-1----:R-:W-:Y:S01]  /*542d0*/  IMAD.WIDE R4, R41, 0x4, R8 ;  /* 0x0000000429047825 */ /* 0x002fe200078e0208 */
[----:B------:R-:W1:Y:S01]  /*542e0*/  LDCU UR63, c[0x0][0x398] ;  /* 0x00007300ff3f77ac */ /* 0x000e620008000800 */
[----:B------:R2:W-:Y:S01]  /*542f0*/  @P6 STG.E desc[UR10][R6.64], R137 ;  /* 0x0000008906006986 */ /* 0x0005e2000c10190a */
[----:B------:R-:W-:Y:S01]  /*54300*/  ISETP.GE.AND P6, PT, R0, UR62, PT ;  /* 0x0000003e00007c0c */ /* 0x000fe2000bfc6270 */
[----:B------:R-:W1:Y:S01]  /*54310*/  LDCU UR57, c[0x0][0x398] ;  /* 0x00007300ff3977ac */ /* 0x000e620008000800 */
[----:B------:R-:W-:-:S02]  /*54320*/  VIADD R19, R17, UR65 ;  /* 0x0000004111137c36 */ /* 0x000fc40008000000 */
[----:B---3--:R-:W-:Y:S01]  /*54330*/  IMAD.WIDE R10, R17, 0x4, R2 ;  /* 0x00000004110a7825 */ /* 0x008fe200078e0202 */
[----:B------:R-:W3:Y:S01]  /*54340*/  LDCU UR27, c[0x0][0x39c] ;  /* 0x00007380ff1b77ac */ /* 0x000ee20008000800 */
[----:B------:R-:W-:Y:S01]  /*54350*/  ISETP.LT.AND P5, PT, R240, UR66, !P5 ;  /* 0x00000042f0007c0c */ /* 0x000fe2000efa1270 */
[----:B------:R1:W-:Y:S01]  /*54360*/  @P3 STG.E desc[UR10][R4.64], R173 ;  /* 0x000000ad04003986 */ /* 0x0003e2000c10190a */
[----:B------:R-:W-:Y:S01]  /*54370*/  IADD3 R0, PT, PT, R242, 0x37, RZ ;  /* 0x00000037f2007810 */ /* 0x000fe20007ffe0ff */
[----:B------:R-:W3:Y:S01]  /*54380*/  LDCU UR43, c[0x0][0x3b8] ;  /* 0x00007700ff2b77ac */ /* 0x000ee20008000800 */
[----:B------:R-:W-:Y:S01]  /*54390*/  ISETP.LT.AND P3, PT, R243, UR60, !P6 ;  /* 0x0000003cf3007c0c */ /* 0x000fe2000f761270 */
[----:B--2---:R-:W-:Y:S01]  /*543a0*/  IMAD.WIDE R6, R17, 0x4, R8 ;  /* 0x0000000411067825 */ /* 0x004fe200078e0208 */
[----:B------:R-:W2:Y:S01]  /*543b0*/  LDCU UR37, c[0x0][0x398] ;  /* 0x00007300ff2577ac */ /* 0x000ea20008000800 */
[----:B------:R3:W-:Y:S01]  /*543c0*/  @P1 STG.E desc[UR10][R10.64], R110 ;  /* 0x0000006e0a001986 */ /* 0x0007e2000c10190a */
[----:B------:R-:W2:Y:S01]  /*543d0*/  LDCU UR4, c[0x0][0x398] ;  /* 0x00007300ff0477ac */ /* 0x000ea20008000800 */
[----:B------:R-:W-:Y:S01]  /*543e0*/  ISETP.GE.AND P1, PT, R0, UR61, PT ;  /* 0x0000003d00007c0c */ /* 0x000fe2000bf26270 */
[C---:B-1----:R-:W-:Y:S01]  /*543f0*/  IMAD.WIDE R4, R19.reuse, 0x4, R2 ;  /* 0x0000000413047825 */ /* 0x042fe200078e0202 */
[----:B------:R-:W-:Y:S01]  /*54400*/  ISETP.LT.AND P6, PT, R240, UR8, !P6 ;  /* 0x00000008f0007c0c */ /* 0x000fe2000f7c1270 */
[----:B------:R-:W1:Y:S01]  /*54410*/  LDCU UR55, c[0x0][0x39c] ;  /* 0x00007380ff3777ac */ /* 0x000e620008000800 */
[----:B------:R-:W-:Y:S01]  /*54420*/  IADD3 R0, PT, PT, R242, 0x38, RZ ;  /* 0x00000038f2007810 */ /* 0x000fe20007ffe0ff */
[----:B----4-:R-:W-:Y:S01]  /*54430*/  VIADD R37, R19, UR41 ;  /* 0x0000002913257c36 */ /* 0x010fe20008000000 */
[----:B------:R-:W4:Y:S01]  /*54440*/  LDCU UR58, c[0x0][0x3b8] ;  /* 0x00007700ff3a77ac */ /* 0x000f220008000800 */
[----:B------:R2:W-:Y:S01]  /*54450*/  @P4 STG.E desc[UR10][R6.64], R142 ;  /* 0x0000008e06004986 */ /* 0x0005e2000c10190a */
[----:B------:R-:W1:Y:S01]  /*54460*/  LDCU UR59, c[0x0][0x398] ;  /* 0x00007300ff3b77ac */ /* 0x000e620008000800 */
[----:B------:R-:W-:Y:S01]  /*54470*/  ISETP.LT.AND P4, PT, R243, UR18, !P1 ;  /* 0x00000012f3007c0c */ /* 0x000fe2000cf81270 */
[----:B---3--:R-:W-:Y:S01]  /*54480*/  IMAD.WIDE R10, R19, 0x4, R8 ;  /* 0x00000004130a7825 */ /* 0x008fe200078e0208 */
[----:B------:R3:W-:Y:S01]  /*54490*/  @P2 STG.E desc[UR10][R4.64], R138 ;  /* 0x0000008a04002986 */ /* 0x0007e2000c10190a */
[----:B------:R-:W1:Y:S01]  /*544a0*/  LDCU UR53, c[0x0][0x398] ;  /* 0x00007300ff3577ac */ /* 0x000e620008000800 */
[----:B------:R-:W-:Y:S01]  /*544b0*/  ISETP.GE.AND P2, PT, R0, UR28, PT ;  /* 0x0000001c00007c0c */ /* 0x000fe2000bf46270 */
[C---:B------:R-:W-:Y:S01]  /*544c0*/  VIADD R39, R37.reuse, UR12 ;  /* 0x0000000c25277c36 */ /* 0x040fe20008000000 */
[----:B------:R-:W-:Y:S01]  /*544d0*/  IADD3 R0, PT, PT, R242, 0x39, RZ ;  /* 0x00000039f2007810 */ /* 0x000fe20007ffe0ff */
[----:B------:R-:W1:Y:S01]  /*544e0*/  LDCU UR54, c[0x0][0x39c] ;  /* 0x00007380ff3677ac */ /* 0x000e620008000800 */
[----:B--2---:R-:W-:Y:S01]  /*544f0*/  IMAD.WIDE R6, R37, 0x4, R2 ;  /* 0x0000000425067825 */ /* 0x004fe200078e0202 */
[----:B------:R-:W-:Y:S01]  /*54500*/  ISETP.LT.AND P1, PT, R240, UR63, !P1 ;  /* 0x0000003ff0007c0c */ /* 0x000fe2000cf21270 */
[----:B------:R2:W-:Y:S01]  /*54510*/  @P5 STG.E desc[UR10][R10.64], R174 ;  /* 0x000000ae0a005986 */ /* 0x0005e2000c10190a */
[----:B------:R-:W1:Y:S01]  /*54520*/  LDCU UR29, c[0x0][0x3b8] ;  /* 0x00007700ff1d77ac */ /* 0x000e620008000800 */
[----:B------:R-:W-:Y:S01]  /*54530*/  ISETP.LT.AND P5, PT, R243, UR57, !P2 ;  /* 0x00000039f3007c0c */ /* 0x000fe2000d7a1270 */
[----:B---3--:R-:W-:Y:S01]  /*54540*/  IMAD.WIDE R4, R37, 0x4, R8 ;  /* 0x0000000425047825 */ /* 0x008fe200078e0208 */
[----:B------:R-:W3:Y:S01]  /*54550*/  LDCU UR38, c[0x0][0x398] ;  /* 0x00007300ff2677ac */ /* 0x000ee20008000800 */
[----:B------:R1:W-:Y:S01]  /*54560*/  @P3 STG.E desc[UR10][R6.64], R111 ;  /* 0x0000006f06003986 */ /* 0x0003e2000c10190a */
[----:B------:R-:W-:Y:S01]  /*54570*/  ISETP.GE.AND P3, PT, R0, UR27, PT ;  /* 0x0000001b00007c0c */ /* 0x000fe2000bf66270 */
[----:B------:R-:W3:Y:S01]  /*54580*/  LDCU UR16, c[0x0][0x398] ;  /* 0x00007300ff1077ac */ /* 0x000ee20008000800 */
[----:B------:R-:W-:-:S02]  /*54590*/  VIADD R17, R39, UR43 ;  /* 0x0000002b27117c36 */ /* 0x000fc40008000000 */
[----:B--2---:R-:W-:Y:S01]  /*545a0*/  IMAD.WIDE R10, R39, 0x4, R2 ;  /* 0x00000004270a7825 */ /* 0x004fe200078e0202 */
[----:B------:R-:W2:Y:S01]  /*545b0*/  LDCU UR77, c[0x0][0x39c] ;  /* 0x00007380ff4d77ac */ /* 0x000ea20008000800 */
[----:B------:R-:W-:Y:S01]  /*545c0*/  ISETP.LT.AND P2, PT, R240, UR37, !P2 ;  /* 0x00000025f0007c0c */ /* 0x000fe2000d741270 */
[----:B------:R3:W-:Y:S01]  /*545d0*/  @P6 STG.E desc[UR10][R4.64], R143 ;  /* 0x0000008f04006986 */ /* 0x0007e2000c10190a */
[----:B------:R-:W-:Y:S01]  /*545e0*/  IADD3 R0, PT, PT, R242, 0x3a, RZ ;  /* 0x0000003af2007810 */ /* 0x000fe20007ffe0ff */
[----:B------:R-:W2:Y:S01]  /*545f0*/  LDCU UR33, c[0x0][0x3b8] ;  /* 0x00007700ff2177ac */ /* 0x000ea20008000800 */
[----:B------:R-:W-:Y:S01]  /*54600*/  ISETP.LT.AND P6, PT, R243, UR4, !P3 ;  /* 0x00000004f3007c0c */ /* 0x000fe2000dfc1270 */
[----:B-1----:R-:W-:Y:S01]  /*54610*/  IMAD.WIDE R6, R39, 0x4, R8 ;  /* 0x0000000427067825 */ /* 0x002fe200078e0208 */
[----:B------:R-:W1:Y:S01]  /*54620*/  LDCU UR56, c[0x0][0x398] ;  /* 0x00007300ff3877ac */ /* 0x000e620008000800 */
[----:B------:R2:W-:Y:S01]  /*54630*/  @P4 STG.E desc[UR10][R10.64], R139 ;  /* 0x0000008b0a004986 */ /* 0x0005e2000c10190a */
[----:B------:R-:W1:Y:S01]  /*54640*/  LDCU UR36, c[0x0][0x398] ;  /* 0x00007300ff2477ac */ /* 0x000e620008000800 */
[----:B------:R-:W-:Y:S01]  /*54650*/  ISETP.GE.AND P4, PT, R0, UR55, PT ;  /* 0x0000003700007c0c */ /* 0x000fe2000bf86270 */
[C---:B---3--:R-:W-:Y:S01]  /*54660*/  IMAD.WIDE R4, R17.reuse, 0x4, R2 ;  /* 0x0000000411047825 */ /* 0x048fe200078e0202 */
[----:B------:R-:W-:Y:S01]  /*54670*/  ISETP.LT.AND P3, PT, R240, UR59, !P3 ;  /* 0x0000003bf0007c0c */ /* 0x000fe2000df61270 */
[----:B------:R-:W3:Y:S01]  /*54680*/  LDCU UR39, c[0x0][0x39c] ;  /* 0x00007380ff2777ac */ /* 0x000ee20008000800 */
[----:B------:R-:W-:Y:S01]  /*54690*/  IADD3 R0, PT, PT, R242, 0x3b, RZ ;  /* 0x0000003bf2007810 */ /* 0x000fe20007ffe0ff */
[----:B----4-:R-:W-:Y:S01]  /*546a0*/  VIADD R19, R17, UR58 ;  /* 0x0000003a11137c36 */ /* 0x010fe20008000000 */
[----:B------:R-:W4:Y:S01]  /*546b0*/  LDCU UR24, c[0x0][0x3b8] ;  /* 0x00007700ff1877ac */ /* 0x000f220008000800 */
[----:B------:R1:W-:Y:S01]  /*546c0*/  @P1 STG.E desc[UR10][R6.64], R175 ;  /* 0x000000af06001986 */ /* 0x0003e2000c10190a */
[----:B------:R-:W3:Y:S01]  /*546d0*/  LDCU UR76, c[0x0][0x398] ;  /* 0x00007300ff4c77ac */ /* 0x000ee20008000800 */
[----:B------:R-:W-:Y:S01]  /*546e0*/  ISETP.LT.AND P1, PT, R243, UR53, !P4 ;  /* 0x00000035f3007c0c */ /* 0x000fe2000e721270 */
[----:B--2---:R-:W-:Y:S01]  /*546f0*/  IMAD.WIDE R10, R17, 0x4, R8 ;  /* 0x00000004110a7825 */ /* 0x004fe200078e0208 */
        /* <DEDUP_REMOVED lines=9> */
[----:B------:R-:W3:Y:S01]  /*54790*/  LDCU UR48, c[0x0][0x3b8] ;  /* 0x00007700ff3077ac */ /* 0x000ee20008000800 */
        /* <DEDUP_REMOVED lines=345> */
[----:B------:R-:W2:Y:S01]  /*55d30*/  LDCU UR55, c[0x0][0x398] ;  /* 0x00007300ff3777ac */ /* 0x000ea20008000800 */
[C---:B-1----:R-:W-:Y:S01]  /*55d40*/  IMAD.WIDE R6, R17.reuse, 0x4, R2 ;  /* 0x0000000411067825 */ /* 0x042fe200078e0202 */
[----:B------:R-:W-:Y:S01]  /*55d50*/  ISETP.LT.AND P1, PT, R240, UR61, !P1 ;  /* 0x0000003df0007c0c */ /* 0x000fe2000cf21270 */
[----:B------:R-:W1:Y:S02]  /*55d60*/  LDCU UR38, c[0x0][0x39c] ;  /* 0x00007380ff2677ac */ /* 0x000e640008000800 */
[C---:B------:R-:W-:Y:S01]  /*55d70*/  VIADD R19, R17.reuse, UR60 ;  /* 0x0000003c11137c36 */ /* 0x040fe20008000000 */
[----:B------:R2:W-:Y:S01]  /*55d80*/  @P5 STG.E desc[UR10][R10.64], R217 ;  /* 0x000000d90a005986 */ /* 0x0005e2000c10190a */
[----:B---3--:R-:W-:Y:S01]  /*55d90*/  IMAD.WIDE R4, R17, 0x4, R8 ;  /* 0x0000000411047825 */ /* 0x008fe200078e0208 */
[----:B------:R-:W3:Y:S01]  /*55da0*/  LDCU UR4, c[0x0][0x3b8] ;  /* 0x00007700ff0477ac */ /* 0x000ee20008000800 */
[----:B------:R-:W-:Y:S01]  /*55db0*/  ISETP.LT.AND P5, PT, R243, UR43, !P2 ;  /* 0x0000002bf3007c0c */ /* 0x000fe2000d7a1270 */
[----:B------:R1:W-:Y:S01]  /*55dc0*/  @P3 STG.E desc[UR10][R6.64], R178 ;  /* 0x000000b206003986 */ /* 0x0003e2000c10190a */
[----:B------:R-:W-:Y:S01]  /*55dd0*/  ISETP.GE.AND P3, PT, R0, UR37, PT ;  /* 0x0000002500007c0c */ /* 0x000fe2000bf66270 */
[----:B------:R-:W3:Y:S01]  /*55de0*/  LDCU UR33, c[0x0][0x398] ;  /* 0x00007300ff2177ac */ /* 0x000ee20008000800 */
[----:B------:R-:W-:Y:S01]  /*55df0*/  ISETP.LT.AND P2, PT, R240, UR28, !P2 ;  /* 0x0000001cf0007c0c */ /* 0x000fe2000d741270 */
[----:B------:R3:W-:Y:S01]  /*55e00*/  @P6 STG.E desc[UR10][R4.64], R210 ;  /* 0x000000d204006986 */ /* 0x0007e2000c10190a */
[----:B------:R-:W3:Y:S01]  /*55e10*/  LDCU UR54, c[0x0][0x398] ;  /* 0x00007300ff3677ac */ /* 0x000ee20008000800 */
[----:B--2---:R-:W-:Y:S01]  /*55e20*/  IMAD.WIDE R10, R19, 0x4, R2 ;  /* 0x00000004130a7825 */ /* 0x004fe200078e0202 */
[----:B------:R-:W-:Y:S01]  /*55e30*/  IADD3 R0, PT, PT, R242, 0x58, RZ ;  /* 0x00000058f2007810 */ /* 0x000fe20007ffe0ff */
[----:B------:R-:W2:Y:S01]  /*55e40*/  LDCU UR53, c[0x0][0x3b8] ;  /* 0x00007700ff3577ac */ /* 0x000ea20008000800 */
[----:B------:R-:W-:Y:S01]  /*55e50*/  ISETP.LT.AND P6, PT, R243, UR58, !P3 ;  /* 0x0000003af3007c0c */ /* 0x000fe2000dfc1270 */
[C---:B------:R-:W-:Y:S01]  /*55e60*/  VIADD R21, R19.reuse, UR18 ;  /* 0x0000001213157c36 */ /* 0x040fe20008000000 */
[----:B------:R2:W-:Y:S01]  /*55e70*/  @P4 STG.E desc[UR10][R10.64], R154 ;  /* 0x0000009a0a004986 */ /* 0x0005e2000c10190a */
[----:B------:R-:W2:Y:S01]  /*55e80*/  LDCU UR56, c[0x0][0x39c] ;  /* 0x00007380ff3877ac */ /* 0x000ea20008000800 */
[----:B-1----:R-:W-:Y:S01]  /*55e90*/  IMAD.WIDE R6, R19, 0x4, R8 ;  /* 0x0000000413067825 */ /* 0x002fe200078e0208 */
[----:B------:R-:W-:Y:S01]  /*55ea0*/  ISETP.GE.AND P4, PT, R0, UR59, PT ;  /* 0x0000003b00007c0c */ /* 0x000fe2000bf86270 */
[----:B------:R-:W1:Y:S02]  /*55eb0*/  LDCU UR74, c[0x0][0x39c] ;  /* 0x00007380ff4a77ac */ /* 0x000e640008000800 */
[----:B----4-:R-:W-:-:S02]  /*55ec0*/  VIADD R23, R21, UR57 ;  /* 0x0000003915177c36 */ /* 0x010fc40008000000 */
[----:B---3--:R-:W-:Y:S01]  /*55ed0*/  IMAD.WIDE R4, R21, 0x4, R2 ;  /* 0x0000000415047825 */ /* 0x008fe200078e0202 */
[----:B------:R-:W-:Y:S01]  /*55ee0*/  ISETP.LT.AND P3, PT, R240, UR27, !P3 ;  /* 0x0000001bf0007c0c */ /* 0x000fe2000df61270 */
[----:B------:R3:W-:Y:S01]  /*55ef0*/  @P1 STG.E desc[UR10][R6.64], R218 ;  /* 0x000000da06001986 */ /* 0x0007e2000c10190a */
[----:B------:R-:W4:Y:S01]  /*55f00*/  LDCU UR24, c[0x0][0x398] ;  /* 0x00007300ff1877ac */ /* 0x000f220008000800 */
[----:B------:R-:W-:Y:S01]  /*55f10*/  VIADD R0, R242, 0x59 ;  /* 0x00000059f2007836 */ /* 0x000fe20000000000 */
[----:B------:R-:W-:Y:S01]  /*55f20*/  ISETP.LT.AND P1, PT, R243, UR29, !P4 ;  /* 0x0000001df3007c0c */ /* 0x000fe2000e721270 */
[----:B--2---:R-:W-:Y:S01]  /*55f30*/  IMAD.WIDE R10, R21, 0x4, R8 ;  /* 0x00000004150a7825 */ /* 0x004fe200078e0208 */
[----:B------:R-:W2:Y:S01]  /*55f40*/  LDCU UR76, c[0x0][0x39c] ;  /* 0x00007380ff4c77ac */ /* 0x000ea20008000800 */
[----:B------:R-:W-:Y:S01]  /*55f50*/  ISETP.LT.AND P4, PT, R240, UR55, !P4 ;  /* 0x00000037f0007c0c */ /* 0x000fe2000e781270 */
[----:B------:R1:W-:Y:S01]  /*55f60*/  @P5 STG.E desc[UR10][R4.64], R179 ;  /* 0x000000b304005986 */ /* 0x0003e2000c10190a */
[C---:B------:R-:W-:Y:S01]  /*55f70*/  IMAD.WIDE R16, R23.reuse, 0x4, R2 ;  /* 0x0000000417107825 */ /* 0x040fe200078e0202 */
[----:B------:R-:W2:Y:S01]  /*55f80*/  LDCU UR77, c[0x0][0x398] ;  /* 0x00007300ff4d77ac */ /* 0x000ea20008000800 */
[----:B------:R-:W-:Y:S01]  /*55f90*/  ISETP.GE.AND P5, PT, R0, UR38, PT ;  /* 0x0000002600007c0c */ /* 0x000fe2000bfa6270 */
[----:B------:R-:W2:Y:S01]  /*55fa0*/  LDCU UR16, c[0x0][0x3b8] ;  /* 0x00007700ff1077ac */ /* 0x000ea20008000800 */
[C---:B------:R-:W-:Y:S01]  /*55fb0*/  VIADD R25, R23.reuse, UR4 ;  /* 0x0000000417197c36 */ /* 0x040fe20008000000 */
[----:B------:R1:W-:Y:S01]  /*55fc0*/  @P2 STG.E desc[UR10][R10.64], R211 ;  /* 0x000000d30a002986 */ /* 0x0003e2000c10190a */
[----:B------:R-:W2:Y:S01]  /*55fd0*/  LDCU UR48, c[0x0][0x398] ;  /* 0x00007300ff3077ac */ /* 0x000ea20008000800 */
[----:B---3--:R-:W-:-:S02]  /*55fe0*/  IMAD.WIDE R6, R23, 0x4, R8 ;  /* 0x0000000417067825 */ /* 0x008fc400078e0208 */
[----:B------:R-:W-:Y:S01]  /*55ff0*/  @P6 STG.E desc[UR10][R16.64], R155 ;  /* 0x0000009b10006986 */ /* 0x000fe2000c10190a */
[----:B------:R-:W-:Y:S01]  /*56000*/  ISETP.LT.AND P6, PT, R243, UR33, !P5 ;  /* 0x00000021f3007c0c */ /* 0x000fe2000efc1270 */
[----:B------:R-:W3:Y:S01]  /*56010*/  LDCU UR36, c[0x0][0x3b8] ;  /* 0x00007700ff2477ac */ /* 0x000ee20008000800 */
[----:B------:R-:W-:Y:S01]  /*56020*/  IADD3 R0, PT, PT, R242, 0x5a, RZ ;  /* 0x0000005af2007810 */ /* 0x000fe20007ffe0ff */
[C---:B------:R-:W-:Y:S01]  /*56030*/  IMAD.WIDE R18, R25.reuse, 0x4, R2 ;  /* 0x0000000419127825 */ /* 0x040fe200078e0202 */
[----:B------:R-:W-:Y:S01]  /*56040*/  ISETP.LT.AND P5, PT, R240, UR54, !P5 ;  /* 0x00000036f0007c0c */ /* 0x000fe2000efa1270 */
[----:B------:R-:W2:Y:S01]  /*56050*/  LDCU UR39, c[0x0][0x398] ;  /* 0x00007300ff2777ac */ /* 0x000ea20008000800 */
[C---:B------:R-:W-:Y:S01]  /*56060*/  IADD3 R27, PT, PT, R25.reuse, UR53, RZ ;  /* 0x00000035191b7c10 */ /* 0x040fe2000fffe0ff */
[--C-:B-1----:R-:W-:Y:S01]  /*56070*/  IMAD.WIDE R4, R25, 0x4, R8.reuse ;  /* 0x0000000419047825 */ /* 0x102fe200078e0208 */
[----:B------:R-:W-:Y:S01]  /*56080*/  IADD3 R10, PT, PT, R242, 0x5c, RZ ;  /* 0x0000005cf20a7810 */ /* 0x000fe20007ffe0ff */
[----:B------:R1:W-:Y:S01]  /*56090*/  @P3 STG.E desc[UR10][R6.64], R219 ;  /* 0x000000db06003986 */ /* 0x0003e2000c10190a */
[----:B------:R-:W-:Y:S01]  /*560a0*/  ISETP.GE.AND P2, PT, R0, UR56, PT ;  /* 0x0000003800007c0c */ /* 0x000fe2000bf46270 */
[----:B------:R-:W-:Y:S01]  /*560b0*/  VIADD R0, R242, 0x5b ;  /* 0x0000005bf2007836 */ /* 0x000fe20000000000 */
[----:B------:R-:W3:Y:S01]  /*560c0*/  LDCU UR45, c[0x0][0x39c] ;  /* 0x00007380ff2d77ac */ /* 0x000ee20008000800 */
[----:B------:R-:W-:Y:S01]  /*560d0*/  @P1 STG.E desc[UR10][R18.64], R88 ;  /* 0x0000005812001986 */ /* 0x000fe2000c10190a */
[----:B------:R-:W3:Y:S03]  /*560e0*/  LDCU UR51, c[0x0][0x398] ;  /* 0x00007300ff3377ac */ /* 0x000ee60008000800 */
[----:B------:R3:W-:Y:S01]  /*560f0*/  @P4 STG.E desc[UR10][R4.64], R156 ;  /* 0x0000009c04004986 */ /* 0x0007e2000c10190a */
[----:B------:R-:W-:Y:S01]  /*56100*/  ISETP.GE.AND P4, PT, R10, UR74, PT ;  /* 0x0000004a0a007c0c */ /* 0x000fe2000bf86270 */
[C---:B------:R-:W-:Y:S01]  /*56110*/  IMAD.WIDE R10, R27.reuse, 0x4, R8 ;  /* 0x000000041b0a7825 */ /* 0x040fe200078e0208 */
[----:B------:R-:W3:Y:S03]  /*56120*/  LDCU UR35, c[0x0][0x398] ;  /* 0x00007300ff2377ac */ /* 0x000ee60008000800 */
[----:B-1----:R-:W-:Y:S01]  /*56130*/  IMAD.WIDE R6, R27, 0x4, R2 ;  /* 0x000000041b067825 */ /* 0x002fe200078e0202 */
[----:B------:R-:W1:Y:S01]  /*56140*/  LDCU UR47, c[0x0][0x3b8] ;  /* 0x00007700ff2f77ac */ /* 0x000e620008000800 */
[----:B----4-:R-:W-:-:S02]  /*56150*/  ISETP.LT.AND P3, PT, R243, UR24, !P2 ;  /* 0x00000018f3007c0c */ /* 0x010fc4000d761270 */
[----:B--2---:R-:W-:Y:S01]  /*56160*/  ISETP.GE.AND P1, PT, R0, UR76, PT ;  /* 0x0000004c00007c0c */ /* 0x004fe2000bf26270 */
[----:B------:R-:W2:Y:S01]  /*56170*/  LDCU UR50, c[0x0][0x398] ;  /* 0x00007300ff3277ac */ /* 0x000ea20008000800 */
[----:B------:R-:W-:Y:S01]  /*56180*/  ISETP.LT.AND P2, PT, R240, UR77, !P2 ;  /* 0x0000004df0007c0c */ /* 0x000fe2000d741270 */
[----:B------:R-:W-:Y:S01]  /*56190*/  VIADD R17, R27, UR16 ;  /* 0x000000101b117c36 */ /* 0x000fe20008000000 */
[----:B------:R4:W-:Y:S01]  /*561a0*/  @P6 STG.E desc[UR10][R6.64], R28 ;  /* 0x0000001c06006986 */ /* 0x0009e2000c10190a */
[----:B------:R-:W1:Y:S03]  /*561b0*/  LDCU UR22, c[0x0][0x398] ;  /* 0x00007300ff1677ac */ /* 0x000e660008000800 */
[----:B------:R2:W-:Y:S01]  /*561c0*/  @P5 STG.E desc[UR10][R10.64], R212 ;  /* 0x000000d40a005986 */ /* 0x0005e2000c10190a */
[----:B------:R-:W1:Y:S01]  /*561d0*/  LDCU UR75, c[0x0][0x3b8] ;  /* 0x00007700ff4b77ac */ /* 0x000e620008000800 */
[----:B------:R-:W-:Y:S01]  /*561e0*/  ISETP.LT.AND P5, PT, R243, UR48, !P1 ;  /* 0x00000030f3007c0c */ /* 0x000fe2000cfa1270 */
[C---:B---3--:R-:W-:Y:S01]  /*561f0*/  IMAD.WIDE R4, R17.reuse, 0x4, R2 ;  /* 0x0000000411047825 */ /* 0x048fe200078e0202 */
[C---:B------:R-:W-:Y:S01]  /*56200*/  IADD3 R19, PT, PT, R17.reuse, UR36, RZ ;  /* 0x0000002411137c10 */ /* 0x040fe2000fffe0ff */
[----:B------:R-:W3:Y:S01]  /*56210*/  LDCU UR71, c[0x0][0x39c] ;  /* 0x00007380ff4777ac */ /* 0x000ee20008000800 */
[----:B------:R-:W-:Y:S01]  /*56220*/  IADD3 R0, PT, PT, R242, 0x5d, RZ ;  /* 0x0000005df2007810 */ /* 0x000fe20007ffe0ff */
[----:B------:R-:W3:Y:S01]  /*56230*/  LDS.128 R24, [R252] ;  /* 0x00000000fc187984 */ /* 0x000ee20000000c00 */
[----:B----4-:R-:W-:Y:S01]  /*56240*/  IMAD.WIDE R6, R17, 0x4, R8 ;  /* 0x0000000411067825 */ /* 0x010fe200078e0208 */
[----:B------:R-:W4:Y:S01]  /*56250*/  LDCU UR20, c[0x0][0x39c] ;  /* 0x00007380ff1477ac */ /* 0x000f220008000800 */
[----:B------:R-:W-:Y:S01]  /*56260*/  ISETP.GE.AND P6, PT, R0, UR45, PT ;  /* 0x0000002d00007c0c */ /* 0x000fe2000bfc6270 */
[----:B------:R4:W-:Y:S01]  /*56270*/  @P3 STG.E desc[UR10][R4.64], R89 ;  /* 0x0000005904003986 */ /* 0x0009e2000c10190a */
[----:B--2---:R-:W-:Y:S01]  /*56280*/  IMAD.WIDE R10, R19, 0x4, R2 ;  /* 0x00000004130a7825 */ /* 0x004fe200078e0202 */
[----:B------:R-:W2:Y:S01]  /*56290*/  LDCU UR52, c[0x0][0x398] ;  /* 0x00007300ff3477ac */ /* 0x000ea20008000800 */
[C---:B------:R-:W-:Y:S01]  /*562a0*/  ISETP.LT.AND P1, PT, R240.reuse, UR39, !P1 ;  /* 0x00000027f0007c0c */ /* 0x040fe2000cf21270 */
[----:B------:R2:W-:Y:S01]  /*562b0*/  @P2 STG.E desc[UR10][R6.64], R157 ;  /* 0x0000009d06002986 */ /* 0x0005e2000c10190a */
[----:B------:R-:W-:Y:S01]  /*562c0*/  ISETP.LT.AND P2, PT, R243, UR51, !P4 ;  /* 0x00000033f3007c0c */ /* 0x000fe2000e741270 */
[----:B------:R-:W3:Y:S01]  /*562d0*/  LDCU UR72, c[0x0][0x398] ;  /* 0x00007300ff4877ac */ /* 0x000ee20008000800 */
[C---:B------:R-:W-:Y:S01]  /*562e0*/  IMAD.WIDE R16, R19.reuse, 0x4, R8 ;  /* 0x0000000413107825 */ /* 0x040fe200078e0208 */
[----:B------:R2:W-:Y:S01]  /*562f0*/  @P5 STG.E desc[UR10][R10.64], R29 ;  /* 0x0000001d0a005986 */ /* 0x0005e2000c10190a */
[----:B------:R-:W-:Y:S01]  /*56300*/  ISETP.LT.AND P4, PT, R240, UR35, !P4 ;  /* 0x00000023f0007c0c */ /* 0x000fe2000e781270 */
[----:B------:R-:W3:Y:S01]  /*56310*/  LDCU UR49, c[0x0][0x3b8] ;  /* 0x00007700ff3177ac */ /* 0x000ee20008000800 */
[----:B-1----:R-:W-:Y:S01]  /*56320*/  VIADD R19, R19, UR47 ;  /* 0x0000002f13137c36 */ /* 0x002fe20008000000 */
[----:B------:R-:W-:Y:S01]  /*56330*/  ISETP.LT.AND P5, PT, R243, UR50, !P6 ;  /* 0x00000032f3007c0c */ /* 0x000fe2000f7a1270 */
[----:B------:R-:W1:Y:S01]  /*56340*/  LDCU UR73, c[0x0][0x398] ;  /* 0x00007300ff4977ac */ /* 0x000e620008000800 */
[----:B------:R-:W-:Y:S01]  /*56350*/  VIADD R0, R242, 0x5e ;  /* 0x0000005ef2007836 */ /* 0x000fe20000000000 */
[----:B------:R-:W-:Y:S01]  /*56360*/  ISETP.LT.AND P6, PT, R240, UR22, !P6 ;  /* 0x00000016f0007c0c */ /* 0x000fe2000f7c1270 */
[----:B------:R-:W1:Y:S01]  /*56370*/  LDCU UR26, c[0x0][0x3b8] ;  /* 0x00007700ff1a77ac */ /* 0x000e620008000800 */
[C---:B------:R-:W-:Y:S01]  /*56380*/  VIADD R21, R19.reuse, UR75 ;  /* 0x0000004b13157c36 */ /* 0x040fe20008000000 */
[----:B------:R-:W1:Y:S01]  /*56390*/  LDCU UR67, c[0x0][0x39c] ;  /* 0x00007380ff4377ac */ /* 0x000e620008000800 */
[C---:B----4-:R-:W-:Y:S01]  /*563a0*/  IMAD.WIDE R4, R19.reuse, 0x4, R2 ;  /* 0x0000000413047825 */ /* 0x050fe200078e0202 */
[----:B---3--:R-:W-:Y:S01]  /*563b0*/  ISETP.GE.AND P3, PT, R0, UR71, PT ;  /* 0x0000004700007c0c */ /* 0x008fe2000bf66270 */
[----:B------:R-:W-:Y:S01]  /*563c0*/  @P1 STG.E desc[UR10][R16.64], R213 ;  /* 0x000000d510001986 */ /* 0x000fe2000c10190a */
[----:B------:R-:W3:Y:S01]  /*563d0*/  LDCU UR25, c[0x0][0x39c] ;  /* 0x00007380ff1977ac */ /* 0x000ee20008000800 */
[----:B--2---:R-:W-:Y:S01]  /*563e0*/  IMAD.WIDE R6, R19, 0x4, R8 ;  /* 0x0000000413067825 */ /* 0x004fe200078e0208 */
[----:B------:R-:W-:Y:S01]  /*563f0*/  IADD3 R0, PT, PT, R242, 0x5f, RZ ;  /* 0x0000005ff2007810 */ /* 0x000fe20007ffe0ff */
[----:B------:R2:W-:Y:S01]  /*56400*/  @P2 STG.E desc[UR10][R4.64], R90 ;  /* 0x0000005a04002986 */ /* 0x0005e2000c10190a */
[----:B------:R-:W4:Y:S01]  /*56410*/  LDCU UR34, c[0x0][0x398] ;  /* 0x00007300ff2277ac */ /* 0x000f220008000800 */
[C---:B------:R-:W-:Y:S01]  /*56420*/  IMAD.WIDE R10, R21.reuse, 0x4, R2 ;  /* 0x00000004150a7825 */ /* 0x040fe200078e0202 */
[----:B------:R-:W-:Y:S01]  /*56430*/  ISETP.GE.AND P1, PT, R0, UR20, PT ;  /* 0x0000001400007c0c */ /* 0x000fe2000bf26270 */
[----:B------:R1:W-:Y:S01]  /*56440*/  @P4 STG.E desc[UR10][R6.64], R158 ;  /* 0x0000009e06004986 */ /* 0x0003e2000c10190a */
[----:B------:R-:W3:Y:S03]  /*56450*/  LDCU UR46, c[0x0][0x398] ;  /* 0x00007300ff2e77ac */ /* 0x000ee60008000800 */
[----:B------:R1:W-:Y:S01]  /*56460*/  @P5 STG.E desc[UR10][R10.64], R30 ;  /* 0x0000001e0a005986 */ /* 0x0003e2000c10190a */
[----:B------:R-:W3:Y:S01]  /*56470*/  LDCU UR44, c[0x0][0x398] ;  /* 0x00007300ff2c77ac */ /* 0x000ee20008000800 */
[----:B--2---:R-:W-:Y:S01]  /*56480*/  IMAD.WIDE R4, R21, 0x4, R8 ;  /* 0x0000000415047825 */ /* 0x004fe200078e0208 */
[----:B------:R-:W2:Y:S01]  /*56490*/  LDCU UR69, c[0x0][0x3b8] ;  /* 0x00007700ff4577ac */ /* 0x000ea20008000800 */
[----:B------:R-:W-:Y:S01]  /*564a0*/  ISETP.LT.AND P5, PT, R243, UR52, !P3 ;  /* 0x00000034f3007c0c */ /* 0x000fe2000dfa1270 */
[----:B------:R-:W2:Y:S01]  /*564b0*/  LDCU UR70, c[0x0][0x398] ;  /* 0x00007300ff4677ac */ /* 0x000ea20008000800 */
[----:B------:R-:W-:Y:S01]  /*564c0*/  ISETP.LT.AND P3, PT, R240, UR72, !P3 ;  /* 0x00000048f0007c0c */ /* 0x000fe2000df61270 */
[----:B------:R2:W-:Y:S01]  /*564d0*/  @P6 STG.E desc[UR10][R4.64], R214 ;  /* 0x000000d604006986 */ /* 0x0005e2000c10190a */
[----:B------:R-:W-:Y:S01]  /*564e0*/  IADD3 R21, PT, PT, R21, UR49, RZ ;  /* 0x0000003115157c10 */ /* 0x000fe2000fffe0ff */
[----:B------:R-:W3:Y:S01]  /*564f0*/  LDCU UR68, c[0x0][0x3b8] ;  /* 0x00007700ff4477ac */ /* 0x000ee20008000800 */
[----:B------:R-:W-:-:S02]  /*56500*/  IADD3 R0, PT, PT, R242, 0x60, RZ ;  /* 0x00000060f2007810 */ /* 0x000fc40007ffe0ff */
[----:B-1----:R-:W-:Y:S01]  /*56510*/  ISETP.LT.AND P6, PT, R243, UR73, !P1 ;  /* 0x00000049f3007c0c */ /* 0x002fe2000cfc1270 */
[----:B------:R-:W1:Y:S01]  /*56520*/  LDCU UR42, c[0x0][0x398] ;  /* 0x00007300ff2a77ac */ /* 0x000e620008000800 */
[C---:B------:R-:W-:Y:S01]  /*56530*/  IADD3 R19, PT, PT, R21.reuse, UR26, RZ ;  /* 0x0000001a15137c10 */ /* 0x040fe2000fffe0ff */
[C---:B------:R-:W-:Y:S01]  /*56540*/  IMAD.WIDE R6, R21.reuse, 0x4, R2 ;  /* 0x0000000415067825 */ /* 0x040fe200078e0202 */
[----:B------:R-:W-:Y:S01]  /*56550*/  ISETP.GE.AND P2, PT, R0, UR67, PT ;  /* 0x0000004300007c0c */ /* 0x000fe2000bf46270 */
[----:B------:R-:W1:Y:S02]  /*56560*/  LDCU UR64, c[0x0][0x39c] ;  /* 0x00007380ff4077ac */ /* 0x000e640008000800 */
[----:B------:R-:W-:Y:S02]  /*56570*/  VIADD R0, R242, 0x61 ;  /* 0x00000061f2007836 */ /* 0x000fe40000000000 */
[----:B------:R-:W-:Y:S01]  /*56580*/  IMAD.WIDE R10, R21, 0x4, R8 ;  /* 0x00000004150a7825 */ /* 0x000fe200078e0208 */
[----:B------:R-:W1:Y:S01]  /*56590*/  LDCU UR31, c[0x0][0x398] ;  /* 0x00007300ff1f77ac */ /* 0x000e620008000800 */
[----:B------:R1:W-:Y:S02]  /*565a0*/  @P5 STG.E desc[UR10][R6.64], R91 ;  /* 0x0000005b06005986 */ /* 0x0003e4000c10190a */
[----:B--2---:R-:W-:Y:S01]  /*565b0*/  IMAD.WIDE R4, R19, 0x4, R2 ;  /* 0x0000000413047825 */ /* 0x004fe200078e0202 */
[----:B------:R-:W2:Y:S01]  /*565c0*/  LDCU UR40, c[0x0][0x39c] ;  /* 0x00007380ff2877ac */ /* 0x000ea20008000800 */
[----:B---3--:R-:W-:Y:S01]  /*565d0*/  ISETP.GE.AND P4, PT, R0, UR25, PT ;  /* 0x0000001900007c0c */ /* 0x008fe2000bf86270 */
[----:B------:R-:W-:Y:S01]  /*565e0*/  @P3 STG.E desc[UR10][R10.64], R159 ;  /* 0x0000009f0a003986 */ /* 0x000fe2000c10190a */
[C---:B----4-:R-:W-:Y:S01]  /*565f0*/  ISETP.LT.AND P1, PT, R240.reuse, UR34, !P1 ;  /* 0x00000022f0007c0c */ /* 0x050fe2000cf21270 */
[----:B------:R-:W3:Y:S01]  /*56600*/  LDCU UR65, c[0x0][0x398] ;  /* 0x00007300ff4177ac */ /* 0x000ee20008000800 */
[----:B------:R-:W-:Y:S01]  /*56610*/  ISETP.LT.AND P3, PT, R243, UR46, !P2 ;  /* 0x0000002ef3007c0c */ /* 0x000fe2000d761270 */
[C---:B------:R-:W-:Y:S01]  /*56620*/  IMAD.WIDE R16, R19.reuse, 0x4, R8 ;  /* 0x0000000413107825 */ /* 0x040fe200078e0208 */
[----:B------:R4:W-:Y:S01]  /*56630*/  @P6 STG.E desc[UR10][R4.64], R31 ;  /* 0x0000001f04006986 */ /* 0x0009e2000c10190a */
[----:B------:R-:W2:Y:S01]  /*56640*/  LDCU UR32, c[0x0][0x3b8] ;  /* 0x00007700ff2077ac */ /* 0x000ea20008000800 */
[----:B------:R-:W-:Y:S01]  /*56650*/  ISETP.LT.AND P2, PT, R240, UR44, !P2 ;  /* 0x0000002cf0007c0c */ /* 0x000fe2000d741270 */
[----:B------:R-:W-:Y:S01]  /*56660*/  VIADD R19, R19, UR69 ;  /* 0x0000004513137c36 */ /* 0x000fe20008000000 */
[----:B------:R-:W-:Y:S01]  /*56670*/  ISETP.LT.AND P6, PT, R243, UR70, !P4 ;  /* 0x00000046f3007c0c */ /* 0x000fe2000e7c1270 */
[----:B------:R-:W2:Y:S01]  /*56680*/  LDCU UR66, c[0x0][0x398] ;  /* 0x00007300ff4277ac */ /* 0x000ea20008000800 */
[----:B------:R-:W-:Y:S01]  /*56690*/  VIADD R0, R242, 0x62 ;  /* 0x00000062f2007836 */ /* 0x000fe20000000000 */
[----:B-1----:R-:W-:Y:S01]  /*566a0*/  ISETP.LT.AND P4, PT, R240, UR42, !P4 ;  /* 0x0000002af0007c0c */ /* 0x002fe2000e781270 */
[C---:B------:R-:W-:Y:S01]  /*566b0*/  VIADD R21, R19.reuse, UR68 ;  /* 0x0000004413157c36 */ /* 0x040fe20008000000 */
[----:B------:R-:W1:Y:S01]  /*566c0*/  LDCU UR30, c[0x0][0x3b8] ;  /* 0x00007700ff1e77ac */ /* 0x000e620008000800 */
[C---:B------:R-:W-:Y:S01]  /*566d0*/  IMAD.WIDE R6, R19.reuse, 0x4, R2 ;  /* 0x0000000413067825 */ /* 0x040fe200078e0202 */
[----:B------:R-:W1:Y:S03]  /*566e0*/  LDCU UR60, c[0x0][0x39c] ;  /* 0x00007380ff3c77ac */ /* 0x000e660008000800 */
[----:B----4-:R-:W-:Y:S01]  /*566f0*/  IMAD.WIDE R4, R19, 0x4, R8 ;  /* 0x0000000413047825 */ /* 0x010fe200078e0208 */
[----:B------:R-:W-:Y:S01]  /*56700*/  ISETP.GE.AND P5, PT, R0, UR64, PT ;  /* 0x0000004000007c0c */ /* 0x000fe2000bfa6270 */
[----:B------:R-:W-:Y:S01]  /*56710*/  @P1 STG.E desc[UR10][R16.64], R215 ;  /* 0x000000d710001986 */ /* 0x000fe2000c10190a */
[----:B------:R-:W4:Y:S01]  /*56720*/  LDCU UR41, c[0x0][0x398] ;  /* 0x00007300ff2977ac */ /* 0x000f220008000800 */
[----:B------:R-:W-:Y:S01]  /*56730*/  IMAD.WIDE R10, R21, 0x4, R2 ;  /* 0x00000004150a7825 */ /* 0x000fe200078e0202 */
[----:B------:R-:W-:Y:S01]  /*56740*/  IADD3 R0, PT, PT, R242, 0x63, RZ ;  /* 0x00000063f2007810 */ /* 0x000fe20007ffe0ff */
[----:B------:R1:W-:Y:S01]  /*56750*/  @P3 STG.E desc[UR10][R6.64], R204 ;  /* 0x000000cc06003986 */ /* 0x0003e2000c10190a */
[----:B------:R-:W4:Y:S03]  /*56760*/  LDCU UR18, c[0x0][0x39c] ;  /* 0x00007380ff1277ac */ /* 0x000f260008000800 */
[----:B------:R4:W-:Y:S01]  /*56770*/  @P2 STG.E desc[UR10][R4.64], R224 ;  /* 0x000000e004002986 */ /* 0x0009e2000c10190a */
[----:B------:R-:W4:Y:S01]  /*56780*/  LDCU UR8, c[0x0][0x398] ;  /* 0x00007300ff0877ac */ /* 0x000f220008000800 */
[----:B--2---:R-:W-:-:S02]  /*56790*/  ISETP.GE.AND P1, PT, R0, UR40, PT ;  /* 0x0000002800007c0c */ /* 0x004fc4000bf26270 */
[----:B------:R2:W-:Y:S01]  /*567a0*/  @P6 STG.E desc[UR10][R10.64], R76 ;  /* 0x0000004c0a006986 */ /* 0x0005e2000c10190a */
[----:B------:R-:W2:Y:S01]  /*567b0*/  LDCU UR12, c[0x0][0x398] ;  /* 0x00007300ff0c77ac */ /* 0x000ea20008000800 */
[----:B------:R-:W-:Y:S01]  /*567c0*/  ISETP.LT.AND P6, PT, R243, UR31, !P5 ;  /* 0x0000001ff3007c0c */ /* 0x000fe2000efc1270 */
[C---:B-1----:R-:W-:Y:S01]  /*567d0*/  IMAD.WIDE R6, R21.reuse, 0x4, R8 ;  /* 0x0000000415067825 */ /* 0x042fe200078e0208 */
[----:B------:R-:W1:Y:S01]  /*567e0*/  LDCU UR62, c[0x0][0x3b8] ;  /* 0x00007700ff3e77ac */ /* 0x000e620008000800 */
[----:B---3--:R-:W-:Y:S01]  /*567f0*/  ISETP.LT.AND P5, PT, R240, UR65, !P5 ;  /* 0x00000041f0007c0c */ /* 0x008fe2000efa1270 */
[----:B------:R-:W3:Y:S01]  /*56800*/  LDS.128 R28, [R252+0x400] ;  /* 0x00040000fc1c7984 */ /* 0x000ee20000000c00 */
[----:B------:R-:W1:Y:S01]  /*56810*/  LDCU UR63, c[0x0][0x398] ;  /* 0x00007300ff3f77ac */ /* 0x000e620008000800 */
[----:B------:R-:W-:Y:S02]  /*56820*/  IADD3 R21, PT, PT, R21, UR32, RZ ;  /* 0x0000002015157c10 */ /* 0x000fe4000fffe0ff */
[----:B------:R1:W-:Y:S01]  /*56830*/  @P4 STG.E desc[UR10][R6.64], R228 ;  /* 0x000000e406004986 */ /* 0x0003e2000c10190a */
[----:B------:R-:W-:Y:S01]  /*56840*/  IADD3 R0, PT, PT, R242, 0x64, RZ ;  /* 0x00000064f2007810 */ /* 0x000fe20007ffe0ff */
[----:B------:R-:W1:Y:S01]  /*56850*/  LDCU UR43, c[0x0][0x398] ;  /* 0x00007300ff2b77ac */ /* 0x000e620008000800 */
[----:B------:R-:W-:Y:S01]  /*56860*/  ISETP.LT.AND P4, PT, R243, UR66, !P1 ;  /* 0x00000042f3007c0c */ /* 0x000fe2000cf81270 */
[----:B------:R-:W1:Y:S01]  /*56870*/  LDCU UR61, c[0x0][0x3b8] ;  /* 0x00007700ff3d77ac */ /* 0x000e620008000800 */
[C---:B------:R-:W-:Y:S01]  /*56880*/  IADD3 R19, PT, PT, R21.reuse, UR30, RZ ;  /* 0x0000001e15137c10 */ /* 0x040fe2000fffe0ff */
[----:B----4-:R-:W-:Y:S01]  /*56890*/  IMAD.WIDE R4, R21, 0x4, R2 ;  /* 0x0000000415047825 */ /* 0x010fe200078e0202 */
[----:B------:R-:W-:Y:S01]  /*568a0*/  ISETP.GE.AND P3, PT, R0, UR60, PT ;  /* 0x0000003c00007c0c */ /* 0x000fe2000bf66270 */
[----:B------:R-:W4:Y:S02]  /*568b0*/  LDCU UR57, c[0x0][0x39c] ;  /* 0x00007380ff3977ac */ /* 0x000f240008000800 */
[----:B------:R-:W-:-:S02]  /*568c0*/  VIADD R0, R242, 0x65 ;  /* 0x00000065f2007836 */ /* 0x000fc40000000000 */
[----:B--2---:R-:W-:Y:S01]  /*568d0*/  IMAD.WIDE R10, R21, 0x4, R8 ;  /* 0x00000004150a7825 */ /* 0x004fe200078e0208 */
[----:B------:R-:W2:Y:S01]  /*568e0*/  LDCU UR4, c[0x0][0x39c] ;  /* 0x00007380ff0477ac */ /* 0x000ea20008000800 */
[----:B------:R2:W-:Y:S02]  /*568f0*/  @P6 STG.E desc[UR10][R4.64], R205 ;  /* 0x000000cd04006986 */ /* 0x0005e4000c10190a */
[----:B-1----:R-:W-:Y:S01]  /*56900*/  IMAD.WIDE R6, R19, 0x4, R2 ;  /* 0x0000000413067825 */ /* 0x002fe200078e0202 */
[----:B------:R-:W1:Y:S01]  /*56910*/  LDCU UR37, c[0x0][0x398] ;  /* 0x00007300ff2577ac */ /* 0x000e620008000800 */
[----:B------:R-:W-:Y:S01]  /*56920*/  ISETP.GE.AND P2, PT, R0, UR18, PT ;  /* 0x0000001200007c0c */ /* 0x000fe2000bf46270 */
[----:B------:R-:W-:Y:S01]  /*56930*/  @P5 STG.E desc[UR10][R10.64], R225 ;  /* 0x000000e10a005986 */ /* 0x000fe2000c10190a */
[C---:B------:R-:W-:Y:S01]  /*56940*/  ISETP.LT.AND P1, PT, R240.reuse, UR41, !P1 ;  /* 0x00000029f0007c0c */ /* 0x040fe2000cf21270 */
[----:B------:R-:W1:Y:S01]  /*56950*/  LDCU UR58, c[0x0][0x398] ;  /* 0x00007300ff3a77ac */ /* 0x000e620008000800 */
[----:B------:R-:W-:Y:S01]  /*56960*/  ISETP.LT.AND P5, PT, R243, UR8, !P3 ;  /* 0x00000008f3007c0c */ /* 0x000fe2000dfa1270 */
[C---:B------:R-:W-:Y:S01]  /*56970*/  IMAD.WIDE R16, R19.reuse, 0x4, R8 ;  /* 0x0000000413107825 */ /* 0x040fe200078e0208 */
[----:B------:R1:W-:Y:S01]  /*56980*/  @P4 STG.E desc[UR10][R6.64], R77 ;  /* 0x0000004d06004986 */ /* 0x0003e2000c10190a */
[----:B------:R-:W3:Y:S01]  /*56990*/  LDCU UR28, c[0x0][0x3b8] ;  /* 0x00007700ff1c77ac */ /* 0x000ee20008000800 */
[----:B------:R-:W-:Y:S01]  /*569a0*/  ISETP.LT.AND P3, PT, R240, UR12, !P3 ;  /* 0x0000000cf0007c0c */ /* 0x000fe2000df61270 */
[----:B------:R-:W-:Y:S01]  /*569b0*/  VIADD R19, R19, UR62 ;  /* 0x0000003e13137c36 */ /* 0x000fe20008000000 */
[----:B------:R-:W-:Y:S01]  /*569c0*/  ISETP.LT.AND P4, PT, R243, UR63, !P2 ;  /* 0x0000003ff3007c0c */ /* 0x000fe2000d781270 */
[----:B------:R-:W3:Y:S01]  /*569d0*/  LDCU UR59, c[0x0][0x398] ;  /* 0x00007300ff3b77ac */ /* 0x000ee20008000800 */
[----:B------:R-:W-:Y:S01]  /*569e0*/  VIADD R0, R242, 0x66 ;  /* 0x00000066f2007836 */ /* 0x000fe20000000000 */
[----:B------:R-:W-:Y:S01]  /*569f0*/  ISETP.LT.AND P2, PT, R240, UR43, !P2 ;  /* 0x0000002bf0007c0c */ /* 0x000fe2000d741270 */
[----:B------:R-:W3:Y:S01]  /*56a00*/  LDCU UR27, c[0x0][0x3b8] ;  /* 0x00007700ff1b77ac */ /* 0x000ee20008000800 */
[C---:B------:R-:W-:Y:S01]  /*56a10*/  VIADD R21, R19.reuse, UR61 ;  /* 0x0000003d13157c36 */ /* 0x040fe20008000000 */
[----:B------:R-:W3:Y:S01]  /*56a20*/  LDCU UR53, c[0x0][0x39c] ;  /* 0x00007380ff3577ac */ /* 0x000ee20008000800 */
[C---:B--2---:R-:W-:Y:S01]  /*56a30*/  IMAD.WIDE R4, R19.reuse, 0x4, R2 ;  /* 0x0000000413047825 */ /* 0x044fe200078e0202 */
[----:B----4-:R-:W-:Y:S01]  /*56a40*/  ISETP.GE.AND P6, PT, R0, UR57, PT ;  /* 0x0000003900007c0c */ /* 0x010fe2000bfc6270 */
[----:B------:R-:W-:Y:S01]  /*56a50*/  @P1 STG.E desc[UR10][R16.64], R229 ;  /* 0x000000e510001986 */ /* 0x000fe2000c10190a */
[----:B------:R-:W2:Y:S01]  /*56a60*/  LDCU UR29, c[0x0][0x398] ;  /* 0x00007300ff1d77ac */ /* 0x000ea20008000800 */
[----:B-1----:R-:W-:Y:S01]  /*56a70*/  IMAD.WIDE R6, R19, 0x4, R8 ;  /* 0x0000000413067825 */ /* 0x002fe200078e0208 */
[----:B------:R-:W-:Y:S01]  /*56a80*/  IADD3 R0, PT, PT, R242, 0x67, RZ ;  /* 0x00000067f2007810 */ /* 0x000fe20007ffe0ff */
[----:B------:R1:W-:Y:S01]  /*56a90*/  @P5 STG.E desc[UR10][R4.64], R206 ;  /* 0x000000ce04005986 */ /* 0x0003e2000c10190a */
[----:B------:R-:W4:Y:S01]  /*56aa0*/  LDCU UR56, c[0x0][0x39c] ;  /* 0x00007380ff3877ac */ /* 0x000f220008000800 */
[C---:B------:R-:W-:Y:S01]  /*56ab0*/  IMAD.WIDE R10, R21.reuse, 0x4, R2 ;  /* 0x00000004150a7825 */ /* 0x040fe200078e0202 */
[----:B------:R-:W-:Y:S01]  /*56ac0*/  ISETP.GE.AND P1, PT, R0, UR4, PT ;  /* 0x0000000400007c0c */ /* 0x000fe2000bf26270 */
[----:B------:R2:W-:Y:S01]  /*56ad0*/  @P3 STG.E desc[UR10][R6.64], R226 ;  /* 0x000000e206003986 */ /* 0x0005e2000c10190a */
[----:B------:R-:W2:Y:S03]  /*56ae0*/  LDCU UR38, c[0x0][0x398] ;  /* 0x00007300ff2677ac */ /* 0x000ea60008000800 */
[----:B------:R2:W-:Y:S01]  /*56af0*/  @P4 STG.E desc[UR10][R10.64], R78 ;  /* 0x0000004e0a004986 */ /* 0x0005e2000c10190a */
[----:B------:R-:W2:Y:S01]  /*56b00*/  LDCU UR33, c[0x0][0x398] ;  /* 0x00007300ff2177ac */ /* 0x000ea20008000800 */
[----:B-1----:R-:W-:Y:S01]  /*56b10*/  IMAD.WIDE R4, R21, 0x4, R8 ;  /* 0x0000000415047825 */ /* 0x002fe200078e0208 */
[----:B------:R-:W1:Y:S01]  /*56b20*/  LDCU UR55, c[0x0][0x3b8] ;  /* 0x00007700ff3777ac */ /* 0x000e620008000800 */
[----:B------:R-:W-:Y:S01]  /*56b30*/  ISETP.LT.AND P4, PT, R243, UR37, !P6 ;  /* 0x00000025f3007c0c */ /* 0x000fe2000f781270 */
[----:B------:R-:W1:Y:S01]  /*56b40*/  LDCU UR24, c[0x0][0x398] ;  /* 0x00007300ff1877ac */ /* 0x000e620008000800 */
[----:B------:R-:W-:Y:S01]  /*56b50*/  ISETP.LT.AND P6, PT, R240, UR58, !P6 ;  /* 0x0000003af0007c0c */ /* 0x000fe2000f7c1270 */
[----:B------:R1:W-:Y:S01]  /*56b60*/  @P2 STG.E desc[UR10][R4.64], R230 ;  /* 0x000000e604002986 */ /* 0x0003e2000c10190a */
[----:B------:R-:W1:Y:S01]  /*56b70*/  LDCU UR76, c[0x0][0x398] ;  /* 0x00007300ff4c77ac */ /* 0x000e620008000800 */
[----:B---3--:R-:W-:-:S02]  /*56b80*/  IADD3 R21, PT, PT, R21, UR28, RZ ;  /* 0x0000001c15157c10 */ /* 0x008fc4000fffe0ff */
[----:B------:R-:W-:Y:S01]  /*56b90*/  IADD3 R0, PT, PT, R242, 0x68, RZ ;  /* 0x00000068f2007810 */ /* 0x000fe20007ffe0ff */
[----:B------:R-:W3:Y:S01]  /*56ba0*/  LDCU UR54, c[0x0][0x3b8] ;  /* 0x00007700ff3677ac */ /* 0x000ee20008000800 */
[----:B------:R-:W-:Y:S02]  /*56bb0*/  ISETP.LT.AND P2, PT, R243, UR59, !P1 ;  /* 0x0000003bf3007c0c */ /* 0x000fe4000cf41270 */
[C---:B------:R-:W-:Y:S01]  /*56bc0*/  IADD3 R19, PT, PT, R21.reuse, UR27, RZ ;  /* 0x0000001b15137c10 */ /* 0x040fe2000fffe0ff */
[----:B------:R-:W3:Y:S01]  /*56bd0*/  LDCU UR74, c[0x0][0x39c] ;  /* 0x00007380ff4a77ac */ /* 0x000ee20008000800 */
[----:B------:R-:W-:Y:S01]  /*56be0*/  ISETP.GE.AND P5, PT, R0, UR53, PT ;  /* 0x0000003500007c0c */ /* 0x000fe2000bfa6270 */
[----:B------:R-:W-:Y:S02]  /*56bf0*/  VIADD R0, R242, 0x69 ;  /* 0x00000069f2007836 */ /* 0x000fe40000000000 */
[C---:B--2---:R-:W-:Y:S01]  /*56c00*/  IMAD.WIDE R6, R21.reuse, 0x4, R2 ;  /* 0x0000000415067825 */ /* 0x044fe200078e0202 */
[----:B------:R-:W2:Y:S03]  /*56c10*/  LDCU UR47, c[0x0][0x39c] ;  /* 0x00007380ff2f77ac */ /* 0x000ea60008000800 */
[----:B------:R-:W-:Y:S01]  /*56c20*/  IMAD.WIDE R10, R21, 0x4, R8 ;  /* 0x00000004150a7825 */ /* 0x000fe200078e0208 */
[----:B------:R-:W-:Y:S01]  /*56c30*/  ISETP.LT.AND P1, PT, R240, UR29, !P1 ;  /* 0x0000001df0007c0c */ /* 0x000fe2000cf21270 */
[----:B------:R2:W-:Y:S01]  /*56c40*/  @P4 STG.E desc[UR10][R6.64], R207 ;  /* 0x000000cf06004986 */ /* 0x0005e2000c10190a */
[----:B------:R-:W2:Y:S01]  /*56c50*/  LDCU UR45, c[0x0][0x398] ;  /* 0x00007300ff2d77ac */ /* 0x000ea20008000800 */
[----:B-1----:R-:W-:Y:S01]  /*56c60*/  IMAD.WIDE R4, R19, 0x4, R2 ;  /* 0x0000000413047825 */ /* 0x002fe200078e0202 */
[----:B----4-:R-:W-:Y:S01]  /*56c70*/  ISETP.GE.AND P3, PT, R0, UR56, PT ;  /* 0x0000003800007c0c */ /* 0x010fe2000bf66270 */
[----:B------:R-:W-:Y:S01]  /*56c80*/  @P6 STG.E desc[UR10][R10.64], R227 ;  /* 0x000000e30a006986 */ /* 0x000fe2000c10190a */
[----:B------:R-:W1:Y:S01]  /*56c90*/  LDCU UR16, c[0x0][0x3b8] ;  /* 0x00007700ff1077ac */ /* 0x000e620008000800 */
[----:B------:R-:W-:Y:S01]  /*56ca0*/  ISETP.LT.AND P6, PT, R243, UR38, !P5 ;  /* 0x00000026f3007c0c */ /* 0x000fe2000efc1270 */
[C---:B------:R-:W-:Y:S01]  /*56cb0*/  IMAD.WIDE R16, R19.reuse, 0x4, R8 ;  /* 0x0000000413107825 */ /* 0x040fe200078e0208 */
[----:B------:R4:W-:Y:S01]  /*56cc0*/  @P2 STG.E desc[UR10][R4.64], R79 ;  /* 0x0000004f04002986 */ /* 0x0009e2000c10190a */
[----:B------:R-:W1:Y:S01]  /*56cd0*/  LDCU UR36, c[0x0][0x398] ;  /* 0x00007300ff2477ac */ /* 0x000e620008000800 */
[C---:B------:R-:W-:Y:S01]  /*56ce0*/  ISETP.LT.AND P5, PT, R240.reuse, UR33, !P5 ;  /* 0x00000021f0007c0c */ /* 0x040fe2000efa1270 */
[----:B------:R-:W-:Y:S01]  /*56cf0*/  VIADD R19, R19, UR55 ;  /* 0x0000003713137c36 */ /* 0x000fe20008000000 */
[----:B------:R-:W-:Y:S01]  /*56d00*/  ISETP.LT.AND P2, PT, R243, UR24, !P3 ;  /* 0x00000018f3007c0c */ /* 0x000fe2000df41270 */
[----:B------:R-:W1:Y:S01]  /*56d10*/  LDCU UR35, c[0x0][0x398] ;  /* 0x00007300ff2377ac */ /* 0x000e620008000800 */
[----:B------:R-:W-:Y:S01]  /*56d20*/  ISETP.LT.AND P3, PT, R240, UR76, !P3 ;  /* 0x0000004cf0007c0c */ /* 0x000fe2000df61270 */
[----:B------:R-:W-:Y:S01]  /*56d30*/  VIADD R0, R242, 0x6a ;  /* 0x0000006af2007836 */ /* 0x000fe20000000000 */
[----:B------:R-:W1:Y:S01]  /*56d40*/  LDCU UR39, c[0x0][0x3b8] ;  /* 0x00007700ff2777ac */ /* 0x000e620008000800 */
[----:B---3--:R-:W-:-:S02]  /*56d50*/  VIADD R21, R19, UR54 ;  /* 0x0000003613157c36 */ /* 0x008fc40008000000 */
[C---:B--2---:R-:W-:Y:S01]  /*56d60*/  IMAD.WIDE R6, R19.reuse, 0x4, R2 ;  /* 0x0000000413067825 */ /* 0x044fe200078e0202 */
[----:B------:R-:W-:Y:S01]  /*56d70*/  ISETP.GE.AND P4, PT, R0, UR74, PT ;  /* 0x0000004a00007c0c */ /* 0x000fe2000bf86270 */
[----:B------:R2:W-:Y:S01]  /*56d80*/  @P1 STG.E desc[UR10][R16.64], R231 ;  /* 0x000000e710001986 */ /* 0x0005e2000c10190a */
[----:B------:R-:W3:Y:S01]  /*56d90*/  LDCU UR48, c[0x0][0x39c] ;  /* 0x00007380ff3077ac */ /* 0x000ee20008000800 */
[----:B----4-:R-:W-:Y:S01]  /*56da0*/  IMAD.WIDE R4, R19, 0x4, R8 ;  /* 0x0000000413047825 */ /* 0x010fe200078e0208 */
[----:B------:R-:W-:Y:S01]  /*56db0*/  IADD3 R0, PT, PT, R242, 0x6b, RZ ;  /* 0x0000006bf2007810 */ /* 0x000fe20007ffe0ff */
[----:B------:R-:W4:Y:S02]  /*56dc0*/  LDCU UR20, c[0x0][0x398] ;  /* 0x00007300ff1477ac */ /* 0x000f240008000800 */
[C---:B------:R-:W-:Y:S01]  /*56dd0*/  IMAD.WIDE R10, R21.reuse, 0x4, R2 ;  /* 0x00000004150a7825 */ /* 0x040fe200078e0202 */
[----:B------:R1:W-:Y:S01]  /*56de0*/  @P6 STG.E desc[UR10][R6.64], R188 ;  /* 0x000000bc06006986 */ /* 0x0003e2000c10190a */
[----:B------:R-:W-:Y:S01]  /*56df0*/  ISETP.GE.AND P1, PT, R0, UR47, PT ;  /* 0x0000002f00007c0c */ /* 0x000fe2000bf26270 */
[----:B------:R-:W3:Y:S01]  /*56e00*/  LDCU UR25, c[0x0][0x398] ;  /* 0x00007300ff1977ac */ /* 0x000ee20008000800 */
[C---:B--2---:R-:W-:Y:S01]  /*56e10*/  IMAD.WIDE R16, R21.reuse, 0x4, R8 ;  /* 0x0000000415107825 */ /* 0x044fe200078e0208 */
[----:B------:R2:W-:Y:S01]  /*56e20*/  @P5 STG.E desc[UR10][R4.64], R160 ;  /* 0x000000a004005986 */ /* 0x0005e2000c10190a */
[----:B------:R-:W3:Y:S03]  /*56e30*/  LDCU UR49, c[0x0][0x398] ;  /* 0x00007300ff3177ac */ /* 0x000ee60008000800 */
[----:B------:R2:W-:Y:S01]  /*56e40*/  @P2 STG.E desc[UR10][R10.64], R32 ;  /* 0x000000200a002986 */ /* 0x0005e2000c10190a */
[----:B------:R-:W4:Y:S01]  /*56e50*/  LDCU UR22, c[0x0][0x3b8] ;  /* 0x00007700ff1677ac */ /* 0x000f220008000800 */
[----:B-1----:R-:W-:-:S02]  /*56e60*/  IADD3 R7, PT, PT, R21, UR16, RZ ;  /* 0x0000001015077c10 */ /* 0x002fc4000fffe0ff */
[----:B------:R1:W-:Y:S01]  /*56e70*/  @P3 STG.E desc[UR10][R16.64], R192 ;  /* 0x000000c010003986 */ /* 0x0003e2000c10190a */
[C---:B------:R-:W-:Y:S01]  /*56e80*/  ISETP.LT.AND P3, PT, R243.reuse, UR45, !P4 ;  /* 0x0000002df3007c0c */ /* 0x040fe2000e761270 */
[----:B------:R-:W1:Y:S01]  /*56e90*/  LDCU UR34, c[0x0][0x39c] ;  /* 0x00007380ff2277ac */ /* 0x000e620008000800 */
[----:B------:R-:W-:Y:S02]  /*56ea0*/  ISETP.LT.AND P4, PT, R240, UR36, !P4 ;  /* 0x00000024f0007c0c */ /* 0x000fe4000e781270 */
[----:B------:R-:W-:Y:S01]  /*56eb0*/  ISETP.LT.AND P5, PT, R243, UR35, !P1 ;  /* 0x00000023f3007c0c */ /* 0x000fe2000cfa1270 */
[C---:B------:R-:W-:Y:S01]  /*56ec0*/  VIADD R19, R7.reuse, UR39 ;  /* 0x0000002707137c36 */ /* 0x040fe20008000000 */
[----:B------:R-:W-:Y:S01]  /*56ed0*/  IADD3 R0, PT, PT, R242, 0x6c, RZ ;  /* 0x0000006cf2007810 */ /* 0x000fe20007ffe0ff */
[C---:B--2---:R-:W-:Y:S01]  /*56ee0*/  IMAD.WIDE R4, R7.reuse, 0x4, R2 ;  /* 0x0000000407047825 */ /* 0x044fe200078e0202 */
[----:B------:R-:W2:Y:S03]  /*56ef0*/  LDCU UR50, c[0x0][0x39c] ;  /* 0x00007380ff3277ac */ /* 0x000ea60008000800 */
[----:B------:R-:W-:Y:S01]  /*56f00*/  IMAD.WIDE R6, R7, 0x4, R8 ;  /* 0x0000000407067825 */ /* 0x000fe200078e0208 */
[----:B------:R-:W1:Y:S01]  /*56f10*/  LDCU UR46, c[0x0][0x398] ;  /* 0x00007300ff2e77ac */ /* 0x000e620008000800 */
[----:B---3--:R-:W-:-:S02]  /*56f20*/  ISETP.GE.AND P6, PT, R0, UR48, PT ;  /* 0x0000003000007c0c */ /* 0x008fc4000bfc6270 */
[----:B------:R-:W-:Y:S01]  /*56f30*/  IMAD.WIDE R10, R19, 0x4, R2 ;  /* 0x00000004130a7825 */ /* 0x000fe200078e0202 */
[----:B------:R-:W3:Y:S01]  /*56f40*/  LDCU UR26, c[0x0][0x3b8] ;  /* 0x00007700ff1a77ac */ /* 0x000ee20008000800 */
[----:B------:R1:W-:Y:S01]  /*56f50*/  @P3 STG.E desc[UR10][R4.64], R189 ;  /* 0x000000bd04003986 */ /* 0x0003e2000c10190a */
[----:B----4-:R-:W-:Y:S01]  /*56f60*/  ISETP.LT.AND P1, PT, R240, UR20, !P1 ;  /* 0x00000014f0007c0c */ /* 0x010fe2000cf21270 */
[----:B------:R-:W4:Y:S02]  /*56f70*/  LDCU UR44, c[0x0][0x398] ;  /* 0x00007300ff2c77ac */ /* 0x000f240008000800 */
[----:B------:R2:W-:Y:S01]  /*56f80*/  @P4 STG.E desc[UR10][R6.64], R161 ;  /* 0x000000a106004986 */ /* 0x0005e2000c10190a */
[----:B------:R-:W3:Y:S03]  /*56f90*/  LDCU UR42, c[0x0][0x398] ;  /* 0x00007300ff2a77ac */ /* 0x000ee60008000800 */
[----:B------:R3:W-:Y:S01]  /*56fa0*/  @P5 STG.E desc[UR10][R10.64], R33 ;  /* 0x000000210a005986 */ /* 0x0007e2000c10190a */
[----:B------:R-:W-:Y:S01]  /*56fb0*/  ISETP.LT.AND P5, PT, R243, UR25, !P6 ;  /* 0x00000019f3007c0c */ /* 0x000fe2000f7a1270 */
[----:B------:R-:W-:Y:S01]  /*56fc0*/  VIADD R0, R242, 0x6d ;  /* 0x0000006df2007836 */ /* 0x000fe20000000000 */
[----:B------:R-:W4:Y:S01]  /*56fd0*/  LDCU UR40, c[0x0][0x3b8] ;  /* 0x00007700ff2877ac */ /* 0x000f220008000800 */
[----:B------:R-:W-:-:S02]  /*56fe0*/  ISETP.LT.AND P6, PT, R240, UR49, !P6 ;  /* 0x00000031f0007c0c */ /* 0x000fc4000f7c1270 */
[C---:B-1----:R-:W-:Y:S01]  /*56ff0*/  IADD3 R17, PT, PT, R19.reuse, UR22, RZ ;  /* 0x0000001613117c10 */ /* 0x042fe2000fffe0ff */
[----:B------:R-:W-:Y:S01]  /*57000*/  IMAD.WIDE R4, R19, 0x4, R8 ;  /* 0x0000000413047825 */ /* 0x000fe200078e0208 */
[----:B------:R-:W-:Y:S01]  /*57010*/  ISETP.GE.AND P2, PT, R0, UR34, PT ;  /* 0x0000002200007c0c */ /* 0x000fe2000bf46270 */
[----:B------:R-:W1:Y:S01]  /*57020*/  LDCU UR18, c[0x0][0x398] ;  /* 0x00007300ff1277ac */ /* 0x000e620008000800 */
[----:B------:R-:W-:Y:S01]  /*57030*/  IADD3 R0, PT, PT, R242, 0x6e, RZ ;  /* 0x0000006ef2007810 */ /* 0x000fe20007ffe0ff */
[C---:B--2---:R-:W-:Y:S01]  /*57040*/  IMAD.WIDE R6, R17.reuse, 0x4, R2 ;  /* 0x0000000411067825 */ /* 0x044fe200078e0202 */
[----:B------:R-:W2:Y:S03]  /*57050*/  LDCU UR32, c[0x0][0x39c] ;  /* 0x00007380ff2077ac */ /* 0x000ea60008000800 */
[C---:B---3--:R-:W-:Y:S01]  /*57060*/  IMAD.WIDE R10, R17.reuse, 0x4, R8 ;  /* 0x00000004110a7825 */ /* 0x048fe200078e0208 */
[----:B------:R-:W-:Y:S01]  /*57070*/  ISETP.GE.AND P3, PT, R0, UR50, PT ;  /* 0x0000003200007c0c */ /* 0x000fe2000bf66270 */
[----:B------:R-:W3:Y:S01]  /*57080*/  LDCU UR8, c[0x0][0x398] ;  /* 0x00007300ff0877ac */ /* 0x000ee20008000800 */
[----:B------:R1:W-:Y:S01]  /*57090*/  @P1 STG.E desc[UR10][R4.64], R193 ;  /* 0x000000c104001986 */ /* 0x0003e2000c10190a */
[----:B------:R-:W-:Y:S01]  /*570a0*/  IADD3 R17, PT, PT, R17, UR26, RZ ;  /* 0x0000001a11117c10 */ /* 0x000fe2000fffe0ff */
[----:B------:R-:W2:Y:S02]  /*570b0*/  LDCU UR30, c[0x0][0x398] ;  /* 0x00007300ff1e77ac */ /* 0x000ea40008000800 */
[----:B------:R3:W-:Y:S01]  /*570c0*/  @P5 STG.E desc[UR10][R6.64], R190 ;  /* 0x000000be06005986 */ /* 0x0007e2000c10190a */
[----:B------:R-:W-:-:S02]  /*570d0*/  ISETP.LT.AND P5, PT, R243, UR46, !P2 ;  /* 0x0000002ef3007c0c */ /* 0x000fc4000d7a1270 */
[----:B----4-:R-:W-:Y:S01]  /*570e0*/  ISETP.LT.AND P2, PT, R240, UR44, !P2 ;  /* 0x0000002cf0007c0c */ /* 0x010fe2000d741270 */
[----:B------:R4:W-:Y:S01]  /*570f0*/  @P6 STG.E desc[UR10][R10.64], R162 ;  /* 0x000000a20a006986 */ /* 0x0009e2000c10190a */
[----:B------:R-:W4:Y:S01]  /*57100*/  LDCU UR31, c[0x0][0x3b8] ;  /* 0x00007700ff1f77ac */ /* 0x000f220008000800 */
[----:B------:R-:W-:Y:S01]  /*57110*/  ISETP.LT.AND P6, PT, R243, UR42, !P3 ;  /* 0x0000002af3007c0c */ /* 0x000fe2000dfc1270 */
[----:B------:R-:W4:Y:S01]  /*57120*/  LDCU UR51, c[0x0][0x39c] ;  /* 0x00007380ff3377ac */ /* 0x000f220008000800 */
[C---:B------:R-:W-:Y:S01]  /*57130*/  IADD3 R19, PT, PT, R17.reuse, UR40, RZ ;  /* 0x0000002811137c10 */ /* 0x040fe2000fffe0ff */
[----:B------:R-:W-:Y:S01]  /*57140*/  VIADD R0, R242, 0x6f ;  /* 0x0000006ff2007836 */ /* 0x000fe20000000000 */
[----:B------:R-:W4:Y:S01]  /*57150*/  LDCU UR41, c[0x0][0x398] ;  /* 0x00007300ff2977ac */ /* 0x000f220008000800 */
[C---:B-1----:R-:W-:Y:S01]  /*57160*/  IMAD.WIDE R4, R17.reuse, 0x4, R2 ;  /* 0x0000000411047825 */ /* 0x042fe200078e0202 */
[----:B------:R-:W1:Y:S03]  /*57170*/  LDCU UR28, c[0x0][0x39c] ;  /* 0x00007380ff1c77ac */ /* 0x000e660008000800 */
[----:B---3--:R-:W-:Y:S01]  /*57180*/  IMAD.WIDE R6, R17, 0x4, R8 ;  /* 0x0000000411067825 */ /* 0x008fe200078e0208 */
[----:B--2---:R-:W-:Y:S01]  /*57190*/  ISETP.GE.AND P4, PT, R0, UR32, PT ;  /* 0x0000002000007c0c */ /* 0x004fe2000bf86270 */
[----:B------:R-:W2:Y:S02]  /*571a0*/  LDCU UR12, c[0x0][0x3b8] ;  /* 0x00007700ff0c77ac */ /* 0x000ea40008000800 */
[----:B----4-:R-:W-:Y:S01]  /*571b0*/  IMAD.WIDE R10, R19, 0x4, R2 ;  /* 0x00000004130a7825 */ /* 0x010fe200078e0202 */
[----:B------:R-:W-:Y:S01]  /*571c0*/  ISETP.LT.AND P3, PT, R240, UR18, !P3 ;  /* 0x00000012f0007c0c */ /* 0x000fe2000df61270 */
[----:B------:R3:W-:Y:S01]  /*571d0*/  @P5 STG.E desc[UR10][R4.64], R34 ;  /* 0x0000002204005986 */ /* 0x0007e2000c10190a */
[----:B------:R-:W4:Y:S01]  /*571e0*/  LDCU UR4, c[0x0][0x398] ;  /* 0x00007300ff0477ac */ /* 0x000f220008000800 */
[----:B------:R-:W-:-:S02]  /*571f0*/  VIADD R0, R242, 0x70 ;  /* 0x00000070f2007836 */ /* 0x000fc40000000000 */
[----:B------:R1:W-:Y:S01]  /*57200*/  @P2 STG.E desc[UR10][R6.64], R194 ;  /* 0x000000c206002986 */ /* 0x0003e2000c10190a */
[----:B------:R-:W1:Y:S03]  /*57210*/  LDCU UR43, c[0x0][0x398] ;  /* 0x00007300ff2b77ac */ /* 0x000e660008000800 */
[----:B------:R1:W-:Y:S01]  /*57220*/  @P6 STG.E desc[UR10][R10.64], R191 ;  /* 0x000000bf0a006986 */ /* 0x0003e2000c10190a */
[----:B------:R-:W2:Y:S01]  /*57230*/  LDCU UR38, c[0x0][0x398] ;  /* 0x00007300ff2677ac */ /* 0x000ea20008000800 */
[----:B------:R-:W-:Y:S02]  /*57240*/  ISETP.LT.AND P6, PT, R243, UR8, !P4 ;  /* 0x00000008f3007c0c */ /* 0x000fe4000e7c1270 */
[----:B------:R-:W-:Y:S01]  /*57250*/  ISETP.LT.AND P4, PT, R240, UR30, !P4 ;  /* 0x0000001ef0007c0c */ /* 0x000fe2000e781270 */
[----:B------:R-:W4:Y:S01]  /*57260*/  LDCU UR37, c[0x0][0x3b8] ;  /* 0x00007700ff2577ac */ /* 0x000f220008000800 */
[C---:B------:R-:W-:Y:S01]  /*57270*/  IMAD.WIDE R16, R19.reuse, 0x4, R8 ;  /* 0x0000000413107825 */ /* 0x040fe200078e0208 */
[----:B------:R-:W-:Y:S01]  /*57280*/  ISETP.GE.AND P1, PT, R0, UR51, PT ;  /* 0x0000003300007c0c */ /* 0x000fe2000bf26270 */
[----:B------:R-:W4:Y:S02]  /*57290*/  LDCU UR27, c[0x0][0x39c] ;  /* 0x00007380ff1b77ac */ /* 0x000f240008000800 */
[----:B------:R-:W-:-:S02]  /*572a0*/  VIADD R19, R19, UR31 ;  /* 0x0000001f13137c36 */ /* 0x000fc40008000000 */
[----:B------:R-:W-:Y:S01]  /*572b0*/  VIADD R0, R242, 0x71 ;  /* 0x00000071f2007836 */ /* 0x000fe20000000000 */
[----:B------:R-:W4:Y:S01]  /*572c0*/  LDCU UR29, c[0x0][0x39c] ;  /* 0x00007380ff1d77ac */ /* 0x000f220008000800 */
[----:B---3--:R-:W-:Y:S01]  /*572d0*/  IMAD.WIDE R4, R19, 0x4, R2 ;  /* 0x0000000413047825 */ /* 0x008fe200078e0202 */
[----:B------:R-:W-:Y:S01]  /*572e0*/  @P3 STG.E desc[UR10][R16.64], R163 ;  /* 0x000000a310003986 */ /* 0x000fe2000c10190a */
[----:B------:R-:W-:Y:S01]  /*572f0*/  ISETP.LT.AND P3, PT, R243, UR41, !P1 ;  /* 0x00000029f3007c0c */ /* 0x000fe2000cf61270 */
[----:B------:R-:W3:Y:S01]  /*57300*/  LDCU UR24, c[0x0][0x3b8] ;  /* 0x00007700ff1877ac */ /* 0x000ee20008000800 */
[C---:B-1----:R-:W-:Y:S01]  /*57310*/  IMAD.WIDE R6, R19.reuse, 0x4, R8 ;  /* 0x0000000413067825 */ /* 0x042fe200078e0208 */
[----:B------:R-:W-:Y:S01]  /*57320*/  ISETP.GE.AND P5, PT, R0, UR28, PT ;  /* 0x0000001c00007c0c */ /* 0x000fe2000bfa6270 */
[----:B------:R-:W1:Y:S02]  /*57330*/  LDCU UR33, c[0x0][0x398] ;  /* 0x00007300ff2177ac */ /* 0x000e640008000800 */
[----:B--2---:R-:W-:Y:S01]  /*57340*/  VIADD R21, R19, UR12 ;  /* 0x0000000c13157c36 */ /* 0x004fe20008000000 */
[----:B------:R2:W-:Y:S01]  /*57350*/  @P6 STG.E desc[UR10][R4.64], R35 ;  /* 0x0000002304006986 */ /* 0x0005e2000c10190a */
[----:B------:R-:W1:Y:S01]  /*57360*/  LDCU UR47, c[0x0][0x398] ;  /* 0x00007300ff2f77ac */ /* 0x000e620008000800 */
[----:B----4-:R-:W-:-:S02]  /*57370*/  ISETP.LT.AND P1, PT, R240, UR4, !P1 ;  /* 0x00000004f0007c0c */ /* 0x010fc4000cf21270 */
[----:B------:R4:W-:Y:S01]  /*57380*/  @P4 STG.E desc[UR10][R6.64], R195 ;  /* 0x000000c306004986 */ /* 0x0009e2000c10190a */
[----:B------:R-:W1:Y:S01]  /*57390*/  LDCU UR34, c[0x0][0x398] ;  /* 0x00007300ff2277ac */ /* 0x000e620008000800 */
[----:B------:R-:W-:Y:S01]  /*573a0*/  ISETP.LT.AND P4, PT, R243, UR43, !P5 ;  /* 0x0000002bf3007c0c */ /* 0x000fe2000ef81270 */
[C---:B------:R-:W-:Y:S01]  /*573b0*/  IMAD.WIDE R10, R21.reuse, 0x4, R2 ;  /* 0x00000004150a7825 */ /* 0x040fe200078e0202 */
[----:B------:R-:W-:Y:S01]  /*573c0*/  ISETP.LT.AND P5, PT, R240, UR38, !P5 ;  /* 0x00000026f0007c0c */ /* 0x000fe2000efa1270 */
[----:B------:R-:W3:Y:S01]  /*573d0*/  LDCU UR16, c[0x0][0x3b8] ;  /* 0x00007700ff1077ac */ /* 0x000ee20008000800 */
[----:B------:R-:W-:Y:S01]  /*573e0*/  IADD3 R0, PT, PT, R242, 0x72, RZ ;  /* 0x00000072f2007810 */ /* 0x000fe20007ffe0ff */
[C---:B--2---:R-:W-:Y:S01]  /*573f0*/  IMAD.WIDE R4, R21.reuse, 0x4, R8 ;  /* 0x0000000415047825 */ /* 0x044fe200078e0208 */
[----:B------:R-:W-:Y:S01]  /*57400*/  IADD3 R21, PT, PT, R21, UR37, RZ ;  /* 0x0000002515157c10 */ /* 0x000fe2000fffe0ff */
[----:B------:R-:W2:Y:S01]  /*57410*/  LDCU UR25, c[0x0][0x39c] ;  /* 0x00007380ff1977ac */ /* 0x000ea20008000800 */
[----:B------:R-:W-:Y:S01]  /*57420*/  ISETP.GE.AND P2, PT, R0, UR27, PT ;  /* 0x0000001b00007c0c */ /* 0x000fe2000bf46270 */
[----:B------:R3:W-:Y:S01]  /*57430*/  @P3 STG.E desc[UR10][R10.64], R92 ;  /* 0x0000005c0a003986 */ /* 0x0007e2000c10190a */
[----:B------:R-:W-:Y:S01]  /*57440*/  IADD3 R0, PT, PT, R242, 0x73, RZ ;  /* 0x00000073f2007810 */ /* 0x000fe20007ffe0ff */
[----:B------:R-:W2:Y:S01]  /*57450*/  LDCU UR35, c[0x0][0x398] ;  /* 0x00007300ff2377ac */ /* 0x000ea20008000800 */
[----:B----4-:R-:W-:Y:S01]  /*57460*/  IMAD.WIDE R6, R21, 0x4, R2 ;  /* 0x0000000415067825 */ /* 0x010fe200078e0202 */
[----:B------:R4:W-:Y:S01]  /*57470*/  @P1 STG.E desc[UR10][R4.64], R164 ;  /* 0x000000a404001986 */ /* 0x0009e2000c10190a */
[----:B------:R-:W-:Y:S01]  /*57480*/  ISETP.GE.AND P6, PT, R0, UR29, PT ;  /* 0x0000001d00007c0c */ /* 0x000fe2000bfc6270 */
[----:B------:R-:W2:Y:S01]  /*57490*/  LDCU UR32, c[0x0][0x398] ;  /* 0x00007300ff2077ac */ /* 0x000ea20008000800 */
[----:B-1----:R-:W-:Y:S01]  /*574a0*/  ISETP.LT.AND P1, PT, R243, UR33, !P2 ;  /* 0x00000021f3007c0c */ /* 0x002fe2000d721270 */
[----:B------:R1:W-:Y:S01]  /*574b0*/  @P4 STG.E desc[UR10][R6.64], R12 ;  /* 0x0000000c06004986 */ /* 0x0003e2000c10190a */
[----:B------:R-:W1:Y:S01]  /*574c0*/  LDCU UR36, c[0x0][0x398] ;  /* 0x00007300ff2477ac */ /* 0x000e620008000800 */
[C---:B---3--:R-:W-:Y:S01]  /*574d0*/  IMAD.WIDE R10, R21.reuse, 0x4, R8 ;  /* 0x00000004150a7825 */ /* 0x048fe200078e0208 */
[----:B------:R-:W-:Y:S01]  /*574e0*/  IADD3 R19, PT, PT, R21, UR24, RZ ;  /* 0x0000001815137c10 */ /* 0x000fe2000fffe0ff */
[----:B------:R-:W3:Y:S01]  /*574f0*/  LDCU UR20, c[0x0][0x3b8] ;  /* 0x00007700ff1477ac */ /* 0x000ee20008000800 */
[----:B------:R-:W-:-:S02]  /*57500*/  ISETP.LT.AND P2, PT, R240, UR47, !P2 ;  /* 0x0000002ff0007c0c */ /* 0x000fc4000d741270 */
[----:B------:R-:W-:Y:S01]  /*57510*/  @P5 STG.E desc[UR10][R10.64], R24 ;  /* 0x000000180a005986 */ /* 0x000fe2000c10190a */
[----:B------:R-:W-:Y:S01]  /*57520*/  ISETP.LT.AND P5, PT, R243, UR34, !P6 ;  /* 0x00000022f3007c0c */ /* 0x000fe2000f7a1270 */
[----:B------:R-:W3:Y:S01]  /*57530*/  LDCU UR18, c[0x0][0x39c] ;  /* 0x00007380ff1277ac */ /* 0x000ee20008000800 */
[C---:B----4-:R-:W-:Y:S01]  /*57540*/  IMAD.WIDE R4, R19.reuse, 0x4, R2 ;  /* 0x0000000413047825 */ /* 0x050fe200078e0202 */
[----:B------:R-:W4:Y:S03]  /*57550*/  LDCU UR26, c[0x0][0x398] ;  /* 0x00007300ff1a77ac */ /* 0x000f260008000800 */
[----:B------:R-:W-:Y:S01]  /*57560*/  IMAD.WIDE R16, R19, 0x4, R8 ;  /* 0x0000000413107825 */ /* 0x000fe200078e0208 */
[----:B------:R-:W3:Y:S03]  /*57570*/  LDCU UR22, c[0x0][0x3b8] ;  /* 0x00007700ff1677ac */ /* 0x000ee60008000800 */
[----:B------:R-:W-:-:S02]  /*57580*/  VIADD R0, R242, 0x74 ;  /* 0x00000074f2007836 */ /* 0x000fc40000000000 */
[----:B------:R-:W-:Y:S01]  /*57590*/  VIADD R19, R19, UR16 ;  /* 0x0000001013137c36 */ /* 0x000fe20008000000 */
[----:B------:R-:W4:Y:S01]  /*575a0*/  LDCU UR28, c[0x0][0x398] ;  /* 0x00007300ff1c77ac */ /* 0x000f220008000800 */
[----:B--2---:R-:W-:Y:S02]  /*575b0*/  ISETP.LT.AND P6, PT, R240, UR35, !P6 ;  /* 0x00000023f0007c0c */ /* 0x004fe4000f7c1270 */
[----:B-1----:R-:W-:Y:S01]  /*575c0*/  IMAD.WIDE R6, R19, 0x4, R2 ;  /* 0x0000000413067825 */ /* 0x002fe200078e0202 */
[----:B------:R-:W-:Y:S01]  /*575d0*/  ISETP.GE.AND P3, PT, R0, UR25, PT ;  /* 0x0000001900007c0c */ /* 0x000fe2000bf66270 */
[----:B------:R-:W1:Y:S01]  /*575e0*/  LDCU UR30, c[0x0][0x398] ;  /* 0x00007300ff1e77ac */ /* 0x000e620008000800 */
[----:B------:R2:W-:Y:S01]  /*575f0*/  @P1 STG.E desc[UR10][R4.64], R93 ;  /* 0x0000005d04001986 */ /* 0x0005e2000c10190a */
[----:B------:R-:W-:Y:S01]  /*57600*/  VIADD R0, R242, 0x75 ;  /* 0x00000075f2007836 */ /* 0x000fe20000000000 */
[----:B------:R-:W1:Y:S02]  /*57610*/  LDCU UR8, c[0x0][0x3b8] ;  /* 0x00007700ff0877ac */ /* 0x000e640008000800 */
[----:B------:R-:W-:Y:S01]  /*57620*/  @P2 STG.E desc[UR10][R16.64], R165 ;  /* 0x000000a510002986 */ /* 0x000fe2000c10190a */
[----:B------:R-:W-:Y:S01]  /*57630*/  ISETP.LT.AND P2, PT, R243, UR32, !P3 ;  /* 0x00000020f3007c0c */ /* 0x000fe2000df41270 */
[C---:B---3--:R-:W-:Y:S01]  /*57640*/  VIADD R21, R19.reuse, UR20 ;  /* 0x0000001413157c36 */ /* 0x048fe20008000000 */
[----:B------:R-:W-:Y:S01]  /*57650*/  ISETP.GE.AND P4, PT, R0, UR18, PT ;  /* 0x0000001200007c0c */ /* 0x000fe2000bf86270 */
[----:B------:R3:W-:Y:S01]  /*57660*/  @P5 STG.E desc[UR10][R6.64], R13 ;  /* 0x0000000d06005986 */ /* 0x0007e2000c10190a */
[----:B------:R-:W-:Y:S01]  /*57670*/  ISETP.LT.AND P5, PT, R240, UR36, !P3 ;  /* 0x00000024f0007c0c */ /* 0x000fe2000dfa1270 */
[----:B------:R-:W1:Y:S01]  /*57680*/  LDCU UR27, c[0x0][0x398] ;  /* 0x00007300ff1b77ac */ /* 0x000e620008000800 */
[----:B--2---:R-:W-:Y:S01]  /*57690*/  IMAD.WIDE R4, R19, 0x4, R8 ;  /* 0x0000000413047825 */ /* 0x004fe200078e0208 */
[----:B------:R-:W-:Y:S01]  /*576a0*/  IADD3 R0, PT, PT, R242, 0x76, RZ ;  /* 0x00000076f2007810 */ /* 0x000fe20007ffe0ff */
[----:B------:R-:W2:Y:S02]  /*576b0*/  LDCU UR29, c[0x0][0x398] ;  /* 0x00007300ff1d77ac */ /* 0x000ea40008000800 */
[C---:B------:R-:W-:Y:S01]  /*576c0*/  IMAD.WIDE R10, R21.reuse, 0x4, R2 ;  /* 0x00000004150a7825 */ /* 0x040fe200078e0202 */
[----:B------:R1:W-:Y:S01]  /*576d0*/  @P6 STG.E desc[UR10][R4.64], R25 ;  /* 0x0000001904006986 */ /* 0x0003e2000c10190a */
[----:B------:R-:W2:Y:S02]  /*576e0*/  LDCU UR25, c[0x0][0x398] ;  /* 0x00007300ff1977ac */ /* 0x000ea40008000800 */
[----:B---3--:R-:W-:Y:S01]  /*576f0*/  IMAD.WIDE R6, R21, 0x4, R8 ;  /* 0x0000000415067825 */ /* 0x008fe200078e0208 */
[----:B------:R-:W-:Y:S01]  /*57700*/  ISETP.GE.AND P1, PT, R0, UR13, PT ;  /* 0x0000000d00007c0c */ /* 0x000fe2000bf26270 */
[----:B------:R-:W3:Y:S01]  /*57710*/  LDCU UR4, c[0x0][0x3b8] ;  /* 0x00007700ff0477ac */ /* 0x000ee20008000800 */
[----:B----4-:R-:W-:Y:S01]  /*57720*/  ISETP.LT.AND P6, PT, R243, UR26, !P4 ;  /* 0x0000001af3007c0c */ /* 0x010fe2000e7c1270 */
[----:B------:R4:W-:Y:S01]  /*57730*/  @P2 STG.E desc[UR10][R10.64], R94 ;  /* 0x0000005e0a002986 */ /* 0x0009e2000c10190a */
[----:B------:R-:W-:Y:S01]  /*57740*/  ISETP.LT.AND P4, PT, R240, UR28, !P4 ;  /* 0x0000001cf0007c0c */ /* 0x000fe2000e781270 */
[----:B------:R-:W2:Y:S01]  /*57750*/  LDCU UR24, c[0x0][0x398] ;  /* 0x00007300ff1877ac */ /* 0x000ea20008000800 */
[----:B------:R-:W-:Y:S01]  /*57760*/  IADD3 R21, PT, PT, R21, UR22, RZ ;  /* 0x0000001615157c10 */ /* 0x000fe2000fffe0ff */
[----:B------:R3:W-:Y:S01]  /*57770*/  @P5 STG.E desc[UR10][R6.64], R166 ;  /* 0x000000a606005986 */ /* 0x0007e2000c10190a */
[----:B------:R-:W-:Y:S01]  /*57780*/  IADD3 R0, PT, PT, R242, 0x77, RZ ;  /* 0x00000077f2007810 */ /* 0x000fe20007ffe0ff */
[----:B------:R-:W2:Y:S01]  /*57790*/  LDCU UR12, c[0x0][0x3b8] ;  /* 0x00007700ff0c77ac */ /* 0x000ea20008000800 */
[----:B-1----:R-:W-:Y:S01]  /*577a0*/  ISETP.LT.AND P5, PT, R243, UR30, !P1 ;  /* 0x0000001ef3007c0c */ /* 0x002fe2000cfa1270 */
[C---:B------:R-:W-:Y:S01]  /*577b0*/  IMAD.WIDE R4, R21.reuse, 0x4, R2 ;  /* 0x0000000415047825 */ /* 0x040fe200078e0202 */
[----:B------:R-:W-:Y:S01]  /*577c0*/  ISETP.GE.AND P3, PT, R0, UR19, PT ;  /* 0x0000001300007c0c */ /* 0x000fe2000bf66270 */
[----:B------:R-:W1:Y:S02]  /*577d0*/  LDCU UR31, c[0x0][0x398] ;  /* 0x00007300ff1f77ac */ /* 0x000e640008000800 */
[C---:B----4-:R-:W-:Y:S01]  /*577e0*/  IMAD.WIDE R10, R21.reuse, 0x4, R8 ;  /* 0x00000004150a7825 */ /* 0x050fe200078e0208 */
[----:B------:R-:W-:Y:S01]  /*577f0*/  IADD3 R21, PT, PT, R21, UR8, RZ ;  /* 0x0000000815157c10 */ /* 0x000fe2000fffe0ff */
[----:B------:R-:W4:Y:S02]  /*57800*/  LDCU UR32, c[0x0][0x398] ;  /* 0x00007300ff2077ac */ /* 0x000f240008000800 */
[----:B------:R-:W-:Y:S01]  /*57810*/  VIADD R0, R242, 0x78 ;  /* 0x00000078f2007836 */ /* 0x000fe20000000000 */
[----:B------:R1:W-:Y:S01]  /*57820*/  @P6 STG.E desc[UR10][R4.64], R14 ;  /* 0x0000000e04006986 */ /* 0x0003e2000c10190a */
[----:B---3--:R-:W-:Y:S01]  /*57830*/  IMAD.WIDE R6, R21, 0x4, R2 ;  /* 0x0000000415067825 */ /* 0x008fe200078e0202 */
[----:B------:R-:W3:Y:S01]  /*57840*/  LDCU UR16, c[0x0][0x3b8] ;  /* 0x00007700ff1077ac */ /* 0x000ee20008000800 */
[----:B------:R-:W-:Y:S01]  /*57850*/  ISETP.LT.AND P1, PT, R240, UR27, !P1 ;  /* 0x0000001bf0007c0c */ /* 0x000fe2000cf21270 */
[----:B------:R-:W-:Y:S01]  /*57860*/  @P4 STG.E desc[UR10][R10.64], R26 ;  /* 0x0000001a0a004986 */ /* 0x000fe2000c10190a */
[----:B------:R-:W-:Y:S01]  /*57870*/  ISETP.GE.AND P2, PT, R0, UR23, PT ;  /* 0x0000001700007c0c */ /* 0x000fe2000bf46270 */
[----:B------:R-:W3:Y:S01]  /*57880*/  LDCU UR20, c[0x0][0x398] ;  /* 0x00007300ff1477ac */ /* 0x000ee20008000800 */
[----:B--2---:R-:W-:Y:S01]  /*57890*/  ISETP.LT.AND P4, PT, R243, UR29, !P3 ;  /* 0x0000001df3007c0c */ /* 0x004fe2000df81270 */
[----:B------:R-:W2:Y:S01]  /*578a0*/  LDCU UR19, c[0x0][0x398] ;  /* 0x00007300ff1377ac */ /* 0x000ea20008000800 */
[----:B------:R-:W-:Y:S01]  /*578b0*/  ISETP.LT.AND P3, PT, R240, UR25, !P3 ;  /* 0x00000019f0007c0c */ /* 0x000fe2000df61270 */
[----:B------:R-:W-:Y:S01]  /*578c0*/  IMAD.WIDE R12, R21, 0x4, R8 ;  /* 0x00000004150c7825 */ /* 0x000fe200078e0208 */
[----:B------:R2:W-:Y:S01]  /*578d0*/  @P5 STG.E desc[UR10][R6.64], R95 ;  /* 0x0000005f06005986 */ /* 0x0005e2000c10190a */
[----:B------:R-:W3:Y:S01]  /*578e0*/  LDCU UR13, c[0x0][0x3b8] ;  /* 0x00007700ff0d77ac */ /* 0x000ee20008000800 */
[----:B------:R-:W-:Y:S01]  /*578f0*/  ISETP.LT.AND P5, PT, R243, UR24, !P2 ;  /* 0x00000018f3007c0c */ /* 0x000fe2000d7a1270 */
[----:B------:R-:W-:-:S02]  /*57900*/  VIADD R0, R242, 0x79 ;  /* 0x00000079f2007836 */ /* 0x000fc40000000000 */
[----:B------:R-:W-:Y:S01]  /*57910*/  VIADD R21, R21, UR4 ;  /* 0x0000000415157c36 */ /* 0x000fe20008000000 */
[----:B-1----:R-:W-:Y:S01]  /*57920*/  ISETP.LT.AND P2, PT, R240, UR31, !P2 ;  /* 0x0000001ff0007c0c */ /* 0x002fe2000d741270 */
[----:B------:R-:W1:Y:S01]  /*57930*/  LDCU UR26, c[0x0][0x398] ;  /* 0x00007300ff1a77ac */ /* 0x000e620008000800 */
[----:B------:R-:W-:Y:S01]  /*57940*/  ISETP.GE.AND P6, PT, R0, UR9, PT ;  /* 0x0000000900007c0c */ /* 0x000fe2000bfc6270 */
[C---:B------:R-:W-:Y:S01]  /*57950*/  VIADD R17, R21.reuse, UR12 ;  /* 0x0000000c15117c36 */ /* 0x040fe20008000000 */
[----:B------:R-:W-:Y:S01]  /*57960*/  IADD3 R0, PT, PT, R242, 0x7a, RZ ;  /* 0x0000007af2007810 */ /* 0x000fe20007ffe0ff */
[C---:B------:R-:W-:Y:S01]  /*57970*/  IMAD.WIDE R4, R21.reuse, 0x4, R2 ;  /* 0x0000000415047825 */ /* 0x040fe200078e0202 */
[----:B------:R1:W-:Y:S01]  /*57980*/  @P1 STG.E desc[UR10][R12.64], R167 ;  /* 0x000000a70c001986 */ /* 0x0003e2000c10190a */
[----:B------:R-:W3:Y:S02]  /*57990*/  LDCU UR18, c[0x0][0x3b8] ;  /* 0x00007700ff1277ac */ /* 0x000ee40008000800 */
[----:B--2---:R-:W-:Y:S01]  /*579a0*/  IMAD.WIDE R6, R21, 0x4, R8 ;  /* 0x0000000415067825 */ /* 0x004fe200078e0208 */
[----:B------:R-:W-:Y:S01]  /*579b0*/  ISETP.GE.AND P1, PT, R0, UR21, PT ;  /* 0x0000001500007c0c */ /* 0x000fe2000bf26270 */
[----:B------:R-:W2:Y:S02]  /*579c0*/  LDCU UR22, c[0x0][0x398] ;  /* 0x00007300ff1677ac */ /* 0x000ea40008000800 */
[----:B------:R-:W-:Y:S01]  /*579d0*/  IMAD.WIDE R10, R17, 0x4, R2 ;  /* 0x00000004110a7825 */ /* 0x000fe200078e0202 */
[----:B------:R2:W-:Y:S01]  /*579e0*/  @P4 STG.E desc[UR10][R4.64], R15 ;  /* 0x0000000f04004986 */ /* 0x0005e2000c10190a */
[----:B------:R-:W2:Y:S01]  /*579f0*/  LDCU UR12, c[0x0][0x398] ;  /* 0x00007300ff0c77ac */ /* 0x000ea20008000800 */
[----:B------:R-:W-:-:S02]  /*57a00*/  IADD3 R0, PT, PT, R242, 0x7b, RZ ;  /* 0x0000007bf2007810 */ /* 0x000fc40007ffe0ff */
[----:B------:R2:W-:Y:S01]  /*57a10*/  @P3 STG.E desc[UR10][R6.64], R27 ;  /* 0x0000001b06003986 */ /* 0x0005e2000c10190a */
[----:B------:R-:W2:Y:S01]  /*57a20*/  LDCU UR23, c[0x0][0x398] ;  /* 0x00007300ff1777ac */ /* 0x000ea20008000800 */
[----:B-1----:R-:W-:Y:S01]  /*57a30*/  IMAD.WIDE R12, R17, 0x4, R8 ;  /* 0x00000004110c7825 */ /* 0x002fe200078e0208 */
[----:B----4-:R-:W-:Y:S01]  /*57a40*/  ISETP.LT.AND P3, PT, R243, UR32, !P6 ;  /* 0x00000020f3007c0c */ /* 0x010fe2000f761270 */
[----:B------:R1:W-:Y:S01]  /*57a50*/  @P5 STG.E desc[UR10][R10.64], R96 ;  /* 0x000000600a005986 */ /* 0x0003e2000c10190a */
[----:B---3--:R-:W-:Y:S01]  /*57a60*/  ISETP.LT.AND P6, PT, R240, UR20, !P6 ;  /* 0x00000014f0007c0c */ /* 0x008fe2000f7c1270 */
[----:B------:R-:W3:Y:S01]  /*57a70*/  LDCU UR4, c[0x0][0x3b8] ;  /* 0x00007700ff0477ac */ /* 0x000ee20008000800 */
[----:B------:R-:W-:Y:S02]  /*57a80*/  IADD3 R17, PT, PT, R17, UR16, RZ ;  /* 0x0000001011117c10 */ /* 0x000fe4000fffe0ff */
[----:B------:R-:W-:Y:S01]  /*57a90*/  ISETP.LT.AND P5, PT, R243, UR19, !P1 ;  /* 0x00000013f3007c0c */ /* 0x000fe2000cfa1270 */
[----:B------:R-:W4:Y:S01]  /*57aa0*/  LDCU UR8, c[0x0][0x3b8] ;  /* 0x00007700ff0877ac */ /* 0x000f220008000800 */
[----:B------:R-:W-:Y:S01]  /*57ab0*/  ISETP.GE.AND P4, PT, R0, UR17, PT ;  /* 0x0000001100007c0c */ /* 0x000fe2000bf86270 */
[----:B------:R-:W-:-:S02]  /*57ac0*/  VIADD R0, R242, 0x7c ;  /* 0x0000007cf2007836 */ /* 0x000fc40000000000 */
[C---:B--2---:R-:W-:Y:S01]  /*57ad0*/  VIADD R15, R17.reuse, UR13 ;  /* 0x0000000d110f7c36 */ /* 0x044fe20008000000 */
[----:B------:R2:W-:Y:S01]  /*57ae0*/  @P2 STG.E desc[UR10][R12.64], R236 ;  /* 0x000000ec0c002986 */ /* 0x0005e2000c10190a */
[C---:B------:R-:W-:Y:S01]  /*57af0*/  IMAD.WIDE R4, R17.reuse, 0x4, R2 ;  /* 0x0000000411047825 */ /* 0x040fe200078e0202 */
[----:B------:R-:W-:Y:S01]  /*57b00*/  ISETP.GE.AND P2, PT, R0, UR15, PT ;  /* 0x0000000f00007c0c */ /* 0x000fe2000bf46270 */
[----:B------:R-:W3:Y:S02]  /*57b10*/  LDCU UR17, c[0x0][0x398] ;  /* 0x00007300ff1177ac */ /* 0x000ee40008000800 */
[----:B------:R-:W-:Y:S01]  /*57b20*/  IMAD.WIDE R6, R17, 0x4, R8 ;  /* 0x0000000411067825 */ /* 0x000fe200078e0208 */
[----:B------:R-:W-:Y:S01]  /*57b30*/  IADD3 R0, PT, PT, R242, 0x7d, RZ ;  /* 0x0000007df2007810 */ /* 0x000fe20007ffe0ff */
[----:B------:R-:W3:Y:S02]  /*57b40*/  LDCU UR16, c[0x0][0x398] ;  /* 0x00007300ff1077ac */ /* 0x000ee40008000800 */
[----:B-1----:R-:W-:Y:S01]  /*57b50*/  IMAD.WIDE R10, R15, 0x4, R2 ;  /* 0x000000040f0a7825 */ /* 0x002fe200078e0202 */
[----:B------:R1:W-:Y:S01]  /*57b60*/  @P3 STG.E desc[UR10][R4.64], R100 ;  /* 0x0000006404003986 */ /* 0x0003e2000c10190a */
[----:B------:R-:W4:Y:S01]  /*57b70*/  LDCU UR13, c[0x0][0x398] ;  /* 0x00007300ff0d77ac */ /* 0x000f220008000800 */
[----:B------:R-:W-:-:S02]  /*57b80*/  ISETP.GE.AND P3, PT, R0, UR7, PT ;  /* 0x0000000700007c0c */ /* 0x000fc4000bf66270 */
[----:B------:R1:W-:Y:S01]  /*57b90*/  @P6 STG.E desc[UR10][R6.64], R28 ;  /* 0x0000001c06006986 */ /* 0x0003e2000c10190a */
[C---:B------:R-:W-:Y:S01]  /*57ba0*/  ISETP.LT.AND P1, PT, R240.reuse, UR26, !P1 ;  /* 0x0000001af0007c0c */ /* 0x040fe2000cf21270 */
[----:B------:R-:W4:Y:S01]  /*57bb0*/  LDCU UR9, c[0x0][0x3b8] ;  /* 0x00007700ff0977ac */ /* 0x000f220008000800 */
[----:B--2---:R-:W-:Y:S01]  /*57bc0*/  VIADD R13, R15, UR18 ;  /* 0x000000120f0d7c36 */ /* 0x004fe20008000000 */
[----:B------:R2:W-:Y:S01]  /*57bd0*/  @P5 STG.E desc[UR10][R10.64], R97 ;  /* 0x000000610a005986 */ /* 0x0005e2000c10190a */
[C---:B------:R-:W-:Y:S01]  /*57be0*/  ISETP.LT.AND P5, PT, R243.reuse, UR22, !P4 ;  /* 0x00000016f3007c0c */ /* 0x040fe2000e7a1270 */
[----:B------:R-:W4:Y:S01]  /*57bf0*/  LDCU UR7, c[0x0][0x398] ;  /* 0x00007300ff0777ac */ /* 0x000f220008000800 */
[----:B------:R-:W-:Y:S02]  /*57c00*/  ISETP.LT.AND P6, PT, R243, UR12, !P2 ;  /* 0x0000000cf3007c0c */ /* 0x000fe4000d7c1270 */
[----:B------:R-:W-:Y:S01]  /*57c10*/  ISETP.LT.AND P4, PT, R240, UR23, !P4 ;  /* 0x00000017f0007c0c */ /* 0x000fe2000e781270 */
[----:B------:R-:W4:Y:S01]  /*57c20*/  LDCU UR12, c[0x0][0x398] ;  /* 0x00007300ff0c77ac */ /* 0x000f220008000800 */
[----:B---3--:R-:W-:Y:S01]  /*57c30*/  VIADD R17, R13, UR4 ;  /* 0x000000040d117c36 */ /* 0x008fe20008000000 */
[----:B------:R-:W3:Y:S01]  /*57c40*/  LDCU UR4, c[0x0][0x3b8] ;  /* 0x00007700ff0477ac */ /* 0x000ee20008000800 */
[----:B-1----:R-:W-:Y:S01]  /*57c50*/  IMAD.WIDE R4, R15, 0x4, R8 ;  /* 0x000000040f047825 */ /* 0x002fe200078e0208 */
[----:B------:R-:W-:-:S03]  /*57c60*/  IADD3 R0, PT, PT, R242, 0x7e, RZ ;  /* 0x0000007ef2007810 */ /* 0x000fc60007ffe0ff */
[C---:B------:R-:W-:Y:S01]  /*57c70*/  IMAD.WIDE R6, R13.reuse, 0x4, R2 ;  /* 0x000000040d067825 */ /* 0x040fe200078e0202 */
[----:B------:R1:W-:Y:S03]  /*57c80*/  @P1 STG.E desc[UR10][R4.64], R237 ;  /* 0x000000ed04001986 */ /* 0x0003e6000c10190a */
[----:B--2---:R-:W-:Y:S01]  /*57c90*/  IMAD.WIDE R10, R13, 0x4, R8 ;  /* 0x000000040d0a7825 */ /* 0x004fe200078e0208 */
[----:B------:R2:W-:Y:S03]  /*57ca0*/  @P5 STG.E desc[UR10][R6.64], R101 ;  /* 0x0000006506005986 */ /* 0x0005e6000c10190a */
[C---:B------:R-:W-:Y:S01]  /*57cb0*/  IMAD.WIDE R12, R17.reuse, 0x4, R2 ;  /* 0x00000004110c7825 */ /* 0x040fe200078e0202 */
[----:B----4-:R-:W-:Y:S01]  /*57cc0*/  IADD3 R15, PT, PT, R17, UR8, RZ ;  /* 0x00000008110f7c10 */ /* 0x010fe2000fffe0ff */
[----:B------:R4:W-:Y:S01]  /*57cd0*/  @P4 STG.E desc[UR10][R10.64], R29 ;  /* 0x0000001d0a004986 */ /* 0x0009e2000c10190a */
[----:B------:R-:W-:-:S02]  /*57ce0*/  ISETP.GE.AND P1, PT, R0, UR5, PT ;  /* 0x0000000500007c0c */ /* 0x000fc4000bf26270 */
[C---:B------:R-:W-:Y:S01]  /*57cf0*/  ISETP.LT.AND P2, PT, R240.reuse, UR17, !P2 ;  /* 0x00000011f0007c0c */ /* 0x040fe2000d741270 */
[----:B------:R2:W-:Y:S01]  /*57d00*/  @P6 STG.E desc[UR10][R12.64], R98 ;  /* 0x000000620c006986 */ /* 0x0005e2000c10190a */
[----:B------:R-:W-:Y:S01]  /*57d10*/  ISETP.LT.AND P6, PT, R243, UR16, !P3 ;  /* 0x00000010f3007c0c */ /* 0x000fe2000dfc1270 */
[----:B------:R-:W-:Y:S01]  /*57d20*/  VIADD R19, R15, UR9 ;  /* 0x000000090f137c36 */ /* 0x000fe20008000000 */
[C---:B------:R-:W-:Y:S02]  /*57d30*/  ISETP.LT.AND P3, PT, R240.reuse, UR13, !P3 ;  /* 0x0000000df0007c0c */ /* 0x040fe4000df61270 */
[C---:B------:R-:W-:Y:S02]  /*57d40*/  ISETP.LT.AND P5, PT, R243.reuse, UR7, !P1 ;  /* 0x00000007f3007c0c */ /* 0x040fe4000cfa1270 */
[C---:B------:R-:W-:Y:S02]  /*57d50*/  ISETP.LT.AND P1, PT, R240.reuse, UR12, !P1 ;  /* 0x0000000cf0007c0c */ /* 0x040fe4000cf21270 */
[----:B------:R-:W-:Y:S01]  /*57d60*/  ISETP.LT.AND P4, PT, R243, UR14, !P0 ;  /* 0x0000000ef3007c0c */ /* 0x000fe2000c781270 */
[----:B-1----:R-:W-:Y:S01]  /*57d70*/  IMAD.WIDE R4, R17, 0x4, R8 ;  /* 0x0000000411047825 */ /* 0x002fe200078e0208 */
[----:B------:R-:W-:-:S02]  /*57d80*/  ISETP.LT.AND P0, PT, R240, UR6, !P0 ;  /* 0x00000006f0007c0c */ /* 0x000fc4000c701270 */
[----:B---3--:R-:W-:Y:S01]  /*57d90*/  IADD3 R17, PT, PT, R19, UR4, RZ ;  /* 0x0000000413117c10 */ /* 0x008fe2000fffe0ff */
[C---:B--2---:R-:W-:Y:S01]  /*57da0*/  IMAD.WIDE R6, R15.reuse, 0x4, R2 ;  /* 0x000000040f067825 */ /* 0x044fe200078e0202 */
[----:B------:R1:W-:Y:S03]  /*57db0*/  @P2 STG.E desc[UR10][R4.64], R238 ;  /* 0x000000ee04002986 */ /* 0x0003e6000c10190a */
[----:B----4-:R-:W-:Y:S01]  /*57dc0*/  IMAD.WIDE R10, R15, 0x4, R8 ;  /* 0x000000040f0a7825 */ /* 0x010fe200078e0208 */
[----:B------:R1:W-:Y:S03]  /*57dd0*/  @P6 STG.E desc[UR10][R6.64], R102 ;  /* 0x0000006606006986 */ /* 0x0003e6000c10190a */
[C---:B------:R-:W-:Y:S01]  /*57de0*/  IMAD.WIDE R12, R19.reuse, 0x4, R2 ;  /* 0x00000004130c7825 */ /* 0x040fe200078e0202 */
[----:B------:R1:W-:Y:S03]  /*57df0*/  @P3 STG.E desc[UR10][R10.64], R30 ;  /* 0x0000001e0a003986 */ /* 0x0003e6000c10190a */
[----:B------:R-:W-:Y:S01]  /*57e00*/  IMAD.WIDE R14, R19, 0x4, R8 ;  /* 0x00000004130e7825 */ /* 0x000fe200078e0208 */
[----:B------:R1:W-:Y:S03]  /*57e10*/  @P5 STG.E desc[UR10][R12.64], R99 ;  /* 0x000000630c005986 */ /* 0x0003e6000c10190a */
[C---:B------:R-:W-:Y:S01]  /*57e20*/  IMAD.WIDE R2, R17.reuse, 0x4, R2 ;  /* 0x0000000411027825 */ /* 0x040fe200078e0202 */
[----:B------:R1:W-:Y:S04]  /*57e30*/  @P1 STG.E desc[UR10][R14.64], R239 ;  /* 0x000000ef0e001986 */ /* 0x0003e8000c10190a */
[----:B------:R1:W-:Y:S01]  /*57e40*/  @P4 STG.E desc[UR10][R2.64], R103 ;  /* 0x0000006702004986 */ /* 0x0003e2000c10190a */
[----:B------:R-:W-:Y:S01]  /*57e50*/  IMAD.WIDE R8, R17, 0x4, R8 ;  /* 0x0000000411087825 */ /* 0x000fe200078e0208 */
[----:B------:R-:W-:Y:S06]  /*57e60*/  @!P0 EXIT ;  /* 0x000000000000894d */ /* 0x000fec0003800000 */
[----:B------:R-:W-:Y:S01]  /*57e70*/  STG.E desc[UR10][R8.64], R31 ;  /* 0x0000001f08007986 */ /* 0x000fe2000c10190a */
[----:B------:R-:W-:Y:S05]  /*57e80*/  EXIT ;  /* 0x000000000000794d */ /* 0x000fea0003800000 */
.L_x_2:
[----:B------:R-:W-:-:S00]  /*57e90*/  BRA `(.L_x_2) ;  /* 0xfffffffc00fc7947 */ /* 0x000fc0000383ffff */
[----:B------:R-:W-:-:S00]  /*57ea0*/  NOP ;  /* 0x0000000000007918 */ /* 0x000fc00000000000 */
        /* <DEDUP_REMOVED lines=13> */
.L_x_3:


//--------------------- .nv.shared.matmul_kernel  --------------------------
	.section	.nv.shared.matmul_kernel,"aw",@nobits
	.sectionflags	@""
	.align	16
	.zero		1024


//--------------------- .nv.shared.reserved.0     --------------------------
	.section	.nv.shared.reserved.0,"aw",@nobits
	.weak		__nv_reservedSMEM_offset_0_alias
	.size		__nv_reservedSMEM_offset_0_alias, 0, 64
	.other		__nv_reservedSMEM_offset_0_alias,@"STO_CUDA_RESERVED_SHARED STV_DEFAULT"
__nv_reservedSMEM_offset_0_alias:
	.zero		0
	.zero		64


//--------------------- .nv.constant0.matmul_kernel --------------------------
	.section	.nv.constant0.matmul_kernel,"a",@progbits
	.sectionflags	@""
	.align	4
.nv.constant0.matmul_kernel:
	.zero		976


//--------------------- SYMBOLS --------------------------

	.type		.nv.reservedSmem.offset0,@object
	.size		.nv.reservedSmem.offset0,0x4
	.type		.nv.reservedSmem.cap,@object
	.size		.nv.reservedSmem.cap,0x4
